//
// Generated by NVIDIA NVVM Compiler
//
// Compiler Build ID: CL-36424714
// Cuda compilation tools, release 13.0, V13.0.88
// Based on NVVM 20.0.0
//

.version 9.0
.target sm_100
.address_size 64

	// .globl	_Z3sumIiEvPT_PKS0_S3_i
// _ZZN3cub18CUB_300001_SM_10006detail4scan16DeviceScanKernelINS2_10policy_hubIiiijN4cuda3std3__44plusIvEEE10Policy1000EN6thrust24THRUST_300001_SM_1000_NS6detail15normal_iteratorINSD_10device_ptrIiEEEESI_NS0_13ScanTileStateIiLb1EEES9_NS1_10InputValueIiPiEEjiLb0EiEEvT0_T1_T2_iT3_T4_T5_E12temp_storage has been demoted
// _ZZN3cub18CUB_300001_SM_10006detail4scan16DeviceScanKernelINS2_10policy_hubIiiimN4cuda3std3__44plusIvEEE10Policy1000EN6thrust24THRUST_300001_SM_1000_NS6detail15normal_iteratorINSD_10device_ptrIiEEEESI_NS0_13ScanTileStateIiLb1EEES9_NS1_10InputValueIiPiEEmiLb0EiEEvT0_T1_T2_iT3_T4_T5_E12temp_storage has been demoted
// _ZZN3cub18CUB_300001_SM_10006detail9transform23transform_kernel_ublkcpINS2_19async_copy_policy_tILi128EEEiN4cuda3std3__45minusIiEEN6thrust24THRUST_300001_SM_1000_NS6detail15normal_iteratorINSC_10device_ptrIiEEEEJiiEEEvT0_iT1_T2_DpNS2_16aligned_base_ptrIT3_EEE3bar has been demoted
// _ZZN3cub18CUB_300001_SM_10006detail9transform23transform_kernel_ublkcpINS2_19async_copy_policy_tILi128EEElN4cuda3std3__45minusIiEEN6thrust24THRUST_300001_SM_1000_NS6detail15normal_iteratorINSC_10device_ptrIiEEEEJiiEEEvT0_iT1_T2_DpNS2_16aligned_base_ptrIT3_EEE3bar has been demoted
.global .align 1 .b8 _ZN30_INTERNAL_dd42c68f_4_k_cu_main4cuda3std3__45__cpo5beginE[1];
.global .align 1 .b8 _ZN30_INTERNAL_dd42c68f_4_k_cu_main4cuda3std3__45__cpo3endE[1];
.global .align 1 .b8 _ZN30_INTERNAL_dd42c68f_4_k_cu_main4cuda3std3__45__cpo6cbeginE[1];
.global .align 1 .b8 _ZN30_INTERNAL_dd42c68f_4_k_cu_main4cuda3std3__45__cpo4cendE[1];
.global .align 1 .b8 _ZN30_INTERNAL_dd42c68f_4_k_cu_main4cuda3std3__45__cpo6rbeginE[1];
.global .align 1 .b8 _ZN30_INTERNAL_dd42c68f_4_k_cu_main4cuda3std3__45__cpo4rendE[1];
.global .align 1 .b8 _ZN30_INTERNAL_dd42c68f_4_k_cu_main4cuda3std3__45__cpo7crbeginE[1];
.global .align 1 .b8 _ZN30_INTERNAL_dd42c68f_4_k_cu_main4cuda3std3__45__cpo5crendE[1];
.global .align 1 .b8 _ZN30_INTERNAL_dd42c68f_4_k_cu_main4cuda3std3__432_GLOBAL__N__dd42c68f_4_k_cu_main6ignoreE[1];
.global .align 1 .b8 _ZN30_INTERNAL_dd42c68f_4_k_cu_main4cuda3std3__419piecewise_constructE[1];
.global .align 1 .b8 _ZN30_INTERNAL_dd42c68f_4_k_cu_main4cuda3std3__48in_placeE[1];
.global .align 1 .b8 _ZN30_INTERNAL_dd42c68f_4_k_cu_main4cuda3std3__420unreachable_sentinelE[1];
.global .align 1 .b8 _ZN30_INTERNAL_dd42c68f_4_k_cu_main4cuda3std3__47nulloptE[1];
.global .align 1 .b8 _ZN30_INTERNAL_dd42c68f_4_k_cu_main4cuda3std3__48unexpectE[1];
.global .align 1 .b8 _ZN30_INTERNAL_dd42c68f_4_k_cu_main4cuda3std6ranges3__45__cpo4swapE[1];
.global .align 1 .b8 _ZN30_INTERNAL_dd42c68f_4_k_cu_main4cuda3std6ranges3__45__cpo9iter_moveE[1];
.global .align 1 .b8 _ZN30_INTERNAL_dd42c68f_4_k_cu_main4cuda3std6ranges3__45__cpo5beginE[1];
.global .align 1 .b8 _ZN30_INTERNAL_dd42c68f_4_k_cu_main4cuda3std6ranges3__45__cpo3endE[1];
.global .align 1 .b8 _ZN30_INTERNAL_dd42c68f_4_k_cu_main4cuda3std6ranges3__45__cpo6cbeginE[1];
.global .align 1 .b8 _ZN30_INTERNAL_dd42c68f_4_k_cu_main4cuda3std6ranges3__45__cpo4cendE[1];
.global .align 1 .b8 _ZN30_INTERNAL_dd42c68f_4_k_cu_main4cuda3std6ranges3__45__cpo7advanceE[1];
.global .align 1 .b8 _ZN30_INTERNAL_dd42c68f_4_k_cu_main4cuda3std6ranges3__45__cpo9iter_swapE[1];
.global .align 1 .b8 _ZN30_INTERNAL_dd42c68f_4_k_cu_main4cuda3std6ranges3__45__cpo4nextE[1];
.global .align 1 .b8 _ZN30_INTERNAL_dd42c68f_4_k_cu_main4cuda3std6ranges3__45__cpo4prevE[1];
.global .align 1 .b8 _ZN30_INTERNAL_dd42c68f_4_k_cu_main4cuda3std6ranges3__45__cpo4dataE[1];
.global .align 1 .b8 _ZN30_INTERNAL_dd42c68f_4_k_cu_main4cuda3std6ranges3__45__cpo5cdataE[1];
.global .align 1 .b8 _ZN30_INTERNAL_dd42c68f_4_k_cu_main4cuda3std6ranges3__45__cpo4sizeE[1];
.global .align 1 .b8 _ZN30_INTERNAL_dd42c68f_4_k_cu_main4cuda3std6ranges3__45__cpo5ssizeE[1];
.global .align 1 .b8 _ZN30_INTERNAL_dd42c68f_4_k_cu_main4cuda3std6ranges3__45__cpo8distanceE[1];
.global .align 1 .b8 _ZN30_INTERNAL_dd42c68f_4_k_cu_main6thrust24THRUST_300001_SM_1000_NS8cuda_cub3parE[1];
.global .align 1 .b8 _ZN30_INTERNAL_dd42c68f_4_k_cu_main6thrust24THRUST_300001_SM_1000_NS8cuda_cub10par_nosyncE[1];
.global .align 1 .b8 _ZN30_INTERNAL_dd42c68f_4_k_cu_main6thrust24THRUST_300001_SM_1000_NS6system6detail10sequential3seqE[1];
.global .align 1 .b8 _ZN30_INTERNAL_dd42c68f_4_k_cu_main6thrust24THRUST_300001_SM_1000_NS12placeholders2_1E[1];
.global .align 1 .b8 _ZN30_INTERNAL_dd42c68f_4_k_cu_main6thrust24THRUST_300001_SM_1000_NS12placeholders2_2E[1];
.global .align 1 .b8 _ZN30_INTERNAL_dd42c68f_4_k_cu_main6thrust24THRUST_300001_SM_1000_NS12placeholders2_3E[1];
.global .align 1 .b8 _ZN30_INTERNAL_dd42c68f_4_k_cu_main6thrust24THRUST_300001_SM_1000_NS12placeholders2_4E[1];
.global .align 1 .b8 _ZN30_INTERNAL_dd42c68f_4_k_cu_main6thrust24THRUST_300001_SM_1000_NS12placeholders2_5E[1];
.global .align 1 .b8 _ZN30_INTERNAL_dd42c68f_4_k_cu_main6thrust24THRUST_300001_SM_1000_NS12placeholders2_6E[1];
.global .align 1 .b8 _ZN30_INTERNAL_dd42c68f_4_k_cu_main6thrust24THRUST_300001_SM_1000_NS12placeholders2_7E[1];
.global .align 1 .b8 _ZN30_INTERNAL_dd42c68f_4_k_cu_main6thrust24THRUST_300001_SM_1000_NS12placeholders2_8E[1];
.global .align 1 .b8 _ZN30_INTERNAL_dd42c68f_4_k_cu_main6thrust24THRUST_300001_SM_1000_NS12placeholders2_9E[1];
.global .align 1 .b8 _ZN30_INTERNAL_dd42c68f_4_k_cu_main6thrust24THRUST_300001_SM_1000_NS12placeholders3_10E[1];
.global .align 1 .b8 _ZN30_INTERNAL_dd42c68f_4_k_cu_main6thrust24THRUST_300001_SM_1000_NS3seqE[1];
.extern .shared .align 128 .b8 _ZN3cub18CUB_300001_SM_10006detail9transform4smemE[];

.visible .entry _Z3sumIiEvPT_PKS0_S3_i(
	.param .u64 .ptr .align 1 _Z3sumIiEvPT_PKS0_S3_i_param_0,
	.param .u64 .ptr .align 1 _Z3sumIiEvPT_PKS0_S3_i_param_1,
	.param .u64 .ptr .align 1 _Z3sumIiEvPT_PKS0_S3_i_param_2,
	.param .u32 _Z3sumIiEvPT_PKS0_S3_i_param_3
)
{
	.reg .pred 	%p<2>;
	.reg .b32 	%r<9>;
	.reg .b64 	%rd<11>;

	ld.param.u64 	%rd1, [_Z3sumIiEvPT_PKS0_S3_i_param_0];
	ld.param.u64 	%rd2, [_Z3sumIiEvPT_PKS0_S3_i_param_1];
	ld.param.u64 	%rd3, [_Z3sumIiEvPT_PKS0_S3_i_param_2];
	ld.param.u32 	%r2, [_Z3sumIiEvPT_PKS0_S3_i_param_3];
	mov.u32 	%r3, %tid.x;
	mov.u32 	%r4, %ctaid.x;
	mov.u32 	%r5, %ntid.x;
	mad.lo.s32 	%r1, %r4, %r5, %r3;
	setp.ge.s32 	%p1, %r1, %r2;
	@%p1 bra 	$L__BB0_2;
	cvta.to.global.u64 	%rd4, %rd3;
	cvta.to.global.u64 	%rd5, %rd2;
	cvta.to.global.u64 	%rd6, %rd1;
	mul.wide.s32 	%rd7, %r1, 4;
	add.s64 	%rd8, %rd4, %rd7;
	ld.global.u32 	%r6, [%rd8];
	add.s64 	%rd9, %rd5, %rd7;
	ld.global.u32 	%r7, [%rd9];
	sub.s32 	%r8, %r6, %r7;
	add.s64 	%rd10, %rd6, %rd7;
	st.global.u32 	[%rd10], %r8;
$L__BB0_2:
	ret;

}
	// .globl	_ZN3cub18CUB_300001_SM_10006detail11EmptyKernelIvEEvv
.visible .entry _ZN3cub18CUB_300001_SM_10006detail11EmptyKernelIvEEvv()
{


	ret;

}
	// .globl	_ZN3cub18CUB_300001_SM_10006detail8for_each13static_kernelINS2_12policy_hub_t12policy_500_tEmN6thrust24THRUST_300001_SM_1000_NS8cuda_cub20__uninitialized_fill7functorINS7_10device_ptrIiEEiEEEEvT0_T1_
.visible .entry _ZN3cub18CUB_300001_SM_10006detail8for_each13static_kernelINS2_12policy_hub_t12policy_500_tEmN6thrust24THRUST_300001_SM_1000_NS8cuda_cub20__uninitialized_fill7functorINS7_10device_ptrIiEEiEEEEvT0_T1_(
	.param .u64 _ZN3cub18CUB_300001_SM_10006detail8for_each13static_kernelINS2_12policy_hub_t12policy_500_tEmN6thrust24THRUST_300001_SM_1000_NS8cuda_cub20__uninitialized_fill7functorINS7_10device_ptrIiEEiEEEEvT0_T1__param_0,
	.param .align 8 .b8 _ZN3cub18CUB_300001_SM_10006detail8for_each13static_kernelINS2_12policy_hub_t12policy_500_tEmN6thrust24THRUST_300001_SM_1000_NS8cuda_cub20__uninitialized_fill7functorINS7_10device_ptrIiEEiEEEEvT0_T1__param_1[16]
)
.maxntid 256
{
	.reg .pred 	%p<4>;
	.reg .b16 	%rs<5>;
	.reg .b32 	%r<12>;
	.reg .b64 	%rd<16>;

	ld.param.u32 	%r3, [_ZN3cub18CUB_300001_SM_10006detail8for_each13static_kernelINS2_12policy_hub_t12policy_500_tEmN6thrust24THRUST_300001_SM_1000_NS8cuda_cub20__uninitialized_fill7functorINS7_10device_ptrIiEEiEEEEvT0_T1__param_1+8];
	ld.param.u64 	%rd4, [_ZN3cub18CUB_300001_SM_10006detail8for_each13static_kernelINS2_12policy_hub_t12policy_500_tEmN6thrust24THRUST_300001_SM_1000_NS8cuda_cub20__uninitialized_fill7functorINS7_10device_ptrIiEEiEEEEvT0_T1__param_1];
	ld.param.u64 	%rd5, [_ZN3cub18CUB_300001_SM_10006detail8for_each13static_kernelINS2_12policy_hub_t12policy_500_tEmN6thrust24THRUST_300001_SM_1000_NS8cuda_cub20__uninitialized_fill7functorINS7_10device_ptrIiEEiEEEEvT0_T1__param_0];
	mov.u32 	%r9, %ctaid.x;
	mul.wide.u32 	%rd1, %r9, 512;
	sub.s64 	%rd2, %rd5, %rd1;
	setp.lt.u64 	%p1, %rd2, 512;
	@%p1 bra 	$L__BB2_2;
	mov.u32 	%r11, %tid.x;
	cvta.to.global.u64 	%rd11, %rd4;
	cvt.u64.u32 	%rd12, %r11;
	add.s64 	%rd13, %rd1, %rd12;
	shl.b64 	%rd14, %rd13, 2;
	add.s64 	%rd15, %rd11, %rd14;
	st.global.u32 	[%rd15], %r3;
	st.global.u32 	[%rd15+1024], %r3;
	bra.uni 	$L__BB2_6;
$L__BB2_2:
	cvta.to.global.u64 	%rd6, %rd4;
	mov.u32 	%r2, %tid.x;
	cvt.u64.u32 	%rd7, %r2;
	setp.le.u64 	%p2, %rd2, %rd7;
	add.s64 	%rd8, %rd1, %rd7;
	shl.b64 	%rd9, %rd8, 2;
	add.s64 	%rd3, %rd6, %rd9;
	@%p2 bra 	$L__BB2_4;
	st.global.u32 	[%rd3], %r3;
$L__BB2_4:
	add.s32 	%r10, %r2, 256;
	cvt.u64.u32 	%rd10, %r10;
	setp.le.u64 	%p3, %rd2, %rd10;
	@%p3 bra 	$L__BB2_6;
	st.global.u32 	[%rd3+1024], %r3;
$L__BB2_6:
	ret;

}
	// .globl	_ZN3cub18CUB_300001_SM_10006detail9transform16transform_kernelINS2_10policy_hubILb0EN4cuda3std3__45tupleIJN6thrust24THRUST_300001_SM_1000_NS6detail15normal_iteratorINSA_10device_ptrIiEEEESF_EEEE10policy1000EiNS7_5minusIiEESF_JPiSL_EEEvT0_iT1_T2_DpNS2_10kernel_argIT3_EE
.visible .entry _ZN3cub18CUB_300001_SM_10006detail9transform16transform_kernelINS2_10policy_hubILb0EN4cuda3std3__45tupleIJN6thrust24THRUST_300001_SM_1000_NS6detail15normal_iteratorINSA_10device_ptrIiEEEESF_EEEE10policy1000EiNS7_5minusIiEESF_JPiSL_EEEvT0_iT1_T2_DpNS2_10kernel_argIT3_EE(
	.param .u32 _ZN3cub18CUB_300001_SM_10006detail9transform16transform_kernelINS2_10policy_hubILb0EN4cuda3std3__45tupleIJN6thrust24THRUST_300001_SM_1000_NS6detail15normal_iteratorINSA_10device_ptrIiEEEESF_EEEE10policy1000EiNS7_5minusIiEESF_JPiSL_EEEvT0_iT1_T2_DpNS2_10kernel_argIT3_EE_param_0,
	.param .u32 _ZN3cub18CUB_300001_SM_10006detail9transform16transform_kernelINS2_10policy_hubILb0EN4cuda3std3__45tupleIJN6thrust24THRUST_300001_SM_1000_NS6detail15normal_iteratorINSA_10device_ptrIiEEEESF_EEEE10policy1000EiNS7_5minusIiEESF_JPiSL_EEEvT0_iT1_T2_DpNS2_10kernel_argIT3_EE_param_1,
	.param .align 1 .b8 _ZN3cub18CUB_300001_SM_10006detail9transform16transform_kernelINS2_10policy_hubILb0EN4cuda3std3__45tupleIJN6thrust24THRUST_300001_SM_1000_NS6detail15normal_iteratorINSA_10device_ptrIiEEEESF_EEEE10policy1000EiNS7_5minusIiEESF_JPiSL_EEEvT0_iT1_T2_DpNS2_10kernel_argIT3_EE_param_2[1],
	.param .align 8 .b8 _ZN3cub18CUB_300001_SM_10006detail9transform16transform_kernelINS2_10policy_hubILb0EN4cuda3std3__45tupleIJN6thrust24THRUST_300001_SM_1000_NS6detail15normal_iteratorINSA_10device_ptrIiEEEESF_EEEE10policy1000EiNS7_5minusIiEESF_JPiSL_EEEvT0_iT1_T2_DpNS2_10kernel_argIT3_EE_param_3[8],
	.param .align 8 .b8 _ZN3cub18CUB_300001_SM_10006detail9transform16transform_kernelINS2_10policy_hubILb0EN4cuda3std3__45tupleIJN6thrust24THRUST_300001_SM_1000_NS6detail15normal_iteratorINSA_10device_ptrIiEEEESF_EEEE10policy1000EiNS7_5minusIiEESF_JPiSL_EEEvT0_iT1_T2_DpNS2_10kernel_argIT3_EE_param_4[16],
	.param .align 8 .b8 _ZN3cub18CUB_300001_SM_10006detail9transform16transform_kernelINS2_10policy_hubILb0EN4cuda3std3__45tupleIJN6thrust24THRUST_300001_SM_1000_NS6detail15normal_iteratorINSA_10device_ptrIiEEEESF_EEEE10policy1000EiNS7_5minusIiEESF_JPiSL_EEEvT0_iT1_T2_DpNS2_10kernel_argIT3_EE_param_5[16]
)
.maxntid 128
{
	.reg .pred 	%p<28>;
	.reg .b32 	%r<194>;
	.reg .b64 	%rd<143>;
	// demoted variable
	.shared .align 8 .u64 _ZZN3cub18CUB_300001_SM_10006detail9transform23transform_kernel_ublkcpINS2_19async_copy_policy_tILi128EEEiN4cuda3std3__45minusIiEEN6thrust24THRUST_300001_SM_1000_NS6detail15normal_iteratorINSC_10device_ptrIiEEEEJiiEEEvT0_iT1_T2_DpNS2_16aligned_base_ptrIT3_EEE3bar;
	ld.param.u64 	%rd66, [_ZN3cub18CUB_300001_SM_10006detail9transform16transform_kernelINS2_10policy_hubILb0EN4cuda3std3__45tupleIJN6thrust24THRUST_300001_SM_1000_NS6detail15normal_iteratorINSA_10device_ptrIiEEEESF_EEEE10policy1000EiNS7_5minusIiEESF_JPiSL_EEEvT0_iT1_T2_DpNS2_10kernel_argIT3_EE_param_5];
	ld.param.u64 	%rd64, [_ZN3cub18CUB_300001_SM_10006detail9transform16transform_kernelINS2_10policy_hubILb0EN4cuda3std3__45tupleIJN6thrust24THRUST_300001_SM_1000_NS6detail15normal_iteratorINSA_10device_ptrIiEEEESF_EEEE10policy1000EiNS7_5minusIiEESF_JPiSL_EEEvT0_iT1_T2_DpNS2_10kernel_argIT3_EE_param_4];
	ld.param.u32 	%r71, [_ZN3cub18CUB_300001_SM_10006detail9transform16transform_kernelINS2_10policy_hubILb0EN4cuda3std3__45tupleIJN6thrust24THRUST_300001_SM_1000_NS6detail15normal_iteratorINSA_10device_ptrIiEEEESF_EEEE10policy1000EiNS7_5minusIiEESF_JPiSL_EEEvT0_iT1_T2_DpNS2_10kernel_argIT3_EE_param_0];
	ld.param.u64 	%rd67, [_ZN3cub18CUB_300001_SM_10006detail9transform16transform_kernelINS2_10policy_hubILb0EN4cuda3std3__45tupleIJN6thrust24THRUST_300001_SM_1000_NS6detail15normal_iteratorINSA_10device_ptrIiEEEESF_EEEE10policy1000EiNS7_5minusIiEESF_JPiSL_EEEvT0_iT1_T2_DpNS2_10kernel_argIT3_EE_param_5+8];
	ld.param.u64 	%rd65, [_ZN3cub18CUB_300001_SM_10006detail9transform16transform_kernelINS2_10policy_hubILb0EN4cuda3std3__45tupleIJN6thrust24THRUST_300001_SM_1000_NS6detail15normal_iteratorINSA_10device_ptrIiEEEESF_EEEE10policy1000EiNS7_5minusIiEESF_JPiSL_EEEvT0_iT1_T2_DpNS2_10kernel_argIT3_EE_param_4+8];
	ld.param.u64 	%rd68, [_ZN3cub18CUB_300001_SM_10006detail9transform16transform_kernelINS2_10policy_hubILb0EN4cuda3std3__45tupleIJN6thrust24THRUST_300001_SM_1000_NS6detail15normal_iteratorINSA_10device_ptrIiEEEESF_EEEE10policy1000EiNS7_5minusIiEESF_JPiSL_EEEvT0_iT1_T2_DpNS2_10kernel_argIT3_EE_param_3];
	ld.param.u32 	%r70, [_ZN3cub18CUB_300001_SM_10006detail9transform16transform_kernelINS2_10policy_hubILb0EN4cuda3std3__45tupleIJN6thrust24THRUST_300001_SM_1000_NS6detail15normal_iteratorINSA_10device_ptrIiEEEESF_EEEE10policy1000EiNS7_5minusIiEESF_JPiSL_EEEvT0_iT1_T2_DpNS2_10kernel_argIT3_EE_param_1];
	cvta.to.global.u64 	%rd1, %rd68;
	cvt.u32.u64 	%r1, %rd65;
	cvt.u32.u64 	%r2, %rd67;
	shl.b32 	%r3, %r70, 7;
	mov.u32 	%r72, %ctaid.x;
	mul.lo.s32 	%r4, %r3, %r72;
	sub.s32 	%r5, %r71, %r4;
	min.s32 	%r6, %r3, %r5;
	setp.eq.s32 	%p1, %r72, 0;
	add.s32 	%r74, %r72, 2;
	mov.u32 	%r75, %nctaid.x;
	setp.ge.u32 	%p2, %r74, %r75;
	shl.b32 	%r7, %r70, 9;
	or.pred  	%p3, %p1, %p2;
	@%p3 bra 	$L__BB3_5;
	mov.b32 	%r139, -1;
	// begin inline asm
	{
	 .reg .pred P_OUT; 
	elect.sync _|P_OUT, %r139;
	selp.b32 %r138, 1, 0, P_OUT; 
}
	// end inline asm
	mov.u32 	%r140, %tid.x;
	setp.gt.u32 	%p18, %r140, 31;
	setp.eq.s32 	%p19, %r138, 0;
	or.pred  	%p20, %p18, %p19;
	@%p20 bra 	$L__BB3_3;
	mov.u32 	%r141, _ZZN3cub18CUB_300001_SM_10006detail9transform23transform_kernel_ublkcpINS2_19async_copy_policy_tILi128EEEiN4cuda3std3__45minusIiEEN6thrust24THRUST_300001_SM_1000_NS6detail15normal_iteratorINSC_10device_ptrIiEEEEJiiEEEvT0_iT1_T2_DpNS2_16aligned_base_ptrIT3_EEE3bar;
	mov.b32 	%r142, 1;
	// begin inline asm
	mbarrier.init.shared.b64 [%r141], %r142;
	// end inline asm
	// begin inline asm
	fence.proxy.async.shared::cta; // 6.
	// end inline asm
	mul.wide.s32 	%rd120, %r4, 4;
	add.s32 	%r151, %r7, 15;
	add.s32 	%r152, %r151, %r1;
	and.b32  	%r144, %r152, -16;
	cvta.to.global.u64 	%rd121, %rd64;
	add.s64 	%rd117, %rd121, %rd120;
	mov.u32 	%r143, _ZN3cub18CUB_300001_SM_10006detail9transform4smemE;
	// begin inline asm
	cp.async.bulk.shared::cluster.global.mbarrier::complete_tx::bytes [%r143], [%rd117], %r144, [%r141];
	// end inline asm
	add.s32 	%r153, %r151, %r2;
	and.b32  	%r147, %r153, -16;
	add.s32 	%r154, %r143, %r7;
	add.s32 	%r146, %r154, 128;
	cvta.to.global.u64 	%rd122, %rd66;
	add.s64 	%rd118, %rd122, %rd120;
	// begin inline asm
	cp.async.bulk.shared::cluster.global.mbarrier::complete_tx::bytes [%r146], [%rd118], %r147, [%r141];
	// end inline asm
	add.s32 	%r150, %r147, %r144;
	// begin inline asm
	mbarrier.arrive.expect_tx.release.cta.shared::cta.b64 %rd119, [%r141], %r150; // 8. 
	// end inline asm
$L__BB3_3:
	bar.sync 	0;
	mov.u32 	%r156, _ZZN3cub18CUB_300001_SM_10006detail9transform23transform_kernel_ublkcpINS2_19async_copy_policy_tILi128EEEiN4cuda3std3__45minusIiEEN6thrust24THRUST_300001_SM_1000_NS6detail15normal_iteratorINSC_10device_ptrIiEEEEJiiEEEvT0_iT1_T2_DpNS2_16aligned_base_ptrIT3_EEE3bar;
$L__BB3_4:
	mov.b32 	%r157, 0;
	// begin inline asm
	{
	 .reg .pred P_OUT; 
	mbarrier.try_wait.parity.shared::cta.b64  P_OUT, [%r156], %r157;                                // 7a. 
	selp.b32 %r155, 1, 0, P_OUT; 
}
	// end inline asm
	setp.eq.s32 	%p21, %r155, 0;
	@%p21 bra 	$L__BB3_4;
	bra.uni 	$L__BB3_26;
$L__BB3_5:
	cvt.s64.s32 	%rd4, %r1;
	cvt.s64.s32 	%rd5, %r4;
	shl.b32 	%r77, %r6, 2;
	cvt.s64.s32 	%rd69, %r77;
	shr.u64 	%rd6, %rd69, 2;
	mov.u32 	%r8, %ntid.x;
	mov.u32 	%r9, %ntid.y;
	mul.lo.s32 	%r78, %r8, %r9;
	mov.u32 	%r10, %ntid.z;
	mul.lo.s32 	%r11, %r78, %r10;
	mov.u32 	%r79, %tid.x;
	mov.u32 	%r80, %tid.y;
	mov.u32 	%r81, %tid.z;
	mad.lo.s32 	%r82, %r81, %r9, %r80;
	mad.lo.s32 	%r83, %r82, %r8, %r79;
	cvt.u64.u32 	%rd140, %r83;
	setp.le.u64 	%p4, %rd6, %rd140;
	@%p4 bra 	$L__BB3_15;
	cvt.u32.u64 	%r84, %rd140;
	cvt.u64.u32 	%rd8, %r11;
	add.s32 	%r85, %r84, %r11;
	cvt.u64.u32 	%rd70, %r85;
	max.u64 	%rd71, %rd6, %rd70;
	setp.gt.u64 	%p5, %rd6, %rd70;
	selp.u64 	%rd9, 1, 0, %p5;
	add.s64 	%rd72, %rd9, %rd70;
	sub.s64 	%rd10, %rd71, %rd72;
	and.b64  	%rd73, %rd10, -4294967296;
	setp.ne.s64 	%p6, %rd73, 0;
	@%p6 bra 	$L__BB3_8;
	cvt.u32.u64 	%r86, %rd8;
	cvt.u32.u64 	%r87, %rd10;
	div.u32 	%r88, %r87, %r86;
	cvt.u64.u32 	%rd129, %r88;
	bra.uni 	$L__BB3_9;
$L__BB3_8:
	div.u64 	%rd129, %rd10, %rd8;
$L__BB3_9:
	add.s64 	%rd14, %rd129, %rd9;
	and.b64  	%rd74, %rd14, 3;
	setp.eq.s64 	%p7, %rd74, 3;
	mov.u64 	%rd133, %rd140;
	@%p7 bra 	$L__BB3_12;
	shl.b64 	%rd75, %rd140, 2;
	shl.b64 	%rd76, %rd5, 2;
	add.s64 	%rd77, %rd75, %rd76;
	add.s64 	%rd78, %rd77, %rd4;
	add.s64 	%rd131, %rd64, %rd78;
	mov.u32 	%r90, _ZN3cub18CUB_300001_SM_10006detail9transform4smemE;
	add.s32 	%r91, %r1, %r90;
	shl.b32 	%r92, %r84, 2;
	add.s32 	%r176, %r91, %r92;
	mul.lo.s32 	%r93, %r10, %r9;
	mul.lo.s32 	%r94, %r93, %r8;
	shl.b32 	%r13, %r94, 2;
	add.s64 	%rd79, %rd14, 1;
	and.b64  	%rd80, %rd79, 3;
	neg.s64 	%rd130, %rd80;
	mov.u64 	%rd133, %rd140;
$L__BB3_11:
	.pragma "nounroll";
	// begin inline asm
	cp.async.ca.shared.global [%r176], [%rd131], 4, 4;
	// end inline asm
	add.s64 	%rd133, %rd133, %rd8;
	shl.b64 	%rd82, %rd8, 2;
	add.s64 	%rd131, %rd131, %rd82;
	add.s32 	%r176, %r176, %r13;
	add.s64 	%rd130, %rd130, 1;
	setp.ne.s64 	%p8, %rd130, 0;
	@%p8 bra 	$L__BB3_11;
$L__BB3_12:
	setp.lt.u64 	%p9, %rd14, 3;
	@%p9 bra 	$L__BB3_15;
	shl.b64 	%rd24, %rd8, 2;
	shl.b64 	%rd83, %rd133, 2;
	shl.b64 	%rd84, %rd5, 2;
	add.s64 	%rd25, %rd83, %rd84;
	shl.b64 	%rd85, %rd8, 3;
	add.s64 	%rd26, %rd25, %rd85;
	add.s64 	%rd86, %rd133, %rd5;
	shl.b64 	%rd87, %rd86, 2;
	mad.lo.s64 	%rd27, %rd8, 12, %rd87;
	cvt.u32.u64 	%r96, %rd65;
	mov.u32 	%r97, _ZN3cub18CUB_300001_SM_10006detail9transform4smemE;
	add.s32 	%r98, %r96, %r97;
	mul.lo.s32 	%r99, %r10, %r9;
	mul.lo.s32 	%r100, %r99, %r8;
	shl.b32 	%r101, %r100, 2;
	cvt.u32.u64 	%r102, %rd133;
	shl.b32 	%r103, %r102, 2;
	add.s32 	%r177, %r98, %r103;
	add.s32 	%r180, %r177, %r101;
	shl.b32 	%r104, %r100, 3;
	add.s32 	%r179, %r177, %r104;
	mad.lo.s32 	%r178, %r100, 12, %r177;
	cvt.s64.s32 	%rd88, %rd65;
	add.s64 	%rd134, %rd64, %rd88;
$L__BB3_14:
	add.s64 	%rd89, %rd134, %rd25;
	// begin inline asm
	cp.async.ca.shared.global [%r177], [%rd89], 4, 4;
	// end inline asm
	add.s64 	%rd93, %rd25, %rd24;
	add.s64 	%rd90, %rd134, %rd93;
	// begin inline asm
	cp.async.ca.shared.global [%r180], [%rd90], 4, 4;
	// end inline asm
	add.s64 	%rd91, %rd134, %rd26;
	// begin inline asm
	cp.async.ca.shared.global [%r179], [%rd91], 4, 4;
	// end inline asm
	add.s64 	%rd92, %rd134, %rd27;
	// begin inline asm
	cp.async.ca.shared.global [%r178], [%rd92], 4, 4;
	// end inline asm
	add.s64 	%rd133, %rd133, %rd24;
	mul.wide.u32 	%rd94, %r11, 16;
	add.s64 	%rd134, %rd134, %rd94;
	mul.lo.s32 	%r109, %r10, %r9;
	mul.lo.s32 	%r110, %r109, %r8;
	shl.b32 	%r111, %r110, 4;
	add.s32 	%r180, %r180, %r111;
	add.s32 	%r179, %r179, %r111;
	add.s32 	%r178, %r178, %r111;
	add.s32 	%r177, %r177, %r111;
	setp.lt.u64 	%p10, %rd133, %rd6;
	@%p10 bra 	$L__BB3_14;
$L__BB3_15:
	setp.le.u64 	%p11, %rd6, %rd140;
	// begin inline asm
	cp.async.commit_group;
	// end inline asm
	cvt.s64.s32 	%rd33, %r2;
	@%p11 bra 	$L__BB3_25;
	cvt.u32.u64 	%r112, %rd140;
	cvt.u64.u32 	%rd34, %r11;
	add.s32 	%r113, %r112, %r11;
	cvt.u64.u32 	%rd95, %r113;
	max.u64 	%rd96, %rd6, %rd95;
	setp.gt.u64 	%p12, %rd6, %rd95;
	selp.u64 	%rd35, 1, 0, %p12;
	add.s64 	%rd97, %rd35, %rd95;
	sub.s64 	%rd36, %rd96, %rd97;
	and.b64  	%rd98, %rd36, -4294967296;
	setp.ne.s64 	%p13, %rd98, 0;
	@%p13 bra 	$L__BB3_18;
	cvt.u32.u64 	%r114, %rd34;
	cvt.u32.u64 	%r115, %rd36;
	div.u32 	%r116, %r115, %r114;
	cvt.u64.u32 	%rd136, %r116;
	bra.uni 	$L__BB3_19;
$L__BB3_18:
	div.u64 	%rd136, %rd36, %rd34;
$L__BB3_19:
	add.s64 	%rd40, %rd136, %rd35;
	and.b64  	%rd99, %rd40, 3;
	setp.eq.s64 	%p14, %rd99, 3;
	@%p14 bra 	$L__BB3_22;
	shl.b64 	%rd100, %rd140, 2;
	shl.b64 	%rd101, %rd5, 2;
	add.s64 	%rd102, %rd100, %rd101;
	add.s64 	%rd103, %rd102, %rd33;
	add.s64 	%rd138, %rd66, %rd103;
	shl.b64 	%rd42, %rd34, 2;
	mov.u32 	%r118, _ZN3cub18CUB_300001_SM_10006detail9transform4smemE;
	add.s32 	%r119, %r2, %r118;
	add.s32 	%r120, %r119, %r7;
	shl.b32 	%r121, %r112, 2;
	add.s32 	%r181, %r120, %r121;
	mul.lo.s32 	%r122, %r10, %r9;
	mul.lo.s32 	%r123, %r122, %r8;
	shl.b32 	%r29, %r123, 2;
	add.s64 	%rd104, %rd40, 1;
	and.b64  	%rd105, %rd104, 3;
	neg.s64 	%rd137, %rd105;
$L__BB3_21:
	.pragma "nounroll";
	add.s32 	%r124, %r181, 128;
	// begin inline asm
	cp.async.ca.shared.global [%r124], [%rd138], 4, 4;
	// end inline asm
	add.s64 	%rd140, %rd140, %rd34;
	add.s64 	%rd138, %rd138, %rd42;
	add.s32 	%r181, %r181, %r29;
	add.s64 	%rd137, %rd137, 1;
	setp.ne.s64 	%p15, %rd137, 0;
	@%p15 bra 	$L__BB3_21;
$L__BB3_22:
	setp.lt.u64 	%p16, %rd40, 3;
	@%p16 bra 	$L__BB3_25;
	shl.b64 	%rd51, %rd34, 2;
	shl.b64 	%rd107, %rd140, 2;
	shl.b64 	%rd108, %rd5, 2;
	add.s64 	%rd52, %rd107, %rd108;
	add.s64 	%rd53, %rd52, %rd51;
	shl.b64 	%rd54, %rd34, 4;
	shl.b64 	%rd109, %rd34, 3;
	add.s64 	%rd55, %rd52, %rd109;
	add.s64 	%rd110, %rd140, %rd5;
	shl.b64 	%rd111, %rd110, 2;
	mad.lo.s64 	%rd56, %rd34, 12, %rd111;
	mov.u32 	%r125, _ZN3cub18CUB_300001_SM_10006detail9transform4smemE;
	add.s32 	%r126, %r2, %r125;
	mul.lo.s32 	%r127, %r10, %r9;
	mul.lo.s32 	%r128, %r127, %r8;
	shl.b32 	%r129, %r128, 2;
	cvt.u32.u64 	%r130, %rd140;
	shl.b32 	%r131, %r130, 2;
	add.s32 	%r132, %r126, %r7;
	add.s32 	%r182, %r132, %r131;
	add.s32 	%r185, %r182, %r129;
	shl.b32 	%r33, %r128, 4;
	shl.b32 	%r133, %r128, 3;
	add.s32 	%r184, %r182, %r133;
	mad.lo.s32 	%r183, %r128, 12, %r182;
	add.s64 	%rd141, %rd66, %rd33;
$L__BB3_24:
	add.s64 	%rd113, %rd141, %rd52;
	add.s32 	%r134, %r182, 128;
	// begin inline asm
	cp.async.ca.shared.global [%r134], [%rd113], 4, 4;
	// end inline asm
	add.s64 	%rd114, %rd141, %rd53;
	add.s32 	%r135, %r185, 128;
	// begin inline asm
	cp.async.ca.shared.global [%r135], [%rd114], 4, 4;
	// end inline asm
	add.s64 	%rd115, %rd141, %rd55;
	add.s32 	%r136, %r184, 128;
	// begin inline asm
	cp.async.ca.shared.global [%r136], [%rd115], 4, 4;
	// end inline asm
	add.s64 	%rd116, %rd141, %rd56;
	add.s32 	%r137, %r183, 128;
	// begin inline asm
	cp.async.ca.shared.global [%r137], [%rd116], 4, 4;
	// end inline asm
	add.s64 	%rd140, %rd140, %rd51;
	add.s64 	%rd141, %rd141, %rd54;
	add.s32 	%r185, %r185, %r33;
	add.s32 	%r184, %r184, %r33;
	add.s32 	%r183, %r183, %r33;
	add.s32 	%r182, %r182, %r33;
	setp.lt.u64 	%p17, %rd140, %rd6;
	@%p17 bra 	$L__BB3_24;
$L__BB3_25:
	// begin inline asm
	cp.async.commit_group;
	// end inline asm
	// begin inline asm
	cp.async.wait_group 0;
	// end inline asm
	barrier.sync 	0;
$L__BB3_26:
	cvt.u32.u64 	%r45, %rd65;
	setp.gt.s32 	%p22, %r3, %r5;
	@%p22 bra 	$L__BB3_30;
	setp.lt.s32 	%p23, %r70, 1;
	@%p23 bra 	$L__BB3_35;
	mov.u32 	%r186, %tid.x;
	neg.s32 	%r189, %r70;
	add.s32 	%r158, %r2, %r7;
	shl.b32 	%r159, %r186, 2;
	add.s32 	%r160, %r158, %r159;
	mov.u32 	%r161, _ZN3cub18CUB_300001_SM_10006detail9transform4smemE;
	add.s32 	%r162, %r160, %r161;
	add.s32 	%r188, %r162, 128;
	add.s32 	%r163, %r45, %r159;
	add.s32 	%r187, %r161, %r163;
	mul.wide.s32 	%rd123, %r4, 4;
	add.s64 	%rd62, %rd1, %rd123;
$L__BB3_29:
	.pragma "nounroll";
	mul.wide.s32 	%rd124, %r186, 4;
	add.s64 	%rd125, %rd62, %rd124;
	ld.shared.u32 	%r164, [%r187];
	ld.shared.u32 	%r165, [%r188];
	sub.s32 	%r166, %r164, %r165;
	st.global.u32 	[%rd125], %r166;
	add.s32 	%r189, %r189, 1;
	setp.eq.s32 	%p24, %r189, 0;
	add.s32 	%r188, %r188, 512;
	add.s32 	%r187, %r187, 512;
	add.s32 	%r186, %r186, 128;
	@%p24 bra 	$L__BB3_35;
	bra.uni 	$L__BB3_29;
$L__BB3_30:
	setp.lt.s32 	%p25, %r70, 1;
	@%p25 bra 	$L__BB3_35;
	mov.u32 	%r190, %tid.x;
	neg.s32 	%r193, %r70;
	add.s32 	%r167, %r2, %r7;
	shl.b32 	%r168, %r190, 2;
	add.s32 	%r169, %r167, %r168;
	mov.u32 	%r170, _ZN3cub18CUB_300001_SM_10006detail9transform4smemE;
	add.s32 	%r171, %r169, %r170;
	add.s32 	%r192, %r171, 128;
	add.s32 	%r172, %r45, %r168;
	add.s32 	%r191, %r170, %r172;
	mul.wide.s32 	%rd126, %r4, 4;
	add.s64 	%rd63, %rd1, %rd126;
$L__BB3_32:
	.pragma "nounroll";
	setp.ge.s32 	%p26, %r190, %r6;
	@%p26 bra 	$L__BB3_34;
	ld.shared.u32 	%r173, [%r191];
	ld.shared.u32 	%r174, [%r192];
	sub.s32 	%r175, %r173, %r174;
	mul.wide.s32 	%rd127, %r190, 4;
	add.s64 	%rd128, %rd63, %rd127;
	st.global.u32 	[%rd128], %r175;
$L__BB3_34:
	add.s32 	%r193, %r193, 1;
	setp.ne.s32 	%p27, %r193, 0;
	add.s32 	%r192, %r192, 512;
	add.s32 	%r191, %r191, 512;
	add.s32 	%r190, %r190, 128;
	@%p27 bra 	$L__BB3_32;
$L__BB3_35:
	ret;

}
	// .globl	_ZN3cub18CUB_300001_SM_10006detail9transform16transform_kernelINS2_10policy_hubILb0EN4cuda3std3__45tupleIJN6thrust24THRUST_300001_SM_1000_NS6detail15normal_iteratorINSA_10device_ptrIiEEEESF_EEEE10policy1000ElNS7_5minusIiEESF_JPiSL_EEEvT0_iT1_T2_DpNS2_10kernel_argIT3_EE
.visible .entry _ZN3cub18CUB_300001_SM_10006detail9transform16transform_kernelINS2_10policy_hubILb0EN4cuda3std3__45tupleIJN6thrust24THRUST_300001_SM_1000_NS6detail15normal_iteratorINSA_10device_ptrIiEEEESF_EEEE10policy1000ElNS7_5minusIiEESF_JPiSL_EEEvT0_iT1_T2_DpNS2_10kernel_argIT3_EE(
	.param .u64 _ZN3cub18CUB_300001_SM_10006detail9transform16transform_kernelINS2_10policy_hubILb0EN4cuda3std3__45tupleIJN6thrust24THRUST_300001_SM_1000_NS6detail15normal_iteratorINSA_10device_ptrIiEEEESF_EEEE10policy1000ElNS7_5minusIiEESF_JPiSL_EEEvT0_iT1_T2_DpNS2_10kernel_argIT3_EE_param_0,
	.param .u32 _ZN3cub18CUB_300001_SM_10006detail9transform16transform_kernelINS2_10policy_hubILb0EN4cuda3std3__45tupleIJN6thrust24THRUST_300001_SM_1000_NS6detail15normal_iteratorINSA_10device_ptrIiEEEESF_EEEE10policy1000ElNS7_5minusIiEESF_JPiSL_EEEvT0_iT1_T2_DpNS2_10kernel_argIT3_EE_param_1,
	.param .align 1 .b8 _ZN3cub18CUB_300001_SM_10006detail9transform16transform_kernelINS2_10policy_hubILb0EN4cuda3std3__45tupleIJN6thrust24THRUST_300001_SM_1000_NS6detail15normal_iteratorINSA_10device_ptrIiEEEESF_EEEE10policy1000ElNS7_5minusIiEESF_JPiSL_EEEvT0_iT1_T2_DpNS2_10kernel_argIT3_EE_param_2[1],
	.param .align 8 .b8 _ZN3cub18CUB_300001_SM_10006detail9transform16transform_kernelINS2_10policy_hubILb0EN4cuda3std3__45tupleIJN6thrust24THRUST_300001_SM_1000_NS6detail15normal_iteratorINSA_10device_ptrIiEEEESF_EEEE10policy1000ElNS7_5minusIiEESF_JPiSL_EEEvT0_iT1_T2_DpNS2_10kernel_argIT3_EE_param_3[8],
	.param .align 8 .b8 _ZN3cub18CUB_300001_SM_10006detail9transform16transform_kernelINS2_10policy_hubILb0EN4cuda3std3__45tupleIJN6thrust24THRUST_300001_SM_1000_NS6detail15normal_iteratorINSA_10device_ptrIiEEEESF_EEEE10policy1000ElNS7_5minusIiEESF_JPiSL_EEEvT0_iT1_T2_DpNS2_10kernel_argIT3_EE_param_4[16],
	.param .align 8 .b8 _ZN3cub18CUB_300001_SM_10006detail9transform16transform_kernelINS2_10policy_hubILb0EN4cuda3std3__45tupleIJN6thrust24THRUST_300001_SM_1000_NS6detail15normal_iteratorINSA_10device_ptrIiEEEESF_EEEE10policy1000ElNS7_5minusIiEESF_JPiSL_EEEvT0_iT1_T2_DpNS2_10kernel_argIT3_EE_param_5[16]
)
.maxntid 128
{
	.reg .pred 	%p<28>;
	.reg .b32 	%r<187>;
	.reg .b64 	%rd<147>;
	// demoted variable
	.shared .align 8 .u64 _ZZN3cub18CUB_300001_SM_10006detail9transform23transform_kernel_ublkcpINS2_19async_copy_policy_tILi128EEElN4cuda3std3__45minusIiEEN6thrust24THRUST_300001_SM_1000_NS6detail15normal_iteratorINSC_10device_ptrIiEEEEJiiEEEvT0_iT1_T2_DpNS2_16aligned_base_ptrIT3_EEE3bar;
	ld.param.u64 	%rd68, [_ZN3cub18CUB_300001_SM_10006detail9transform16transform_kernelINS2_10policy_hubILb0EN4cuda3std3__45tupleIJN6thrust24THRUST_300001_SM_1000_NS6detail15normal_iteratorINSA_10device_ptrIiEEEESF_EEEE10policy1000ElNS7_5minusIiEESF_JPiSL_EEEvT0_iT1_T2_DpNS2_10kernel_argIT3_EE_param_5];
	ld.param.u64 	%rd66, [_ZN3cub18CUB_300001_SM_10006detail9transform16transform_kernelINS2_10policy_hubILb0EN4cuda3std3__45tupleIJN6thrust24THRUST_300001_SM_1000_NS6detail15normal_iteratorINSA_10device_ptrIiEEEESF_EEEE10policy1000ElNS7_5minusIiEESF_JPiSL_EEEvT0_iT1_T2_DpNS2_10kernel_argIT3_EE_param_4];
	ld.param.u64 	%rd70, [_ZN3cub18CUB_300001_SM_10006detail9transform16transform_kernelINS2_10policy_hubILb0EN4cuda3std3__45tupleIJN6thrust24THRUST_300001_SM_1000_NS6detail15normal_iteratorINSA_10device_ptrIiEEEESF_EEEE10policy1000ElNS7_5minusIiEESF_JPiSL_EEEvT0_iT1_T2_DpNS2_10kernel_argIT3_EE_param_0];
	ld.param.u64 	%rd69, [_ZN3cub18CUB_300001_SM_10006detail9transform16transform_kernelINS2_10policy_hubILb0EN4cuda3std3__45tupleIJN6thrust24THRUST_300001_SM_1000_NS6detail15normal_iteratorINSA_10device_ptrIiEEEESF_EEEE10policy1000ElNS7_5minusIiEESF_JPiSL_EEEvT0_iT1_T2_DpNS2_10kernel_argIT3_EE_param_5+8];
	ld.param.u64 	%rd67, [_ZN3cub18CUB_300001_SM_10006detail9transform16transform_kernelINS2_10policy_hubILb0EN4cuda3std3__45tupleIJN6thrust24THRUST_300001_SM_1000_NS6detail15normal_iteratorINSA_10device_ptrIiEEEESF_EEEE10policy1000ElNS7_5minusIiEESF_JPiSL_EEEvT0_iT1_T2_DpNS2_10kernel_argIT3_EE_param_4+8];
	ld.param.u64 	%rd71, [_ZN3cub18CUB_300001_SM_10006detail9transform16transform_kernelINS2_10policy_hubILb0EN4cuda3std3__45tupleIJN6thrust24THRUST_300001_SM_1000_NS6detail15normal_iteratorINSA_10device_ptrIiEEEESF_EEEE10policy1000ElNS7_5minusIiEESF_JPiSL_EEEvT0_iT1_T2_DpNS2_10kernel_argIT3_EE_param_3];
	ld.param.u32 	%r68, [_ZN3cub18CUB_300001_SM_10006detail9transform16transform_kernelINS2_10policy_hubILb0EN4cuda3std3__45tupleIJN6thrust24THRUST_300001_SM_1000_NS6detail15normal_iteratorINSA_10device_ptrIiEEEESF_EEEE10policy1000ElNS7_5minusIiEESF_JPiSL_EEEvT0_iT1_T2_DpNS2_10kernel_argIT3_EE_param_1];
	cvta.to.global.u64 	%rd1, %rd71;
	cvt.u32.u64 	%r1, %rd67;
	cvt.u32.u64 	%r2, %rd69;
	shl.b32 	%r3, %r68, 7;
	mov.u32 	%r69, %ctaid.x;
	cvt.u64.u32 	%rd72, %r69;
	cvt.s64.s32 	%rd73, %r3;
	mul.lo.s64 	%rd4, %rd73, %rd72;
	sub.s64 	%rd74, %rd70, %rd4;
	min.s64 	%rd75, %rd74, %rd73;
	cvt.u32.u64 	%r4, %rd75;
	setp.eq.s32 	%p1, %r69, 0;
	add.s32 	%r71, %r69, 2;
	mov.u32 	%r72, %nctaid.x;
	setp.ge.u32 	%p2, %r71, %r72;
	shl.b32 	%r5, %r68, 9;
	or.pred  	%p3, %p1, %p2;
	@%p3 bra 	$L__BB4_5;
	mov.b32 	%r132, -1;
	// begin inline asm
	{
	 .reg .pred P_OUT; 
	elect.sync _|P_OUT, %r132;
	selp.b32 %r131, 1, 0, P_OUT; 
}
	// end inline asm
	mov.u32 	%r133, %tid.x;
	setp.gt.u32 	%p18, %r133, 31;
	setp.eq.s32 	%p19, %r131, 0;
	or.pred  	%p20, %p18, %p19;
	@%p20 bra 	$L__BB4_3;
	mov.u32 	%r134, _ZZN3cub18CUB_300001_SM_10006detail9transform23transform_kernel_ublkcpINS2_19async_copy_policy_tILi128EEElN4cuda3std3__45minusIiEEN6thrust24THRUST_300001_SM_1000_NS6detail15normal_iteratorINSC_10device_ptrIiEEEEJiiEEEvT0_iT1_T2_DpNS2_16aligned_base_ptrIT3_EEE3bar;
	mov.b32 	%r135, 1;
	// begin inline asm
	mbarrier.init.shared.b64 [%r134], %r135;
	// end inline asm
	// begin inline asm
	fence.proxy.async.shared::cta; // 6.
	// end inline asm
	shl.b64 	%rd124, %rd4, 2;
	add.s32 	%r144, %r5, 15;
	add.s32 	%r145, %r144, %r1;
	and.b32  	%r137, %r145, -16;
	cvta.to.global.u64 	%rd125, %rd66;
	add.s64 	%rd121, %rd125, %rd124;
	mov.u32 	%r136, _ZN3cub18CUB_300001_SM_10006detail9transform4smemE;
	// begin inline asm
	cp.async.bulk.shared::cluster.global.mbarrier::complete_tx::bytes [%r136], [%rd121], %r137, [%r134];
	// end inline asm
	add.s32 	%r146, %r144, %r2;
	and.b32  	%r140, %r146, -16;
	add.s32 	%r147, %r136, %r5;
	add.s32 	%r139, %r147, 128;
	cvta.to.global.u64 	%rd126, %rd68;
	add.s64 	%rd122, %rd126, %rd124;
	// begin inline asm
	cp.async.bulk.shared::cluster.global.mbarrier::complete_tx::bytes [%r139], [%rd122], %r140, [%r134];
	// end inline asm
	add.s32 	%r143, %r140, %r137;
	// begin inline asm
	mbarrier.arrive.expect_tx.release.cta.shared::cta.b64 %rd123, [%r134], %r143; // 8. 
	// end inline asm
$L__BB4_3:
	bar.sync 	0;
	mov.u32 	%r149, _ZZN3cub18CUB_300001_SM_10006detail9transform23transform_kernel_ublkcpINS2_19async_copy_policy_tILi128EEElN4cuda3std3__45minusIiEEN6thrust24THRUST_300001_SM_1000_NS6detail15normal_iteratorINSC_10device_ptrIiEEEEJiiEEEvT0_iT1_T2_DpNS2_16aligned_base_ptrIT3_EEE3bar;
$L__BB4_4:
	mov.b32 	%r150, 0;
	// begin inline asm
	{
	 .reg .pred P_OUT; 
	mbarrier.try_wait.parity.shared::cta.b64  P_OUT, [%r149], %r150;                                // 7a. 
	selp.b32 %r148, 1, 0, P_OUT; 
}
	// end inline asm
	setp.eq.s32 	%p21, %r148, 0;
	@%p21 bra 	$L__BB4_4;
	bra.uni 	$L__BB4_26;
$L__BB4_5:
	cvt.s64.s32 	%rd5, %r1;
	shl.b32 	%r74, %r4, 2;
	cvt.s64.s32 	%rd76, %r74;
	shr.u64 	%rd6, %rd76, 2;
	mov.u32 	%r6, %ntid.x;
	mov.u32 	%r7, %ntid.y;
	mul.lo.s32 	%r75, %r6, %r7;
	mov.u32 	%r8, %ntid.z;
	mul.lo.s32 	%r9, %r75, %r8;
	mov.u32 	%r76, %tid.x;
	mov.u32 	%r77, %tid.y;
	mov.u32 	%r78, %tid.z;
	mad.lo.s32 	%r79, %r78, %r7, %r77;
	mad.lo.s32 	%r80, %r79, %r6, %r76;
	cvt.u64.u32 	%rd144, %r80;
	setp.le.u64 	%p4, %rd6, %rd144;
	@%p4 bra 	$L__BB4_15;
	cvt.u32.u64 	%r81, %rd144;
	cvt.u64.u32 	%rd8, %r9;
	add.s32 	%r82, %r81, %r9;
	cvt.u64.u32 	%rd77, %r82;
	max.u64 	%rd78, %rd6, %rd77;
	setp.gt.u64 	%p5, %rd6, %rd77;
	selp.u64 	%rd9, 1, 0, %p5;
	add.s64 	%rd79, %rd9, %rd77;
	sub.s64 	%rd10, %rd78, %rd79;
	and.b64  	%rd80, %rd10, -4294967296;
	setp.ne.s64 	%p6, %rd80, 0;
	@%p6 bra 	$L__BB4_8;
	cvt.u32.u64 	%r83, %rd8;
	cvt.u32.u64 	%r84, %rd10;
	div.u32 	%r85, %r84, %r83;
	cvt.u64.u32 	%rd133, %r85;
	bra.uni 	$L__BB4_9;
$L__BB4_8:
	div.u64 	%rd133, %rd10, %rd8;
$L__BB4_9:
	add.s64 	%rd14, %rd133, %rd9;
	and.b64  	%rd81, %rd14, 3;
	setp.eq.s64 	%p7, %rd81, 3;
	mov.u64 	%rd137, %rd144;
	@%p7 bra 	$L__BB4_12;
	shl.b64 	%rd82, %rd4, 2;
	shl.b64 	%rd83, %rd144, 2;
	add.s64 	%rd84, %rd82, %rd83;
	add.s64 	%rd85, %rd84, %rd5;
	add.s64 	%rd135, %rd66, %rd85;
	shl.b64 	%rd16, %rd8, 2;
	mov.u32 	%r87, _ZN3cub18CUB_300001_SM_10006detail9transform4smemE;
	add.s32 	%r88, %r1, %r87;
	shl.b32 	%r89, %r81, 2;
	add.s32 	%r169, %r88, %r89;
	mul.lo.s32 	%r90, %r8, %r7;
	mul.lo.s32 	%r91, %r90, %r6;
	shl.b32 	%r11, %r91, 2;
	add.s64 	%rd86, %rd14, 1;
	and.b64  	%rd87, %rd86, 3;
	neg.s64 	%rd134, %rd87;
	mov.u64 	%rd137, %rd144;
$L__BB4_11:
	.pragma "nounroll";
	// begin inline asm
	cp.async.ca.shared.global [%r169], [%rd135], 4, 4;
	// end inline asm
	add.s64 	%rd137, %rd137, %rd8;
	add.s64 	%rd135, %rd135, %rd16;
	add.s32 	%r169, %r169, %r11;
	add.s64 	%rd134, %rd134, 1;
	setp.ne.s64 	%p8, %rd134, 0;
	@%p8 bra 	$L__BB4_11;
$L__BB4_12:
	setp.lt.u64 	%p9, %rd14, 3;
	@%p9 bra 	$L__BB4_15;
	shl.b64 	%rd25, %rd8, 2;
	shl.b64 	%rd89, %rd4, 2;
	shl.b64 	%rd90, %rd137, 2;
	add.s64 	%rd26, %rd89, %rd90;
	shl.b64 	%rd27, %rd8, 4;
	shl.b64 	%rd91, %rd8, 3;
	add.s64 	%rd28, %rd26, %rd91;
	add.s64 	%rd92, %rd137, %rd4;
	shl.b64 	%rd93, %rd92, 2;
	mad.lo.s64 	%rd29, %rd8, 12, %rd93;
	mov.u32 	%r93, _ZN3cub18CUB_300001_SM_10006detail9transform4smemE;
	add.s32 	%r94, %r1, %r93;
	mul.lo.s32 	%r95, %r8, %r7;
	mul.lo.s32 	%r96, %r95, %r6;
	shl.b32 	%r97, %r96, 2;
	cvt.u32.u64 	%r98, %rd137;
	shl.b32 	%r99, %r98, 2;
	add.s32 	%r170, %r94, %r99;
	add.s32 	%r173, %r170, %r97;
	shl.b32 	%r15, %r96, 4;
	shl.b32 	%r100, %r96, 3;
	add.s32 	%r172, %r170, %r100;
	mad.lo.s32 	%r171, %r96, 12, %r170;
	cvt.s64.s32 	%rd94, %r1;
	add.s64 	%rd138, %rd66, %rd94;
$L__BB4_14:
	add.s64 	%rd95, %rd138, %rd26;
	// begin inline asm
	cp.async.ca.shared.global [%r170], [%rd95], 4, 4;
	// end inline asm
	add.s64 	%rd99, %rd26, %rd25;
	add.s64 	%rd96, %rd138, %rd99;
	// begin inline asm
	cp.async.ca.shared.global [%r173], [%rd96], 4, 4;
	// end inline asm
	add.s64 	%rd97, %rd138, %rd28;
	// begin inline asm
	cp.async.ca.shared.global [%r172], [%rd97], 4, 4;
	// end inline asm
	add.s64 	%rd98, %rd138, %rd29;
	// begin inline asm
	cp.async.ca.shared.global [%r171], [%rd98], 4, 4;
	// end inline asm
	add.s64 	%rd137, %rd137, %rd25;
	add.s64 	%rd138, %rd138, %rd27;
	add.s32 	%r173, %r173, %r15;
	add.s32 	%r172, %r172, %r15;
	add.s32 	%r171, %r171, %r15;
	add.s32 	%r170, %r170, %r15;
	setp.lt.u64 	%p10, %rd137, %rd6;
	@%p10 bra 	$L__BB4_14;
$L__BB4_15:
	setp.le.u64 	%p11, %rd6, %rd144;
	// begin inline asm
	cp.async.commit_group;
	// end inline asm
	cvt.s64.s32 	%rd35, %r2;
	@%p11 bra 	$L__BB4_25;
	cvt.u32.u64 	%r105, %rd144;
	cvt.u64.u32 	%rd36, %r9;
	add.s32 	%r106, %r105, %r9;
	cvt.u64.u32 	%rd100, %r106;
	max.u64 	%rd101, %rd6, %rd100;
	setp.gt.u64 	%p12, %rd6, %rd100;
	selp.u64 	%rd37, 1, 0, %p12;
	add.s64 	%rd102, %rd37, %rd100;
	sub.s64 	%rd38, %rd101, %rd102;
	and.b64  	%rd103, %rd38, -4294967296;
	setp.ne.s64 	%p13, %rd103, 0;
	@%p13 bra 	$L__BB4_18;
	cvt.u32.u64 	%r107, %rd36;
	cvt.u32.u64 	%r108, %rd38;
	div.u32 	%r109, %r108, %r107;
	cvt.u64.u32 	%rd140, %r109;
	bra.uni 	$L__BB4_19;
$L__BB4_18:
	div.u64 	%rd140, %rd38, %rd36;
$L__BB4_19:
	add.s64 	%rd42, %rd140, %rd37;
	and.b64  	%rd104, %rd42, 3;
	setp.eq.s64 	%p14, %rd104, 3;
	@%p14 bra 	$L__BB4_22;
	shl.b64 	%rd105, %rd4, 2;
	shl.b64 	%rd106, %rd144, 2;
	add.s64 	%rd107, %rd105, %rd106;
	add.s64 	%rd108, %rd107, %rd35;
	add.s64 	%rd142, %rd68, %rd108;
	shl.b64 	%rd44, %rd36, 2;
	mov.u32 	%r111, _ZN3cub18CUB_300001_SM_10006detail9transform4smemE;
	add.s32 	%r112, %r2, %r111;
	add.s32 	%r113, %r112, %r5;
	shl.b32 	%r114, %r105, 2;
	add.s32 	%r174, %r113, %r114;
	mul.lo.s32 	%r115, %r8, %r7;
	mul.lo.s32 	%r116, %r115, %r6;
	shl.b32 	%r28, %r116, 2;
	add.s64 	%rd109, %rd42, 1;
	and.b64  	%rd110, %rd109, 3;
	neg.s64 	%rd141, %rd110;
$L__BB4_21:
	.pragma "nounroll";
	add.s32 	%r117, %r174, 128;
	// begin inline asm
	cp.async.ca.shared.global [%r117], [%rd142], 4, 4;
	// end inline asm
	add.s64 	%rd144, %rd144, %rd36;
	add.s64 	%rd142, %rd142, %rd44;
	add.s32 	%r174, %r174, %r28;
	add.s64 	%rd141, %rd141, 1;
	setp.ne.s64 	%p15, %rd141, 0;
	@%p15 bra 	$L__BB4_21;
$L__BB4_22:
	setp.lt.u64 	%p16, %rd42, 3;
	@%p16 bra 	$L__BB4_25;
	shl.b64 	%rd53, %rd36, 2;
	shl.b64 	%rd112, %rd4, 2;
	shl.b64 	%rd113, %rd144, 2;
	add.s64 	%rd54, %rd112, %rd113;
	add.s64 	%rd55, %rd54, %rd53;
	shl.b64 	%rd56, %rd36, 4;
	shl.b64 	%rd114, %rd36, 3;
	add.s64 	%rd57, %rd54, %rd114;
	add.s64 	%rd115, %rd144, %rd4;
	shl.b64 	%rd116, %rd115, 2;
	mad.lo.s64 	%rd58, %rd36, 12, %rd116;
	mov.u32 	%r118, _ZN3cub18CUB_300001_SM_10006detail9transform4smemE;
	add.s32 	%r119, %r2, %r118;
	mul.lo.s32 	%r120, %r8, %r7;
	mul.lo.s32 	%r121, %r120, %r6;
	shl.b32 	%r122, %r121, 2;
	cvt.u32.u64 	%r123, %rd144;
	shl.b32 	%r124, %r123, 2;
	add.s32 	%r125, %r119, %r5;
	add.s32 	%r175, %r125, %r124;
	add.s32 	%r178, %r175, %r122;
	shl.b32 	%r32, %r121, 4;
	shl.b32 	%r126, %r121, 3;
	add.s32 	%r177, %r175, %r126;
	mad.lo.s32 	%r176, %r121, 12, %r175;
	add.s64 	%rd145, %rd68, %rd35;
$L__BB4_24:
	add.s64 	%rd117, %rd145, %rd54;
	add.s32 	%r127, %r175, 128;
	// begin inline asm
	cp.async.ca.shared.global [%r127], [%rd117], 4, 4;
	// end inline asm
	add.s64 	%rd118, %rd145, %rd55;
	add.s32 	%r128, %r178, 128;
	// begin inline asm
	cp.async.ca.shared.global [%r128], [%rd118], 4, 4;
	// end inline asm
	add.s64 	%rd119, %rd145, %rd57;
	add.s32 	%r129, %r177, 128;
	// begin inline asm
	cp.async.ca.shared.global [%r129], [%rd119], 4, 4;
	// end inline asm
	add.s64 	%rd120, %rd145, %rd58;
	add.s32 	%r130, %r176, 128;
	// begin inline asm
	cp.async.ca.shared.global [%r130], [%rd120], 4, 4;
	// end inline asm
	add.s64 	%rd144, %rd144, %rd53;
	add.s64 	%rd145, %rd145, %rd56;
	add.s32 	%r178, %r178, %r32;
	add.s32 	%r177, %r177, %r32;
	add.s32 	%r176, %r176, %r32;
	add.s32 	%r175, %r175, %r32;
	setp.lt.u64 	%p17, %rd144, %rd6;
	@%p17 bra 	$L__BB4_24;
$L__BB4_25:
	// begin inline asm
	cp.async.commit_group;
	// end inline asm
	// begin inline asm
	cp.async.wait_group 0;
	// end inline asm
	barrier.sync 	0;
$L__BB4_26:
	setp.eq.s32 	%p22, %r3, %r4;
	@%p22 bra 	$L__BB4_32;
	setp.lt.s32 	%p23, %r68, 1;
	@%p23 bra 	$L__BB4_35;
	mov.u32 	%r183, %tid.x;
	neg.s32 	%r186, %r68;
	add.s32 	%r151, %r2, %r5;
	shl.b32 	%r152, %r183, 2;
	add.s32 	%r153, %r151, %r152;
	mov.u32 	%r154, _ZN3cub18CUB_300001_SM_10006detail9transform4smemE;
	add.s32 	%r155, %r153, %r154;
	add.s32 	%r185, %r155, 128;
	add.s32 	%r156, %r1, %r152;
	add.s32 	%r184, %r154, %r156;
	shl.b64 	%rd127, %rd4, 2;
	add.s64 	%rd64, %rd1, %rd127;
$L__BB4_29:
	.pragma "nounroll";
	setp.ge.s32 	%p24, %r183, %r4;
	@%p24 bra 	$L__BB4_31;
	ld.shared.u32 	%r157, [%r184];
	ld.shared.u32 	%r158, [%r185];
	sub.s32 	%r159, %r157, %r158;
	mul.wide.s32 	%rd128, %r183, 4;
	add.s64 	%rd129, %rd64, %rd128;
	st.global.u32 	[%rd129], %r159;
$L__BB4_31:
	add.s32 	%r186, %r186, 1;
	setp.ne.s32 	%p25, %r186, 0;
	add.s32 	%r185, %r185, 512;
	add.s32 	%r184, %r184, 512;
	add.s32 	%r183, %r183, 128;
	@%p25 bra 	$L__BB4_29;
	bra.uni 	$L__BB4_35;
$L__BB4_32:
	setp.lt.s32 	%p26, %r68, 1;
	@%p26 bra 	$L__BB4_35;
	mov.u32 	%r179, %tid.x;
	neg.s32 	%r182, %r68;
	add.s32 	%r160, %r2, %r5;
	shl.b32 	%r161, %r179, 2;
	add.s32 	%r162, %r160, %r161;
	mov.u32 	%r163, _ZN3cub18CUB_300001_SM_10006detail9transform4smemE;
	add.s32 	%r164, %r162, %r163;
	add.s32 	%r181, %r164, 128;
	add.s32 	%r165, %r1, %r161;
	add.s32 	%r180, %r163, %r165;
	shl.b64 	%rd130, %rd4, 2;
	add.s64 	%rd65, %rd1, %rd130;
$L__BB4_34:
	.pragma "nounroll";
	mul.wide.s32 	%rd131, %r179, 4;
	add.s64 	%rd132, %rd65, %rd131;
	ld.shared.u32 	%r166, [%r180];
	ld.shared.u32 	%r167, [%r181];
	sub.s32 	%r168, %r166, %r167;
	st.global.u32 	[%rd132], %r168;
	add.s32 	%r182, %r182, 1;
	setp.eq.s32 	%p27, %r182, 0;
	add.s32 	%r181, %r181, 512;
	add.s32 	%r180, %r180, 512;
	add.s32 	%r179, %r179, 128;
	@%p27 bra 	$L__BB4_35;
	bra.uni 	$L__BB4_34;
$L__BB4_35:
	ret;

}
	// .globl	_ZN3cub18CUB_300001_SM_10006detail4scan20DeviceScanInitKernelINS0_13ScanTileStateIiLb1EEEEEvT_i
.visible .entry _ZN3cub18CUB_300001_SM_10006detail4scan20DeviceScanInitKernelINS0_13ScanTileStateIiLb1EEEEEvT_i(
	.param .align 8 .b8 _ZN3cub18CUB_300001_SM_10006detail4scan20DeviceScanInitKernelINS0_13ScanTileStateIiLb1EEEEEvT_i_param_0[8],
	.param .u32 _ZN3cub18CUB_300001_SM_10006detail4scan20DeviceScanInitKernelINS0_13ScanTileStateIiLb1EEEEEvT_i_param_1
)
{
	.reg .pred 	%p<5>;
	.reg .b32 	%r<10>;
	.reg .b64 	%rd<7>;

	ld.param.u64 	%rd2, [_ZN3cub18CUB_300001_SM_10006detail4scan20DeviceScanInitKernelINS0_13ScanTileStateIiLb1EEEEEvT_i_param_0];
	ld.param.u32 	%r4, [_ZN3cub18CUB_300001_SM_10006detail4scan20DeviceScanInitKernelINS0_13ScanTileStateIiLb1EEEEEvT_i_param_1];
	cvta.to.global.u64 	%rd1, %rd2;
	mov.u32 	%r1, %ctaid.x;
	mov.u32 	%r5, %ntid.x;
	mov.u32 	%r2, %tid.x;
	mad.lo.s32 	%r3, %r1, %r5, %r2;
	setp.ge.s32 	%p1, %r3, %r4;
	@%p1 bra 	$L__BB5_2;
	mul.wide.s32 	%rd3, %r3, 8;
	add.s64 	%rd4, %rd1, %rd3;
	mov.b32 	%r6, 0;
	mov.b32 	%r7, 99;
	st.global.v2.u32 	[%rd4+256], {%r7, %r6};
$L__BB5_2:
	setp.ne.s32 	%p2, %r1, 0;
	setp.gt.u32 	%p3, %r2, 31;
	or.pred  	%p4, %p2, %p3;
	@%p4 bra 	$L__BB5_4;
	mul.wide.u32 	%rd5, %r2, 8;
	add.s64 	%rd6, %rd1, %rd5;
	mov.b32 	%r9, 0;
	st.global.v2.u32 	[%rd6], {%r9, %r9};
$L__BB5_4:
	ret;

}
	// .globl	_ZN3cub18CUB_300001_SM_10006detail4scan16DeviceScanKernelINS2_10policy_hubIiiijN4cuda3std3__44plusIvEEE10Policy1000EN6thrust24THRUST_300001_SM_1000_NS6detail15normal_iteratorINSD_10device_ptrIiEEEESI_NS0_13ScanTileStateIiLb1EEES9_NS1_10InputValueIiPiEEjiLb0EiEEvT0_T1_T2_iT3_T4_T5_
.visible .entry _ZN3cub18CUB_300001_SM_10006detail4scan16DeviceScanKernelINS2_10policy_hubIiiijN4cuda3std3__44plusIvEEE10Policy1000EN6thrust24THRUST_300001_SM_1000_NS6detail15normal_iteratorINSD_10device_ptrIiEEEESI_NS0_13ScanTileStateIiLb1EEES9_NS1_10InputValueIiPiEEjiLb0EiEEvT0_T1_T2_iT3_T4_T5_(
	.param .align 8 .b8 _ZN3cub18CUB_300001_SM_10006detail4scan16DeviceScanKernelINS2_10policy_hubIiiijN4cuda3std3__44plusIvEEE10Policy1000EN6thrust24THRUST_300001_SM_1000_NS6detail15normal_iteratorINSD_10device_ptrIiEEEESI_NS0_13ScanTileStateIiLb1EEES9_NS1_10InputValueIiPiEEjiLb0EiEEvT0_T1_T2_iT3_T4_T5__param_0[8],
	.param .align 8 .b8 _ZN3cub18CUB_300001_SM_10006detail4scan16DeviceScanKernelINS2_10policy_hubIiiijN4cuda3std3__44plusIvEEE10Policy1000EN6thrust24THRUST_300001_SM_1000_NS6detail15normal_iteratorINSD_10device_ptrIiEEEESI_NS0_13ScanTileStateIiLb1EEES9_NS1_10InputValueIiPiEEjiLb0EiEEvT0_T1_T2_iT3_T4_T5__param_1[8],
	.param .align 8 .b8 _ZN3cub18CUB_300001_SM_10006detail4scan16DeviceScanKernelINS2_10policy_hubIiiijN4cuda3std3__44plusIvEEE10Policy1000EN6thrust24THRUST_300001_SM_1000_NS6detail15normal_iteratorINSD_10device_ptrIiEEEESI_NS0_13ScanTileStateIiLb1EEES9_NS1_10InputValueIiPiEEjiLb0EiEEvT0_T1_T2_iT3_T4_T5__param_2[8],
	.param .u32 _ZN3cub18CUB_300001_SM_10006detail4scan16DeviceScanKernelINS2_10policy_hubIiiijN4cuda3std3__44plusIvEEE10Policy1000EN6thrust24THRUST_300001_SM_1000_NS6detail15normal_iteratorINSD_10device_ptrIiEEEESI_NS0_13ScanTileStateIiLb1EEES9_NS1_10InputValueIiPiEEjiLb0EiEEvT0_T1_T2_iT3_T4_T5__param_3,
	.param .align 1 .b8 _ZN3cub18CUB_300001_SM_10006detail4scan16DeviceScanKernelINS2_10policy_hubIiiijN4cuda3std3__44plusIvEEE10Policy1000EN6thrust24THRUST_300001_SM_1000_NS6detail15normal_iteratorINSD_10device_ptrIiEEEESI_NS0_13ScanTileStateIiLb1EEES9_NS1_10InputValueIiPiEEjiLb0EiEEvT0_T1_T2_iT3_T4_T5__param_4[1],
	.param .align 8 .b8 _ZN3cub18CUB_300001_SM_10006detail4scan16DeviceScanKernelINS2_10policy_hubIiiijN4cuda3std3__44plusIvEEE10Policy1000EN6thrust24THRUST_300001_SM_1000_NS6detail15normal_iteratorINSD_10device_ptrIiEEEESI_NS0_13ScanTileStateIiLb1EEES9_NS1_10InputValueIiPiEEjiLb0EiEEvT0_T1_T2_iT3_T4_T5__param_5[16],
	.param .u32 _ZN3cub18CUB_300001_SM_10006detail4scan16DeviceScanKernelINS2_10policy_hubIiiijN4cuda3std3__44plusIvEEE10Policy1000EN6thrust24THRUST_300001_SM_1000_NS6detail15normal_iteratorINSD_10device_ptrIiEEEESI_NS0_13ScanTileStateIiLb1EEES9_NS1_10InputValueIiPiEEjiLb0EiEEvT0_T1_T2_iT3_T4_T5__param_6
)
.maxntid 384
{
	.reg .pred 	%p<160>;
	.reg .b16 	%rs<3>;
	.reg .b32 	%r<1050>;
	.reg .b64 	%rd<58>;
	// demoted variable
	.shared .align 16 .b8 _ZZN3cub18CUB_300001_SM_10006detail4scan16DeviceScanKernelINS2_10policy_hubIiiijN4cuda3std3__44plusIvEEE10Policy1000EN6thrust24THRUST_300001_SM_1000_NS6detail15normal_iteratorINSD_10device_ptrIiEEEESI_NS0_13ScanTileStateIiLb1EEES9_NS1_10InputValueIiPiEEjiLb0EiEEvT0_T1_T2_iT3_T4_T5_E12temp_storage[33808];
	ld.param.u32 	%r239, [_ZN3cub18CUB_300001_SM_10006detail4scan16DeviceScanKernelINS2_10policy_hubIiiijN4cuda3std3__44plusIvEEE10Policy1000EN6thrust24THRUST_300001_SM_1000_NS6detail15normal_iteratorINSD_10device_ptrIiEEEESI_NS0_13ScanTileStateIiLb1EEES9_NS1_10InputValueIiPiEEjiLb0EiEEvT0_T1_T2_iT3_T4_T5__param_5];
	bfe.u32 	%r240, %r239, 0, 8;
	cvt.u16.u32 	%rs1, %r240;
	and.b16  	%rs2, %rs1, 255;
	ld.param.u64 	%rd16, [_ZN3cub18CUB_300001_SM_10006detail4scan16DeviceScanKernelINS2_10policy_hubIiiijN4cuda3std3__44plusIvEEE10Policy1000EN6thrust24THRUST_300001_SM_1000_NS6detail15normal_iteratorINSD_10device_ptrIiEEEESI_NS0_13ScanTileStateIiLb1EEES9_NS1_10InputValueIiPiEEjiLb0EiEEvT0_T1_T2_iT3_T4_T5__param_2];
	ld.param.u64 	%rd15, [_ZN3cub18CUB_300001_SM_10006detail4scan16DeviceScanKernelINS2_10policy_hubIiiijN4cuda3std3__44plusIvEEE10Policy1000EN6thrust24THRUST_300001_SM_1000_NS6detail15normal_iteratorINSD_10device_ptrIiEEEESI_NS0_13ScanTileStateIiLb1EEES9_NS1_10InputValueIiPiEEjiLb0EiEEvT0_T1_T2_iT3_T4_T5__param_1];
	ld.param.u64 	%rd14, [_ZN3cub18CUB_300001_SM_10006detail4scan16DeviceScanKernelINS2_10policy_hubIiiijN4cuda3std3__44plusIvEEE10Policy1000EN6thrust24THRUST_300001_SM_1000_NS6detail15normal_iteratorINSD_10device_ptrIiEEEESI_NS0_13ScanTileStateIiLb1EEES9_NS1_10InputValueIiPiEEjiLb0EiEEvT0_T1_T2_iT3_T4_T5__param_0];
	ld.param.u64 	%rd1, [_ZN3cub18CUB_300001_SM_10006detail4scan16DeviceScanKernelINS2_10policy_hubIiiijN4cuda3std3__44plusIvEEE10Policy1000EN6thrust24THRUST_300001_SM_1000_NS6detail15normal_iteratorINSD_10device_ptrIiEEEESI_NS0_13ScanTileStateIiLb1EEES9_NS1_10InputValueIiPiEEjiLb0EiEEvT0_T1_T2_iT3_T4_T5__param_5+8];
	ld.param.u32 	%r238, [_ZN3cub18CUB_300001_SM_10006detail4scan16DeviceScanKernelINS2_10policy_hubIiiijN4cuda3std3__44plusIvEEE10Policy1000EN6thrust24THRUST_300001_SM_1000_NS6detail15normal_iteratorINSD_10device_ptrIiEEEESI_NS0_13ScanTileStateIiLb1EEES9_NS1_10InputValueIiPiEEjiLb0EiEEvT0_T1_T2_iT3_T4_T5__param_6];
	setp.eq.s16 	%p1, %rs2, 0;
	@%p1 bra 	$L__BB6_2;
	cvta.to.global.u64 	%rd17, %rd1;
	ld.global.u32 	%r997, [%rd17];
	bra.uni 	$L__BB6_3;
$L__BB6_2:
	cvt.u32.u64 	%r997, %rd1;
$L__BB6_3:
	ld.param.u32 	%r995, [_ZN3cub18CUB_300001_SM_10006detail4scan16DeviceScanKernelINS2_10policy_hubIiiijN4cuda3std3__44plusIvEEE10Policy1000EN6thrust24THRUST_300001_SM_1000_NS6detail15normal_iteratorINSD_10device_ptrIiEEEESI_NS0_13ScanTileStateIiLb1EEES9_NS1_10InputValueIiPiEEjiLb0EiEEvT0_T1_T2_iT3_T4_T5__param_3];
	cvta.to.global.u64 	%rd3, %rd14;
	cvta.to.global.u64 	%rd4, %rd15;
	mov.u32 	%r241, %ctaid.x;
	add.s32 	%r998, %r995, %r241;
	mul.lo.s32 	%r5, %r998, 8448;
	sub.s32 	%r6, %r238, %r5;
	setp.lt.u32 	%p2, %r6, 8449;
	@%p2 bra 	$L__BB6_29;
	cvt.u64.u32 	%rd40, %r5;
	mov.u32 	%r7, %tid.x;
	and.b32  	%r640, %r7, 31;
	and.b32  	%r641, %r7, 992;
	mul.lo.s32 	%r642, %r641, 22;
	or.b32  	%r643, %r642, %r640;
	cvt.u64.u32 	%rd41, %r643;
	add.s64 	%rd5, %rd41, %rd40;
	shl.b64 	%rd42, %rd5, 2;
	add.s64 	%rd43, %rd3, %rd42;
	ld.global.u32 	%r644, [%rd43];
	ld.global.u32 	%r645, [%rd43+128];
	ld.global.u32 	%r646, [%rd43+256];
	ld.global.u32 	%r647, [%rd43+384];
	ld.global.u32 	%r648, [%rd43+512];
	ld.global.u32 	%r649, [%rd43+640];
	ld.global.u32 	%r650, [%rd43+768];
	ld.global.u32 	%r651, [%rd43+896];
	ld.global.u32 	%r652, [%rd43+1024];
	ld.global.u32 	%r653, [%rd43+1152];
	ld.global.u32 	%r654, [%rd43+1280];
	ld.global.u32 	%r655, [%rd43+1408];
	ld.global.u32 	%r656, [%rd43+1536];
	ld.global.u32 	%r657, [%rd43+1664];
	ld.global.u32 	%r658, [%rd43+1792];
	ld.global.u32 	%r659, [%rd43+1920];
	ld.global.u32 	%r660, [%rd43+2048];
	ld.global.u32 	%r661, [%rd43+2176];
	ld.global.u32 	%r662, [%rd43+2304];
	ld.global.u32 	%r663, [%rd43+2432];
	ld.global.u32 	%r664, [%rd43+2560];
	ld.global.u32 	%r665, [%rd43+2688];
	// begin inline asm
	mov.u32 %r639, %laneid;
	// end inline asm
	shr.u32 	%r9, %r7, 5;
	mad.lo.s32 	%r666, %r9, 704, %r639;
	shl.b32 	%r667, %r666, 2;
	mov.u32 	%r668, _ZZN3cub18CUB_300001_SM_10006detail4scan16DeviceScanKernelINS2_10policy_hubIiiijN4cuda3std3__44plusIvEEE10Policy1000EN6thrust24THRUST_300001_SM_1000_NS6detail15normal_iteratorINSD_10device_ptrIiEEEESI_NS0_13ScanTileStateIiLb1EEES9_NS1_10InputValueIiPiEEjiLb0EiEEvT0_T1_T2_iT3_T4_T5_E12temp_storage;
	add.s32 	%r10, %r668, %r667;
	st.shared.u32 	[%r10], %r644;
	st.shared.u32 	[%r10+128], %r645;
	st.shared.u32 	[%r10+256], %r646;
	st.shared.u32 	[%r10+384], %r647;
	st.shared.u32 	[%r10+512], %r648;
	st.shared.u32 	[%r10+640], %r649;
	st.shared.u32 	[%r10+768], %r650;
	st.shared.u32 	[%r10+896], %r651;
	st.shared.u32 	[%r10+1024], %r652;
	st.shared.u32 	[%r10+1152], %r653;
	st.shared.u32 	[%r10+1280], %r654;
	st.shared.u32 	[%r10+1408], %r655;
	st.shared.u32 	[%r10+1536], %r656;
	st.shared.u32 	[%r10+1664], %r657;
	st.shared.u32 	[%r10+1792], %r658;
	st.shared.u32 	[%r10+1920], %r659;
	st.shared.u32 	[%r10+2048], %r660;
	st.shared.u32 	[%r10+2176], %r661;
	st.shared.u32 	[%r10+2304], %r662;
	st.shared.u32 	[%r10+2432], %r663;
	st.shared.u32 	[%r10+2560], %r664;
	st.shared.u32 	[%r10+2688], %r665;
	bar.warp.sync 	-1;
	mad.lo.s32 	%r11, %r639, 84, %r10;
	ld.shared.v2.u32 	{%r12, %r13}, [%r11];
	ld.shared.v2.u32 	{%r14, %r15}, [%r11+8];
	ld.shared.v2.u32 	{%r16, %r17}, [%r11+16];
	ld.shared.v2.u32 	{%r18, %r19}, [%r11+24];
	ld.shared.v2.u32 	{%r20, %r21}, [%r11+32];
	ld.shared.v2.u32 	{%r22, %r23}, [%r11+40];
	ld.shared.v2.u32 	{%r24, %r25}, [%r11+48];
	ld.shared.v2.u32 	{%r26, %r27}, [%r11+56];
	ld.shared.v2.u32 	{%r28, %r29}, [%r11+64];
	ld.shared.v2.u32 	{%r30, %r31}, [%r11+72];
	ld.shared.v2.u32 	{%r32, %r33}, [%r11+80];
	bar.sync 	0;
	setp.ne.s32 	%p104, %r998, 0;
	@%p104 bra 	$L__BB6_9;
	add.s32 	%r890, %r13, %r12;
	add.s32 	%r891, %r14, %r890;
	add.s32 	%r892, %r15, %r891;
	add.s32 	%r893, %r16, %r892;
	add.s32 	%r894, %r17, %r893;
	add.s32 	%r895, %r18, %r894;
	add.s32 	%r896, %r19, %r895;
	add.s32 	%r897, %r20, %r896;
	add.s32 	%r898, %r21, %r897;
	add.s32 	%r899, %r22, %r898;
	add.s32 	%r900, %r23, %r899;
	add.s32 	%r901, %r24, %r900;
	add.s32 	%r902, %r25, %r901;
	add.s32 	%r903, %r26, %r902;
	add.s32 	%r904, %r27, %r903;
	add.s32 	%r905, %r28, %r904;
	add.s32 	%r906, %r29, %r905;
	add.s32 	%r907, %r30, %r906;
	add.s32 	%r908, %r31, %r907;
	add.s32 	%r909, %r32, %r908;
	add.s32 	%r864, %r33, %r909;
	mov.b32 	%r862, 1;
	mov.b32 	%r887, 0;
	mov.b32 	%r889, -1;
	// begin inline asm
	{  .reg .s32 r0;  .reg .pred p;  shfl.sync.up.b32 r0|p, %r864, %r862, %r887, %r889;  @p add.s32 r0, r0, %r864;  mov.s32 %r860, r0;}
	// end inline asm
	mov.b32 	%r868, 2;
	// begin inline asm
	{  .reg .s32 r0;  .reg .pred p;  shfl.sync.up.b32 r0|p, %r860, %r868, %r887, %r889;  @p add.s32 r0, r0, %r860;  mov.s32 %r866, r0;}
	// end inline asm
	mov.b32 	%r874, 4;
	// begin inline asm
	{  .reg .s32 r0;  .reg .pred p;  shfl.sync.up.b32 r0|p, %r866, %r874, %r887, %r889;  @p add.s32 r0, r0, %r866;  mov.s32 %r872, r0;}
	// end inline asm
	mov.b32 	%r880, 8;
	// begin inline asm
	{  .reg .s32 r0;  .reg .pred p;  shfl.sync.up.b32 r0|p, %r872, %r880, %r887, %r889;  @p add.s32 r0, r0, %r872;  mov.s32 %r878, r0;}
	// end inline asm
	mov.b32 	%r886, 16;
	// begin inline asm
	{  .reg .s32 r0;  .reg .pred p;  shfl.sync.up.b32 r0|p, %r878, %r886, %r887, %r889;  @p add.s32 r0, r0, %r878;  mov.s32 %r884, r0;}
	// end inline asm
	setp.ne.s32 	%p146, %r639, 31;
	@%p146 bra 	$L__BB6_7;
	shl.b32 	%r910, %r9, 2;
	add.s32 	%r912, %r668, %r910;
	st.shared.u32 	[%r912+16], %r884;
$L__BB6_7:
	bar.sync 	0;
	ld.shared.v4.u32 	{%r913, %r914, %r915, %r916}, [_ZZN3cub18CUB_300001_SM_10006detail4scan16DeviceScanKernelINS2_10policy_hubIiiijN4cuda3std3__44plusIvEEE10Policy1000EN6thrust24THRUST_300001_SM_1000_NS6detail15normal_iteratorINSD_10device_ptrIiEEEESI_NS0_13ScanTileStateIiLb1EEES9_NS1_10InputValueIiPiEEjiLb0EiEEvT0_T1_T2_iT3_T4_T5_E12temp_storage+16];
	add.s32 	%r917, %r914, %r913;
	setp.eq.s32 	%p147, %r9, 2;
	selp.b32 	%r918, %r917, %r913, %p147;
	add.s32 	%r919, %r917, %r915;
	setp.eq.s32 	%p148, %r9, 3;
	selp.b32 	%r920, %r919, %r918, %p148;
	add.s32 	%r921, %r919, %r916;
	setp.eq.s32 	%p149, %r9, 4;
	selp.b32 	%r922, %r921, %r920, %p149;
	ld.shared.v4.u32 	{%r923, %r924, %r925, %r926}, [_ZZN3cub18CUB_300001_SM_10006detail4scan16DeviceScanKernelINS2_10policy_hubIiiijN4cuda3std3__44plusIvEEE10Policy1000EN6thrust24THRUST_300001_SM_1000_NS6detail15normal_iteratorINSD_10device_ptrIiEEEESI_NS0_13ScanTileStateIiLb1EEES9_NS1_10InputValueIiPiEEjiLb0EiEEvT0_T1_T2_iT3_T4_T5_E12temp_storage+32];
	add.s32 	%r927, %r921, %r923;
	setp.eq.s32 	%p150, %r9, 5;
	selp.b32 	%r928, %r927, %r922, %p150;
	add.s32 	%r929, %r927, %r924;
	setp.eq.s32 	%p151, %r9, 6;
	selp.b32 	%r930, %r929, %r928, %p151;
	add.s32 	%r931, %r929, %r925;
	setp.eq.s32 	%p152, %r9, 7;
	selp.b32 	%r932, %r931, %r930, %p152;
	add.s32 	%r933, %r931, %r926;
	setp.eq.s32 	%p153, %r9, 8;
	selp.b32 	%r934, %r933, %r932, %p153;
	ld.shared.v4.u32 	{%r935, %r936, %r937, %r938}, [_ZZN3cub18CUB_300001_SM_10006detail4scan16DeviceScanKernelINS2_10policy_hubIiiijN4cuda3std3__44plusIvEEE10Policy1000EN6thrust24THRUST_300001_SM_1000_NS6detail15normal_iteratorINSD_10device_ptrIiEEEESI_NS0_13ScanTileStateIiLb1EEES9_NS1_10InputValueIiPiEEjiLb0EiEEvT0_T1_T2_iT3_T4_T5_E12temp_storage+48];
	add.s32 	%r939, %r933, %r935;
	setp.eq.s32 	%p154, %r9, 9;
	selp.b32 	%r940, %r939, %r934, %p154;
	add.s32 	%r941, %r939, %r936;
	setp.eq.s32 	%p155, %r9, 10;
	selp.b32 	%r942, %r941, %r940, %p155;
	add.s32 	%r943, %r941, %r937;
	setp.eq.s32 	%p156, %r9, 11;
	selp.b32 	%r944, %r943, %r942, %p156;
	setp.lt.u32 	%p157, %r7, 32;
	selp.b32 	%r945, 0, %r944, %p157;
	setp.eq.s32 	%p158, %r639, 0;
	sub.s32 	%r946, %r884, %r864;
	selp.b32 	%r947, 0, %r946, %p158;
	add.s32 	%r948, %r947, %r997;
	add.s32 	%r1012, %r948, %r945;
	add.s32 	%r949, %r938, %r997;
	add.s32 	%r37, %r949, %r943;
	setp.ne.s32 	%p159, %r7, 0;
	@%p159 bra 	$L__BB6_28;
	add.s64 	%rd55, %rd16, 256;
	mov.b32 	%r950, 101;
	// begin inline asm
	st.relaxed.gpu.v2.u32 [%rd55], {%r950, %r37};
	// end inline asm
	bra.uni 	$L__BB6_28;
$L__BB6_9:
	add.s32 	%r699, %r13, %r12;
	add.s32 	%r700, %r14, %r699;
	add.s32 	%r701, %r15, %r700;
	add.s32 	%r702, %r16, %r701;
	add.s32 	%r703, %r17, %r702;
	add.s32 	%r704, %r18, %r703;
	add.s32 	%r705, %r19, %r704;
	add.s32 	%r706, %r20, %r705;
	add.s32 	%r707, %r21, %r706;
	add.s32 	%r708, %r22, %r707;
	add.s32 	%r709, %r23, %r708;
	add.s32 	%r710, %r24, %r709;
	add.s32 	%r711, %r25, %r710;
	add.s32 	%r712, %r26, %r711;
	add.s32 	%r713, %r27, %r712;
	add.s32 	%r714, %r28, %r713;
	add.s32 	%r715, %r29, %r714;
	add.s32 	%r716, %r30, %r715;
	add.s32 	%r717, %r31, %r716;
	add.s32 	%r718, %r32, %r717;
	add.s32 	%r673, %r33, %r718;
	mov.b32 	%r671, 1;
	mov.b32 	%r696, 0;
	mov.b32 	%r698, -1;
	// begin inline asm
	{  .reg .s32 r0;  .reg .pred p;  shfl.sync.up.b32 r0|p, %r673, %r671, %r696, %r698;  @p add.s32 r0, r0, %r673;  mov.s32 %r669, r0;}
	// end inline asm
	mov.b32 	%r677, 2;
	// begin inline asm
	{  .reg .s32 r0;  .reg .pred p;  shfl.sync.up.b32 r0|p, %r669, %r677, %r696, %r698;  @p add.s32 r0, r0, %r669;  mov.s32 %r675, r0;}
	// end inline asm
	mov.b32 	%r683, 4;
	// begin inline asm
	{  .reg .s32 r0;  .reg .pred p;  shfl.sync.up.b32 r0|p, %r675, %r683, %r696, %r698;  @p add.s32 r0, r0, %r675;  mov.s32 %r681, r0;}
	// end inline asm
	mov.b32 	%r689, 8;
	// begin inline asm
	{  .reg .s32 r0;  .reg .pred p;  shfl.sync.up.b32 r0|p, %r681, %r689, %r696, %r698;  @p add.s32 r0, r0, %r681;  mov.s32 %r687, r0;}
	// end inline asm
	mov.b32 	%r695, 16;
	// begin inline asm
	{  .reg .s32 r0;  .reg .pred p;  shfl.sync.up.b32 r0|p, %r687, %r695, %r696, %r698;  @p add.s32 r0, r0, %r687;  mov.s32 %r693, r0;}
	// end inline asm
	setp.ne.s32 	%p105, %r639, 31;
	@%p105 bra 	$L__BB6_11;
	shl.b32 	%r719, %r9, 2;
	add.s32 	%r721, %r668, %r719;
	st.shared.u32 	[%r721+16], %r693;
$L__BB6_11:
	sub.s32 	%r722, %r693, %r673;
	bar.sync 	0;
	ld.shared.v4.u32 	{%r723, %r724, %r725, %r726}, [_ZZN3cub18CUB_300001_SM_10006detail4scan16DeviceScanKernelINS2_10policy_hubIiiijN4cuda3std3__44plusIvEEE10Policy1000EN6thrust24THRUST_300001_SM_1000_NS6detail15normal_iteratorINSD_10device_ptrIiEEEESI_NS0_13ScanTileStateIiLb1EEES9_NS1_10InputValueIiPiEEjiLb0EiEEvT0_T1_T2_iT3_T4_T5_E12temp_storage+16];
	add.s32 	%r727, %r724, %r723;
	setp.eq.s32 	%p106, %r9, 2;
	selp.b32 	%r728, %r727, %r723, %p106;
	add.s32 	%r729, %r727, %r725;
	setp.eq.s32 	%p107, %r9, 3;
	selp.b32 	%r730, %r729, %r728, %p107;
	add.s32 	%r731, %r729, %r726;
	setp.eq.s32 	%p108, %r9, 4;
	selp.b32 	%r732, %r731, %r730, %p108;
	ld.shared.v4.u32 	{%r733, %r734, %r735, %r736}, [_ZZN3cub18CUB_300001_SM_10006detail4scan16DeviceScanKernelINS2_10policy_hubIiiijN4cuda3std3__44plusIvEEE10Policy1000EN6thrust24THRUST_300001_SM_1000_NS6detail15normal_iteratorINSD_10device_ptrIiEEEESI_NS0_13ScanTileStateIiLb1EEES9_NS1_10InputValueIiPiEEjiLb0EiEEvT0_T1_T2_iT3_T4_T5_E12temp_storage+32];
	add.s32 	%r737, %r731, %r733;
	setp.eq.s32 	%p109, %r9, 5;
	selp.b32 	%r738, %r737, %r732, %p109;
	add.s32 	%r739, %r737, %r734;
	setp.eq.s32 	%p110, %r9, 6;
	selp.b32 	%r740, %r739, %r738, %p110;
	add.s32 	%r741, %r739, %r735;
	setp.eq.s32 	%p111, %r9, 7;
	selp.b32 	%r742, %r741, %r740, %p111;
	add.s32 	%r743, %r741, %r736;
	setp.eq.s32 	%p112, %r9, 8;
	selp.b32 	%r744, %r743, %r742, %p112;
	ld.shared.v4.u32 	{%r745, %r746, %r747, %r748}, [_ZZN3cub18CUB_300001_SM_10006detail4scan16DeviceScanKernelINS2_10policy_hubIiiijN4cuda3std3__44plusIvEEE10Policy1000EN6thrust24THRUST_300001_SM_1000_NS6detail15normal_iteratorINSD_10device_ptrIiEEEESI_NS0_13ScanTileStateIiLb1EEES9_NS1_10InputValueIiPiEEjiLb0EiEEvT0_T1_T2_iT3_T4_T5_E12temp_storage+48];
	add.s32 	%r749, %r743, %r745;
	setp.eq.s32 	%p113, %r9, 9;
	selp.b32 	%r750, %r749, %r744, %p113;
	add.s32 	%r751, %r749, %r746;
	setp.eq.s32 	%p114, %r9, 10;
	selp.b32 	%r752, %r751, %r750, %p114;
	add.s32 	%r753, %r751, %r747;
	setp.eq.s32 	%p115, %r9, 11;
	selp.b32 	%r754, %r753, %r752, %p115;
	add.s32 	%r40, %r753, %r748;
	setp.gt.u32 	%p116, %r7, 31;
	setp.lt.u32 	%p117, %r7, 32;
	setp.eq.s32 	%p118, %r639, 0;
	selp.b32 	%r755, 0, %r722, %p118;
	add.s32 	%r1011, %r754, %r755;
	selp.b32 	%r42, %r722, %r1011, %p117;
	@%p116 bra 	$L__BB6_27;
	setp.ne.s32 	%p119, %r7, 0;
	mul.wide.s32 	%rd44, %r998, 8;
	add.s64 	%rd6, %rd16, %rd44;
	@%p119 bra 	$L__BB6_14;
	st.shared.u32 	[_ZZN3cub18CUB_300001_SM_10006detail4scan16DeviceScanKernelINS2_10policy_hubIiiijN4cuda3std3__44plusIvEEE10Policy1000EN6thrust24THRUST_300001_SM_1000_NS6detail15normal_iteratorINSD_10device_ptrIiEEEESI_NS0_13ScanTileStateIiLb1EEES9_NS1_10InputValueIiPiEEjiLb0EiEEvT0_T1_T2_iT3_T4_T5_E12temp_storage+12], %r40;
	add.s64 	%rd45, %rd6, 256;
	mov.b32 	%r756, 100;
	// begin inline asm
	st.relaxed.gpu.v2.u32 [%rd45], {%r756, %r40};
	// end inline asm
$L__BB6_14:
	not.b32 	%r762, %r7;
	add.s32 	%r1006, %r998, %r762;
	mov.b32 	%r758, 830;
	// begin inline asm
	nanosleep.u32 %r758;
	// end inline asm
	mul.wide.s32 	%rd47, %r1006, 8;
	add.s64 	%rd48, %rd16, %rd47;
	add.s64 	%rd46, %rd48, 256;
	// begin inline asm
	ld.relaxed.gpu.v2.u32 {%r1008, %r1000}, [%rd46];
	// end inline asm
	mov.b32 	%r1001, 952;
$L__BB6_15:
	setp.eq.s32 	%p120, %r1008, 99;
	mov.b32 	%r763, -1;
	vote.sync.any.pred 	%p121, %p120, %r763;
	not.pred 	%p122, %p121;
	@%p122 bra 	$L__BB6_17;
	mul.lo.s32 	%r858, %r998, 16807;
	and.b32  	%r998, %r858, 2147483647;
	add.s32 	%r859, %r1001, 1;
	rem.u32 	%r855, %r998, %r859;
	// begin inline asm
	nanosleep.u32 %r855;
	// end inline asm
	shr.u32 	%r1001, %r1001, 1;
	// begin inline asm
	ld.relaxed.gpu.v2.u32 {%r1008, %r1000}, [%rd46];
	// end inline asm
	bra.uni 	$L__BB6_15;
$L__BB6_17:
	setp.eq.s32 	%p123, %r1008, 101;
	mov.b32 	%r790, -1;
	vote.sync.ballot.b32 	%r792, %p123, %r790;
	// begin inline asm
	mov.u32 %r765, %lanemask_ge;
	// end inline asm
	and.b32  	%r793, %r792, %r765;
	or.b32  	%r794, %r793, -2147483648;
	add.s32 	%r795, %r794, -1;
	not.b32 	%r796, %r794;
	and.b32  	%r797, %r796, %r795;
	popc.b32 	%r769, %r797;
	mov.b32 	%r768, 1;
	// begin inline asm
	shfl.sync.down.b32 %r766, %r1000, %r768, %r769, %r790;
	// end inline asm
	setp.lt.s32 	%p125, %r639, %r769;
	selp.b32 	%r798, %r766, 0, %p125;
	add.s32 	%r772, %r798, %r1000;
	mov.b32 	%r773, 2;
	// begin inline asm
	shfl.sync.down.b32 %r771, %r772, %r773, %r769, %r790;
	// end inline asm
	add.s32 	%r57, %r639, 2;
	setp.gt.s32 	%p126, %r57, %r769;
	selp.b32 	%r799, 0, %r771, %p126;
	add.s32 	%r777, %r772, %r799;
	mov.b32 	%r778, 4;
	// begin inline asm
	shfl.sync.down.b32 %r776, %r777, %r778, %r769, %r790;
	// end inline asm
	add.s32 	%r58, %r639, 4;
	setp.gt.s32 	%p127, %r58, %r769;
	selp.b32 	%r800, 0, %r776, %p127;
	add.s32 	%r782, %r777, %r800;
	mov.b32 	%r783, 8;
	// begin inline asm
	shfl.sync.down.b32 %r781, %r782, %r783, %r769, %r790;
	// end inline asm
	add.s32 	%r59, %r639, 8;
	setp.gt.s32 	%p128, %r59, %r769;
	selp.b32 	%r801, 0, %r781, %p128;
	add.s32 	%r787, %r782, %r801;
	mov.b32 	%r788, 16;
	// begin inline asm
	shfl.sync.down.b32 %r786, %r787, %r788, %r769, %r790;
	// end inline asm
	add.s32 	%r60, %r639, 16;
	setp.gt.s32 	%p129, %r60, %r769;
	selp.b32 	%r802, 0, %r786, %p129;
	add.s32 	%r1005, %r787, %r802;
	add.s64 	%rd8, %rd16, 256;
	mov.b32 	%r1002, 952;
$L__BB6_18:
	setp.ne.s32 	%p130, %r1008, 101;
	mov.b32 	%r803, -1;
	vote.sync.all.pred 	%p131, %p130, %r803;
	not.pred 	%p132, %p131;
	@%p132 bra 	$L__BB6_23;
	shr.u32 	%r1002, %r1002, 1;
	mul.wide.s32 	%rd51, %r1006, 8;
	add.s64 	%rd52, %rd8, %rd51;
	add.s64 	%rd50, %rd52, -256;
	// begin inline asm
	ld.relaxed.gpu.v2.u32 {%r1008, %r1009}, [%rd50];
	// end inline asm
	mov.u32 	%r1010, %r1002;
$L__BB6_20:
	setp.eq.s32 	%p136, %r1008, 99;
	mov.b32 	%r811, -1;
	vote.sync.any.pred 	%p137, %p136, %r811;
	not.pred 	%p138, %p137;
	@%p138 bra 	$L__BB6_22;
	mul.lo.s32 	%r853, %r998, 16807;
	and.b32  	%r998, %r853, 2147483647;
	add.s32 	%r854, %r1010, 1;
	rem.u32 	%r850, %r998, %r854;
	// begin inline asm
	nanosleep.u32 %r850;
	// end inline asm
	shr.u32 	%r1010, %r1010, 1;
	// begin inline asm
	ld.relaxed.gpu.v2.u32 {%r1008, %r1009}, [%rd50];
	// end inline asm
	bra.uni 	$L__BB6_20;
$L__BB6_22:
	setp.eq.s32 	%p139, %r1008, 101;
	mov.b32 	%r837, -1;
	vote.sync.ballot.b32 	%r838, %p139, %r837;
	and.b32  	%r839, %r838, %r765;
	or.b32  	%r840, %r839, -2147483648;
	add.s32 	%r841, %r840, -1;
	not.b32 	%r842, %r840;
	and.b32  	%r843, %r842, %r841;
	popc.b32 	%r816, %r843;
	mov.b32 	%r815, 1;
	// begin inline asm
	shfl.sync.down.b32 %r813, %r1009, %r815, %r816, %r837;
	// end inline asm
	setp.lt.s32 	%p141, %r639, %r816;
	selp.b32 	%r844, %r813, 0, %p141;
	add.s32 	%r819, %r844, %r1009;
	mov.b32 	%r820, 2;
	// begin inline asm
	shfl.sync.down.b32 %r818, %r819, %r820, %r816, %r837;
	// end inline asm
	setp.gt.s32 	%p142, %r57, %r816;
	selp.b32 	%r845, 0, %r818, %p142;
	add.s32 	%r824, %r819, %r845;
	mov.b32 	%r825, 4;
	// begin inline asm
	shfl.sync.down.b32 %r823, %r824, %r825, %r816, %r837;
	// end inline asm
	setp.gt.s32 	%p143, %r58, %r816;
	selp.b32 	%r846, 0, %r823, %p143;
	add.s32 	%r829, %r824, %r846;
	mov.b32 	%r830, 8;
	// begin inline asm
	shfl.sync.down.b32 %r828, %r829, %r830, %r816, %r837;
	// end inline asm
	setp.gt.s32 	%p144, %r59, %r816;
	selp.b32 	%r847, 0, %r828, %p144;
	add.s32 	%r834, %r829, %r847;
	mov.b32 	%r835, 16;
	// begin inline asm
	shfl.sync.down.b32 %r833, %r834, %r835, %r816, %r837;
	// end inline asm
	setp.gt.s32 	%p145, %r60, %r816;
	selp.b32 	%r848, 0, %r833, %p145;
	add.s32 	%r849, %r848, %r1005;
	add.s32 	%r1005, %r849, %r834;
	add.s32 	%r1006, %r1006, -32;
	bra.uni 	$L__BB6_18;
$L__BB6_23:
	@%p119 bra 	$L__BB6_25;
	add.s32 	%r806, %r1005, %r40;
	add.s64 	%rd49, %rd6, 256;
	mov.b32 	%r805, 101;
	// begin inline asm
	st.relaxed.gpu.v2.u32 [%rd49], {%r805, %r806};
	// end inline asm
	st.shared.u32 	[_ZZN3cub18CUB_300001_SM_10006detail4scan16DeviceScanKernelINS2_10policy_hubIiiijN4cuda3std3__44plusIvEEE10Policy1000EN6thrust24THRUST_300001_SM_1000_NS6detail15normal_iteratorINSD_10device_ptrIiEEEESI_NS0_13ScanTileStateIiLb1EEES9_NS1_10InputValueIiPiEEjiLb0EiEEvT0_T1_T2_iT3_T4_T5_E12temp_storage+4], %r1005;
	st.shared.u32 	[_ZZN3cub18CUB_300001_SM_10006detail4scan16DeviceScanKernelINS2_10policy_hubIiiijN4cuda3std3__44plusIvEEE10Policy1000EN6thrust24THRUST_300001_SM_1000_NS6detail15normal_iteratorINSD_10device_ptrIiEEEESI_NS0_13ScanTileStateIiLb1EEES9_NS1_10InputValueIiPiEEjiLb0EiEEvT0_T1_T2_iT3_T4_T5_E12temp_storage+8], %r806;
$L__BB6_25:
	setp.ne.s32 	%p134, %r639, 0;
	mov.u32 	%r1011, %r42;
	@%p134 bra 	$L__BB6_27;
	st.shared.u32 	[_ZZN3cub18CUB_300001_SM_10006detail4scan16DeviceScanKernelINS2_10policy_hubIiiijN4cuda3std3__44plusIvEEE10Policy1000EN6thrust24THRUST_300001_SM_1000_NS6detail15normal_iteratorINSD_10device_ptrIiEEEESI_NS0_13ScanTileStateIiLb1EEES9_NS1_10InputValueIiPiEEjiLb0EiEEvT0_T1_T2_iT3_T4_T5_E12temp_storage+76], %r1005;
	mov.u32 	%r1011, %r1005;
$L__BB6_27:
	bar.sync 	0;
	setp.eq.s32 	%p135, %r7, 0;
	ld.shared.u32 	%r807, [_ZZN3cub18CUB_300001_SM_10006detail4scan16DeviceScanKernelINS2_10policy_hubIiiijN4cuda3std3__44plusIvEEE10Policy1000EN6thrust24THRUST_300001_SM_1000_NS6detail15normal_iteratorINSD_10device_ptrIiEEEESI_NS0_13ScanTileStateIiLb1EEES9_NS1_10InputValueIiPiEEjiLb0EiEEvT0_T1_T2_iT3_T4_T5_E12temp_storage+76];
	selp.b32 	%r808, 0, %r807, %p135;
	add.s32 	%r1012, %r808, %r1011;
$L__BB6_28:
	add.s32 	%r952, %r1012, %r12;
	add.s32 	%r953, %r13, %r952;
	add.s32 	%r954, %r14, %r953;
	add.s32 	%r955, %r15, %r954;
	add.s32 	%r956, %r16, %r955;
	add.s32 	%r957, %r17, %r956;
	add.s32 	%r958, %r18, %r957;
	add.s32 	%r959, %r19, %r958;
	add.s32 	%r960, %r20, %r959;
	add.s32 	%r961, %r21, %r960;
	add.s32 	%r962, %r22, %r961;
	add.s32 	%r963, %r23, %r962;
	add.s32 	%r964, %r24, %r963;
	add.s32 	%r965, %r25, %r964;
	add.s32 	%r966, %r26, %r965;
	add.s32 	%r967, %r27, %r966;
	add.s32 	%r968, %r28, %r967;
	add.s32 	%r969, %r29, %r968;
	add.s32 	%r970, %r30, %r969;
	add.s32 	%r971, %r31, %r970;
	add.s32 	%r972, %r32, %r971;
	bar.sync 	0;
	st.shared.v2.u32 	[%r11], {%r1012, %r952};
	st.shared.v2.u32 	[%r11+8], {%r953, %r954};
	st.shared.v2.u32 	[%r11+16], {%r955, %r956};
	st.shared.v2.u32 	[%r11+24], {%r957, %r958};
	st.shared.v2.u32 	[%r11+32], {%r959, %r960};
	st.shared.v2.u32 	[%r11+40], {%r961, %r962};
	st.shared.v2.u32 	[%r11+48], {%r963, %r964};
	st.shared.v2.u32 	[%r11+56], {%r965, %r966};
	st.shared.v2.u32 	[%r11+64], {%r967, %r968};
	st.shared.v2.u32 	[%r11+72], {%r969, %r970};
	st.shared.v2.u32 	[%r11+80], {%r971, %r972};
	bar.warp.sync 	-1;
	ld.shared.u32 	%r973, [%r10];
	ld.shared.u32 	%r974, [%r10+128];
	ld.shared.u32 	%r975, [%r10+256];
	ld.shared.u32 	%r976, [%r10+384];
	ld.shared.u32 	%r977, [%r10+512];
	ld.shared.u32 	%r978, [%r10+640];
	ld.shared.u32 	%r979, [%r10+768];
	ld.shared.u32 	%r980, [%r10+896];
	ld.shared.u32 	%r981, [%r10+1024];
	ld.shared.u32 	%r982, [%r10+1152];
	ld.shared.u32 	%r983, [%r10+1280];
	ld.shared.u32 	%r984, [%r10+1408];
	ld.shared.u32 	%r985, [%r10+1536];
	ld.shared.u32 	%r986, [%r10+1664];
	ld.shared.u32 	%r987, [%r10+1792];
	ld.shared.u32 	%r988, [%r10+1920];
	ld.shared.u32 	%r989, [%r10+2048];
	ld.shared.u32 	%r990, [%r10+2176];
	ld.shared.u32 	%r991, [%r10+2304];
	ld.shared.u32 	%r992, [%r10+2432];
	ld.shared.u32 	%r993, [%r10+2560];
	ld.shared.u32 	%r994, [%r10+2688];
	add.s64 	%rd57, %rd4, %rd42;
	st.global.u32 	[%rd57], %r973;
	st.global.u32 	[%rd57+128], %r974;
	st.global.u32 	[%rd57+256], %r975;
	st.global.u32 	[%rd57+384], %r976;
	st.global.u32 	[%rd57+512], %r977;
	st.global.u32 	[%rd57+640], %r978;
	st.global.u32 	[%rd57+768], %r979;
	st.global.u32 	[%rd57+896], %r980;
	st.global.u32 	[%rd57+1024], %r981;
	st.global.u32 	[%rd57+1152], %r982;
	st.global.u32 	[%rd57+1280], %r983;
	st.global.u32 	[%rd57+1408], %r984;
	st.global.u32 	[%rd57+1536], %r985;
	st.global.u32 	[%rd57+1664], %r986;
	st.global.u32 	[%rd57+1792], %r987;
	st.global.u32 	[%rd57+1920], %r988;
	st.global.u32 	[%rd57+2048], %r989;
	st.global.u32 	[%rd57+2176], %r990;
	st.global.u32 	[%rd57+2304], %r991;
	st.global.u32 	[%rd57+2432], %r992;
	st.global.u32 	[%rd57+2560], %r993;
	st.global.u32 	[%rd57+2688], %r994;
	bra.uni 	$L__BB6_143;
$L__BB6_29:
	setp.eq.s32 	%p3, %r6, 0;
	@%p3 bra 	$L__BB6_143;
	mul.wide.u32 	%rd18, %r5, 4;
	add.s64 	%rd19, %rd3, %rd18;
	mov.u32 	%r85, %tid.x;
	ld.global.u32 	%r1034, [%rd19];
	and.b32  	%r242, %r85, 31;
	and.b32  	%r243, %r85, 992;
	mul.lo.s32 	%r244, %r243, 22;
	or.b32  	%r87, %r244, %r242;
	setp.ge.u32 	%p4, %r87, %r6;
	shl.b32 	%r245, %r87, 2;
	cvt.u64.u32 	%rd20, %r245;
	add.s64 	%rd10, %rd19, %rd20;
	mov.u32 	%r1013, %r1034;
	@%p4 bra 	$L__BB6_32;
	ld.global.u32 	%r1013, [%rd10];
$L__BB6_32:
	add.s32 	%r90, %r87, 32;
	setp.ge.u32 	%p5, %r90, %r6;
	mov.u32 	%r1014, %r1034;
	@%p5 bra 	$L__BB6_34;
	ld.global.u32 	%r1014, [%rd10+128];
$L__BB6_34:
	add.s32 	%r93, %r87, 64;
	setp.ge.u32 	%p6, %r93, %r6;
	mov.u32 	%r1015, %r1034;
	@%p6 bra 	$L__BB6_36;
	ld.global.u32 	%r1015, [%rd10+256];
$L__BB6_36:
	add.s32 	%r96, %r87, 96;
	setp.ge.u32 	%p7, %r96, %r6;
	mov.u32 	%r1016, %r1034;
	@%p7 bra 	$L__BB6_38;
	ld.global.u32 	%r1016, [%rd10+384];
$L__BB6_38:
	add.s32 	%r246, %r87, 128;
	setp.ge.u32 	%p8, %r246, %r6;
	mov.u32 	%r1017, %r1034;
	@%p8 bra 	$L__BB6_40;
	ld.global.u32 	%r1017, [%rd10+512];
$L__BB6_40:
	add.s32 	%r247, %r87, 160;
	setp.ge.u32 	%p9, %r247, %r6;
	mov.u32 	%r1018, %r1034;
	@%p9 bra 	$L__BB6_42;
	ld.global.u32 	%r1018, [%rd10+640];
$L__BB6_42:
	add.s32 	%r248, %r87, 192;
	setp.ge.u32 	%p10, %r248, %r6;
	mov.u32 	%r1019, %r1034;
	@%p10 bra 	$L__BB6_44;
	ld.global.u32 	%r1019, [%rd10+768];
$L__BB6_44:
	add.s32 	%r249, %r87, 224;
	setp.ge.u32 	%p11, %r249, %r6;
	mov.u32 	%r1020, %r1034;
	@%p11 bra 	$L__BB6_46;
	ld.global.u32 	%r1020, [%rd10+896];
$L__BB6_46:
	add.s32 	%r250, %r87, 256;
	setp.ge.u32 	%p12, %r250, %r6;
	mov.u32 	%r1021, %r1034;
	@%p12 bra 	$L__BB6_48;
	ld.global.u32 	%r1021, [%rd10+1024];
$L__BB6_48:
	add.s32 	%r251, %r87, 288;
	setp.ge.u32 	%p13, %r251, %r6;
	mov.u32 	%r1022, %r1034;
	@%p13 bra 	$L__BB6_50;
	ld.global.u32 	%r1022, [%rd10+1152];
$L__BB6_50:
	add.s32 	%r111, %r87, 320;
	setp.ge.u32 	%p14, %r111, %r6;
	mov.u32 	%r1023, %r1034;
	@%p14 bra 	$L__BB6_52;
	ld.global.u32 	%r1023, [%rd10+1280];
$L__BB6_52:
	add.s32 	%r114, %r87, 352;
	setp.ge.u32 	%p15, %r114, %r6;
	mov.u32 	%r1024, %r1034;
	@%p15 bra 	$L__BB6_54;
	ld.global.u32 	%r1024, [%rd10+1408];
$L__BB6_54:
	add.s32 	%r117, %r87, 384;
	setp.ge.u32 	%p16, %r117, %r6;
	mov.u32 	%r1025, %r1034;
	@%p16 bra 	$L__BB6_56;
	ld.global.u32 	%r1025, [%rd10+1536];
$L__BB6_56:
	add.s32 	%r120, %r87, 416;
	setp.ge.u32 	%p17, %r120, %r6;
	mov.u32 	%r1026, %r1034;
	@%p17 bra 	$L__BB6_58;
	ld.global.u32 	%r1026, [%rd10+1664];
$L__BB6_58:
	add.s32 	%r252, %r87, 448;
	setp.ge.u32 	%p18, %r252, %r6;
	mov.u32 	%r1027, %r1034;
	@%p18 bra 	$L__BB6_60;
	ld.global.u32 	%r1027, [%rd10+1792];
$L__BB6_60:
	add.s32 	%r253, %r87, 480;
	setp.ge.u32 	%p19, %r253, %r6;
	mov.u32 	%r1028, %r1034;
	@%p19 bra 	$L__BB6_62;
	ld.global.u32 	%r1028, [%rd10+1920];
$L__BB6_62:
	add.s32 	%r254, %r87, 512;
	setp.ge.u32 	%p20, %r254, %r6;
	mov.u32 	%r1029, %r1034;
	@%p20 bra 	$L__BB6_64;
	ld.global.u32 	%r1029, [%rd10+2048];
$L__BB6_64:
	add.s32 	%r129, %r87, 544;
	setp.ge.u32 	%p21, %r129, %r6;
	mov.u32 	%r1030, %r1034;
	@%p21 bra 	$L__BB6_66;
	ld.global.u32 	%r1030, [%rd10+2176];
$L__BB6_66:
	add.s32 	%r132, %r87, 576;
	setp.ge.u32 	%p22, %r132, %r6;
	mov.u32 	%r1031, %r1034;
	@%p22 bra 	$L__BB6_68;
	ld.global.u32 	%r1031, [%rd10+2304];
$L__BB6_68:
	add.s32 	%r255, %r87, 608;
	setp.ge.u32 	%p23, %r255, %r6;
	mov.u32 	%r1032, %r1034;
	@%p23 bra 	$L__BB6_70;
	ld.global.u32 	%r1032, [%rd10+2432];
$L__BB6_70:
	add.s32 	%r256, %r87, 640;
	setp.ge.u32 	%p24, %r256, %r6;
	mov.u32 	%r1033, %r1034;
	@%p24 bra 	$L__BB6_72;
	ld.global.u32 	%r1033, [%rd10+2560];
$L__BB6_72:
	add.s32 	%r139, %r87, 672;
	setp.ge.u32 	%p25, %r139, %r6;
	@%p25 bra 	$L__BB6_74;
	ld.global.u32 	%r1034, [%rd10+2688];
$L__BB6_74:
	// begin inline asm
	mov.u32 %r257, %laneid;
	// end inline asm
	shr.u32 	%r143, %r85, 5;
	mad.lo.s32 	%r258, %r143, 704, %r257;
	shl.b32 	%r259, %r258, 2;
	mov.u32 	%r260, _ZZN3cub18CUB_300001_SM_10006detail4scan16DeviceScanKernelINS2_10policy_hubIiiijN4cuda3std3__44plusIvEEE10Policy1000EN6thrust24THRUST_300001_SM_1000_NS6detail15normal_iteratorINSD_10device_ptrIiEEEESI_NS0_13ScanTileStateIiLb1EEES9_NS1_10InputValueIiPiEEjiLb0EiEEvT0_T1_T2_iT3_T4_T5_E12temp_storage;
	add.s32 	%r144, %r260, %r259;
	st.shared.u32 	[%r144], %r1013;
	st.shared.u32 	[%r144+128], %r1014;
	st.shared.u32 	[%r144+256], %r1015;
	st.shared.u32 	[%r144+384], %r1016;
	st.shared.u32 	[%r144+512], %r1017;
	st.shared.u32 	[%r144+640], %r1018;
	st.shared.u32 	[%r144+768], %r1019;
	st.shared.u32 	[%r144+896], %r1020;
	st.shared.u32 	[%r144+1024], %r1021;
	st.shared.u32 	[%r144+1152], %r1022;
	st.shared.u32 	[%r144+1280], %r1023;
	st.shared.u32 	[%r144+1408], %r1024;
	st.shared.u32 	[%r144+1536], %r1025;
	st.shared.u32 	[%r144+1664], %r1026;
	st.shared.u32 	[%r144+1792], %r1027;
	st.shared.u32 	[%r144+1920], %r1028;
	st.shared.u32 	[%r144+2048], %r1029;
	st.shared.u32 	[%r144+2176], %r1030;
	st.shared.u32 	[%r144+2304], %r1031;
	st.shared.u32 	[%r144+2432], %r1032;
	st.shared.u32 	[%r144+2560], %r1033;
	st.shared.u32 	[%r144+2688], %r1034;
	bar.warp.sync 	-1;
	mad.lo.s32 	%r145, %r257, 84, %r144;
	ld.shared.v2.u32 	{%r146, %r147}, [%r145];
	ld.shared.v2.u32 	{%r148, %r149}, [%r145+8];
	ld.shared.v2.u32 	{%r150, %r151}, [%r145+16];
	ld.shared.v2.u32 	{%r152, %r153}, [%r145+24];
	ld.shared.v2.u32 	{%r154, %r155}, [%r145+32];
	ld.shared.v2.u32 	{%r156, %r157}, [%r145+40];
	ld.shared.v2.u32 	{%r158, %r159}, [%r145+48];
	ld.shared.v2.u32 	{%r160, %r161}, [%r145+56];
	ld.shared.v2.u32 	{%r162, %r163}, [%r145+64];
	ld.shared.v2.u32 	{%r164, %r165}, [%r145+72];
	ld.shared.v2.u32 	{%r166, %r167}, [%r145+80];
	bar.sync 	0;
	setp.ne.s32 	%p26, %r998, 0;
	@%p26 bra 	$L__BB6_78;
	add.s32 	%r490, %r147, %r146;
	add.s32 	%r491, %r148, %r490;
	add.s32 	%r492, %r149, %r491;
	add.s32 	%r493, %r150, %r492;
	add.s32 	%r494, %r151, %r493;
	add.s32 	%r495, %r152, %r494;
	add.s32 	%r496, %r153, %r495;
	add.s32 	%r497, %r154, %r496;
	add.s32 	%r498, %r155, %r497;
	add.s32 	%r499, %r156, %r498;
	add.s32 	%r500, %r157, %r499;
	add.s32 	%r501, %r158, %r500;
	add.s32 	%r502, %r159, %r501;
	add.s32 	%r503, %r160, %r502;
	add.s32 	%r504, %r161, %r503;
	add.s32 	%r505, %r162, %r504;
	add.s32 	%r506, %r163, %r505;
	add.s32 	%r507, %r164, %r506;
	add.s32 	%r508, %r165, %r507;
	add.s32 	%r509, %r166, %r508;
	add.s32 	%r464, %r167, %r509;
	mov.b32 	%r462, 1;
	mov.b32 	%r487, 0;
	mov.b32 	%r489, -1;
	// begin inline asm
	{  .reg .s32 r0;  .reg .pred p;  shfl.sync.up.b32 r0|p, %r464, %r462, %r487, %r489;  @p add.s32 r0, r0, %r464;  mov.s32 %r460, r0;}
	// end inline asm
	mov.b32 	%r468, 2;
	// begin inline asm
	{  .reg .s32 r0;  .reg .pred p;  shfl.sync.up.b32 r0|p, %r460, %r468, %r487, %r489;  @p add.s32 r0, r0, %r460;  mov.s32 %r466, r0;}
	// end inline asm
	mov.b32 	%r474, 4;
	// begin inline asm
	{  .reg .s32 r0;  .reg .pred p;  shfl.sync.up.b32 r0|p, %r466, %r474, %r487, %r489;  @p add.s32 r0, r0, %r466;  mov.s32 %r472, r0;}
	// end inline asm
	mov.b32 	%r480, 8;
	// begin inline asm
	{  .reg .s32 r0;  .reg .pred p;  shfl.sync.up.b32 r0|p, %r472, %r480, %r487, %r489;  @p add.s32 r0, r0, %r472;  mov.s32 %r478, r0;}
	// end inline asm
	mov.b32 	%r486, 16;
	// begin inline asm
	{  .reg .s32 r0;  .reg .pred p;  shfl.sync.up.b32 r0|p, %r478, %r486, %r487, %r489;  @p add.s32 r0, r0, %r478;  mov.s32 %r484, r0;}
	// end inline asm
	setp.ne.s32 	%p68, %r257, 31;
	@%p68 bra 	$L__BB6_77;
	shl.b32 	%r510, %r143, 2;
	mov.u32 	%r511, _ZZN3cub18CUB_300001_SM_10006detail4scan16DeviceScanKernelINS2_10policy_hubIiiijN4cuda3std3__44plusIvEEE10Policy1000EN6thrust24THRUST_300001_SM_1000_NS6detail15normal_iteratorINSD_10device_ptrIiEEEESI_NS0_13ScanTileStateIiLb1EEES9_NS1_10InputValueIiPiEEjiLb0EiEEvT0_T1_T2_iT3_T4_T5_E12temp_storage;
	add.s32 	%r512, %r511, %r510;
	st.shared.u32 	[%r512+16], %r484;
$L__BB6_77:
	bar.sync 	0;
	ld.shared.v4.u32 	{%r513, %r514, %r515, %r516}, [_ZZN3cub18CUB_300001_SM_10006detail4scan16DeviceScanKernelINS2_10policy_hubIiiijN4cuda3std3__44plusIvEEE10Policy1000EN6thrust24THRUST_300001_SM_1000_NS6detail15normal_iteratorINSD_10device_ptrIiEEEESI_NS0_13ScanTileStateIiLb1EEES9_NS1_10InputValueIiPiEEjiLb0EiEEvT0_T1_T2_iT3_T4_T5_E12temp_storage+16];
	add.s32 	%r517, %r514, %r513;
	setp.eq.s32 	%p69, %r143, 2;
	selp.b32 	%r518, %r517, %r513, %p69;
	add.s32 	%r519, %r517, %r515;
	setp.eq.s32 	%p70, %r143, 3;
	selp.b32 	%r520, %r519, %r518, %p70;
	add.s32 	%r521, %r519, %r516;
	setp.eq.s32 	%p71, %r143, 4;
	selp.b32 	%r522, %r521, %r520, %p71;
	ld.shared.v4.u32 	{%r523, %r524, %r525, %r526}, [_ZZN3cub18CUB_300001_SM_10006detail4scan16DeviceScanKernelINS2_10policy_hubIiiijN4cuda3std3__44plusIvEEE10Policy1000EN6thrust24THRUST_300001_SM_1000_NS6detail15normal_iteratorINSD_10device_ptrIiEEEESI_NS0_13ScanTileStateIiLb1EEES9_NS1_10InputValueIiPiEEjiLb0EiEEvT0_T1_T2_iT3_T4_T5_E12temp_storage+32];
	add.s32 	%r527, %r521, %r523;
	setp.eq.s32 	%p72, %r143, 5;
	selp.b32 	%r528, %r527, %r522, %p72;
	add.s32 	%r529, %r527, %r524;
	setp.eq.s32 	%p73, %r143, 6;
	selp.b32 	%r530, %r529, %r528, %p73;
	add.s32 	%r531, %r529, %r525;
	setp.eq.s32 	%p74, %r143, 7;
	selp.b32 	%r532, %r531, %r530, %p74;
	add.s32 	%r533, %r531, %r526;
	setp.eq.s32 	%p75, %r143, 8;
	selp.b32 	%r534, %r533, %r532, %p75;
	.pragma "used_bytes_mask 4095";
	ld.shared.v4.u32 	{%r535, %r536, %r537, %r538}, [_ZZN3cub18CUB_300001_SM_10006detail4scan16DeviceScanKernelINS2_10policy_hubIiiijN4cuda3std3__44plusIvEEE10Policy1000EN6thrust24THRUST_300001_SM_1000_NS6detail15normal_iteratorINSD_10device_ptrIiEEEESI_NS0_13ScanTileStateIiLb1EEES9_NS1_10InputValueIiPiEEjiLb0EiEEvT0_T1_T2_iT3_T4_T5_E12temp_storage+48];
	add.s32 	%r539, %r533, %r535;
	setp.eq.s32 	%p76, %r143, 9;
	selp.b32 	%r540, %r539, %r534, %p76;
	add.s32 	%r541, %r539, %r536;
	setp.eq.s32 	%p77, %r143, 10;
	selp.b32 	%r542, %r541, %r540, %p77;
	add.s32 	%r543, %r541, %r537;
	setp.eq.s32 	%p78, %r143, 11;
	selp.b32 	%r544, %r543, %r542, %p78;
	setp.lt.u32 	%p79, %r85, 32;
	selp.b32 	%r545, 0, %r544, %p79;
	setp.eq.s32 	%p80, %r257, 0;
	sub.s32 	%r546, %r484, %r464;
	selp.b32 	%r547, 0, %r546, %p80;
	add.s32 	%r548, %r547, %r997;
	add.s32 	%r1049, %r548, %r545;
	bra.uni 	$L__BB6_97;
$L__BB6_78:
	add.s32 	%r291, %r147, %r146;
	add.s32 	%r292, %r148, %r291;
	add.s32 	%r293, %r149, %r292;
	add.s32 	%r294, %r150, %r293;
	add.s32 	%r295, %r151, %r294;
	add.s32 	%r296, %r152, %r295;
	add.s32 	%r297, %r153, %r296;
	add.s32 	%r298, %r154, %r297;
	add.s32 	%r299, %r155, %r298;
	add.s32 	%r300, %r156, %r299;
	add.s32 	%r301, %r157, %r300;
	add.s32 	%r302, %r158, %r301;
	add.s32 	%r303, %r159, %r302;
	add.s32 	%r304, %r160, %r303;
	add.s32 	%r305, %r161, %r304;
	add.s32 	%r306, %r162, %r305;
	add.s32 	%r307, %r163, %r306;
	add.s32 	%r308, %r164, %r307;
	add.s32 	%r309, %r165, %r308;
	add.s32 	%r310, %r166, %r309;
	add.s32 	%r265, %r167, %r310;
	mov.b32 	%r263, 1;
	mov.b32 	%r288, 0;
	mov.b32 	%r290, -1;
	// begin inline asm
	{  .reg .s32 r0;  .reg .pred p;  shfl.sync.up.b32 r0|p, %r265, %r263, %r288, %r290;  @p add.s32 r0, r0, %r265;  mov.s32 %r261, r0;}
	// end inline asm
	mov.b32 	%r269, 2;
	// begin inline asm
	{  .reg .s32 r0;  .reg .pred p;  shfl.sync.up.b32 r0|p, %r261, %r269, %r288, %r290;  @p add.s32 r0, r0, %r261;  mov.s32 %r267, r0;}
	// end inline asm
	mov.b32 	%r275, 4;
	// begin inline asm
	{  .reg .s32 r0;  .reg .pred p;  shfl.sync.up.b32 r0|p, %r267, %r275, %r288, %r290;  @p add.s32 r0, r0, %r267;  mov.s32 %r273, r0;}
	// end inline asm
	mov.b32 	%r281, 8;
	// begin inline asm
	{  .reg .s32 r0;  .reg .pred p;  shfl.sync.up.b32 r0|p, %r273, %r281, %r288, %r290;  @p add.s32 r0, r0, %r273;  mov.s32 %r279, r0;}
	// end inline asm
	mov.b32 	%r287, 16;
	// begin inline asm
	{  .reg .s32 r0;  .reg .pred p;  shfl.sync.up.b32 r0|p, %r279, %r287, %r288, %r290;  @p add.s32 r0, r0, %r279;  mov.s32 %r285, r0;}
	// end inline asm
	setp.ne.s32 	%p27, %r257, 31;
	@%p27 bra 	$L__BB6_80;
	shl.b32 	%r311, %r143, 2;
	mov.u32 	%r312, _ZZN3cub18CUB_300001_SM_10006detail4scan16DeviceScanKernelINS2_10policy_hubIiiijN4cuda3std3__44plusIvEEE10Policy1000EN6thrust24THRUST_300001_SM_1000_NS6detail15normal_iteratorINSD_10device_ptrIiEEEESI_NS0_13ScanTileStateIiLb1EEES9_NS1_10InputValueIiPiEEjiLb0EiEEvT0_T1_T2_iT3_T4_T5_E12temp_storage;
	add.s32 	%r313, %r312, %r311;
	st.shared.u32 	[%r313+16], %r285;
$L__BB6_80:
	sub.s32 	%r314, %r285, %r265;
	bar.sync 	0;
	ld.shared.v4.u32 	{%r315, %r316, %r317, %r318}, [_ZZN3cub18CUB_300001_SM_10006detail4scan16DeviceScanKernelINS2_10policy_hubIiiijN4cuda3std3__44plusIvEEE10Policy1000EN6thrust24THRUST_300001_SM_1000_NS6detail15normal_iteratorINSD_10device_ptrIiEEEESI_NS0_13ScanTileStateIiLb1EEES9_NS1_10InputValueIiPiEEjiLb0EiEEvT0_T1_T2_iT3_T4_T5_E12temp_storage+16];
	add.s32 	%r319, %r316, %r315;
	setp.eq.s32 	%p28, %r143, 2;
	selp.b32 	%r320, %r319, %r315, %p28;
	add.s32 	%r321, %r319, %r317;
	setp.eq.s32 	%p29, %r143, 3;
	selp.b32 	%r322, %r321, %r320, %p29;
	add.s32 	%r323, %r321, %r318;
	setp.eq.s32 	%p30, %r143, 4;
	selp.b32 	%r324, %r323, %r322, %p30;
	ld.shared.v4.u32 	{%r325, %r326, %r327, %r328}, [_ZZN3cub18CUB_300001_SM_10006detail4scan16DeviceScanKernelINS2_10policy_hubIiiijN4cuda3std3__44plusIvEEE10Policy1000EN6thrust24THRUST_300001_SM_1000_NS6detail15normal_iteratorINSD_10device_ptrIiEEEESI_NS0_13ScanTileStateIiLb1EEES9_NS1_10InputValueIiPiEEjiLb0EiEEvT0_T1_T2_iT3_T4_T5_E12temp_storage+32];
	add.s32 	%r329, %r323, %r325;
	setp.eq.s32 	%p31, %r143, 5;
	selp.b32 	%r330, %r329, %r324, %p31;
	add.s32 	%r331, %r329, %r326;
	setp.eq.s32 	%p32, %r143, 6;
	selp.b32 	%r332, %r331, %r330, %p32;
	add.s32 	%r333, %r331, %r327;
	setp.eq.s32 	%p33, %r143, 7;
	selp.b32 	%r334, %r333, %r332, %p33;
	add.s32 	%r335, %r333, %r328;
	setp.eq.s32 	%p34, %r143, 8;
	selp.b32 	%r336, %r335, %r334, %p34;
	ld.shared.v4.u32 	{%r337, %r338, %r339, %r340}, [_ZZN3cub18CUB_300001_SM_10006detail4scan16DeviceScanKernelINS2_10policy_hubIiiijN4cuda3std3__44plusIvEEE10Policy1000EN6thrust24THRUST_300001_SM_1000_NS6detail15normal_iteratorINSD_10device_ptrIiEEEESI_NS0_13ScanTileStateIiLb1EEES9_NS1_10InputValueIiPiEEjiLb0EiEEvT0_T1_T2_iT3_T4_T5_E12temp_storage+48];
	add.s32 	%r341, %r335, %r337;
	setp.eq.s32 	%p35, %r143, 9;
	selp.b32 	%r342, %r341, %r336, %p35;
	add.s32 	%r343, %r341, %r338;
	setp.eq.s32 	%p36, %r143, 10;
	selp.b32 	%r344, %r343, %r342, %p36;
	add.s32 	%r345, %r343, %r339;
	setp.eq.s32 	%p37, %r143, 11;
	selp.b32 	%r346, %r345, %r344, %p37;
	add.s32 	%r173, %r345, %r340;
	setp.gt.u32 	%p38, %r85, 31;
	setp.lt.u32 	%p39, %r85, 32;
	setp.eq.s32 	%p40, %r257, 0;
	selp.b32 	%r347, 0, %r314, %p40;
	add.s32 	%r1048, %r346, %r347;
	selp.b32 	%r175, %r314, %r1048, %p39;
	@%p38 bra 	$L__BB6_96;
	setp.ne.s32 	%p41, %r85, 0;
	mul.wide.s32 	%rd21, %r998, 8;
	add.s64 	%rd11, %rd16, %rd21;
	@%p41 bra 	$L__BB6_83;
	st.shared.u32 	[_ZZN3cub18CUB_300001_SM_10006detail4scan16DeviceScanKernelINS2_10policy_hubIiiijN4cuda3std3__44plusIvEEE10Policy1000EN6thrust24THRUST_300001_SM_1000_NS6detail15normal_iteratorINSD_10device_ptrIiEEEESI_NS0_13ScanTileStateIiLb1EEES9_NS1_10InputValueIiPiEEjiLb0EiEEvT0_T1_T2_iT3_T4_T5_E12temp_storage+12], %r173;
	add.s64 	%rd22, %rd11, 256;
	mov.b32 	%r348, 100;
	// begin inline asm
	st.relaxed.gpu.v2.u32 [%rd22], {%r348, %r173};
	// end inline asm
$L__BB6_83:
	not.b32 	%r354, %r85;
	add.s32 	%r1043, %r998, %r354;
	mov.b32 	%r350, 830;
	// begin inline asm
	nanosleep.u32 %r350;
	// end inline asm
	mul.wide.s32 	%rd24, %r1043, 8;
	add.s64 	%rd25, %rd16, %rd24;
	add.s64 	%rd23, %rd25, 256;
	// begin inline asm
	ld.relaxed.gpu.v2.u32 {%r1045, %r1037}, [%rd23];
	// end inline asm
	mov.b32 	%r1038, 952;
$L__BB6_84:
	setp.eq.s32 	%p42, %r1045, 99;
	mov.b32 	%r355, -1;
	vote.sync.any.pred 	%p43, %p42, %r355;
	not.pred 	%p44, %p43;
	@%p44 bra 	$L__BB6_86;
	mul.lo.s32 	%r458, %r998, 16807;
	and.b32  	%r998, %r458, 2147483647;
	add.s32 	%r459, %r1038, 1;
	rem.u32 	%r455, %r998, %r459;
	// begin inline asm
	nanosleep.u32 %r455;
	// end inline asm
	shr.u32 	%r1038, %r1038, 1;
	// begin inline asm
	ld.relaxed.gpu.v2.u32 {%r1045, %r1037}, [%rd23];
	// end inline asm
	bra.uni 	$L__BB6_84;
$L__BB6_86:
	setp.eq.s32 	%p45, %r1045, 101;
	mov.b32 	%r382, -1;
	vote.sync.ballot.b32 	%r384, %p45, %r382;
	// begin inline asm
	mov.u32 %r357, %lanemask_ge;
	// end inline asm
	and.b32  	%r385, %r384, %r357;
	or.b32  	%r386, %r385, -2147483648;
	add.s32 	%r387, %r386, -1;
	not.b32 	%r388, %r386;
	and.b32  	%r389, %r388, %r387;
	popc.b32 	%r361, %r389;
	mov.b32 	%r360, 1;
	// begin inline asm
	shfl.sync.down.b32 %r358, %r1037, %r360, %r361, %r382;
	// end inline asm
	setp.lt.s32 	%p47, %r257, %r361;
	selp.b32 	%r390, %r358, 0, %p47;
	add.s32 	%r364, %r390, %r1037;
	mov.b32 	%r365, 2;
	// begin inline asm
	shfl.sync.down.b32 %r363, %r364, %r365, %r361, %r382;
	// end inline asm
	add.s32 	%r391, %r257, 2;
	setp.gt.s32 	%p48, %r391, %r361;
	selp.b32 	%r392, 0, %r363, %p48;
	add.s32 	%r369, %r364, %r392;
	mov.b32 	%r370, 4;
	// begin inline asm
	shfl.sync.down.b32 %r368, %r369, %r370, %r361, %r382;
	// end inline asm
	add.s32 	%r393, %r257, 4;
	setp.gt.s32 	%p49, %r393, %r361;
	selp.b32 	%r394, 0, %r368, %p49;
	add.s32 	%r374, %r369, %r394;
	mov.b32 	%r375, 8;
	// begin inline asm
	shfl.sync.down.b32 %r373, %r374, %r375, %r361, %r382;
	// end inline asm
	add.s32 	%r395, %r257, 8;
	setp.gt.s32 	%p50, %r395, %r361;
	selp.b32 	%r396, 0, %r373, %p50;
	add.s32 	%r379, %r374, %r396;
	mov.b32 	%r380, 16;
	// begin inline asm
	shfl.sync.down.b32 %r378, %r379, %r380, %r361, %r382;
	// end inline asm
	add.s32 	%r397, %r257, 16;
	setp.gt.s32 	%p51, %r397, %r361;
	selp.b32 	%r398, 0, %r378, %p51;
	add.s32 	%r1041, %r379, %r398;
	add.s64 	%rd12, %rd16, 256;
	mov.b32 	%r1039, 952;
$L__BB6_87:
	setp.ne.s32 	%p52, %r1045, 101;
	mov.b32 	%r399, -1;
	vote.sync.all.pred 	%p53, %p52, %r399;
	not.pred 	%p54, %p53;
	@%p54 bra 	$L__BB6_92;
	shr.u32 	%r1039, %r1039, 1;
	mul.wide.s32 	%rd28, %r1043, 8;
	add.s64 	%rd29, %rd12, %rd28;
	add.s64 	%rd27, %rd29, -256;
	// begin inline asm
	ld.relaxed.gpu.v2.u32 {%r1045, %r1046}, [%rd27];
	// end inline asm
	mov.u32 	%r1047, %r1039;
$L__BB6_89:
	setp.eq.s32 	%p58, %r1045, 99;
	mov.b32 	%r407, -1;
	vote.sync.any.pred 	%p59, %p58, %r407;
	not.pred 	%p60, %p59;
	@%p60 bra 	$L__BB6_91;
	mul.lo.s32 	%r453, %r998, 16807;
	and.b32  	%r998, %r453, 2147483647;
	add.s32 	%r454, %r1047, 1;
	rem.u32 	%r450, %r998, %r454;
	// begin inline asm
	nanosleep.u32 %r450;
	// end inline asm
	shr.u32 	%r1047, %r1047, 1;
	// begin inline asm
	ld.relaxed.gpu.v2.u32 {%r1045, %r1046}, [%rd27];
	// end inline asm
	bra.uni 	$L__BB6_89;
$L__BB6_91:
	setp.eq.s32 	%p61, %r1045, 101;
	mov.b32 	%r433, -1;
	vote.sync.ballot.b32 	%r434, %p61, %r433;
	and.b32  	%r435, %r434, %r357;
	or.b32  	%r436, %r435, -2147483648;
	add.s32 	%r437, %r436, -1;
	not.b32 	%r438, %r436;
	and.b32  	%r439, %r438, %r437;
	popc.b32 	%r412, %r439;
	mov.b32 	%r411, 1;
	// begin inline asm
	shfl.sync.down.b32 %r409, %r1046, %r411, %r412, %r433;
	// end inline asm
	setp.lt.s32 	%p63, %r257, %r412;
	selp.b32 	%r440, %r409, 0, %p63;
	add.s32 	%r415, %r440, %r1046;
	mov.b32 	%r416, 2;
	// begin inline asm
	shfl.sync.down.b32 %r414, %r415, %r416, %r412, %r433;
	// end inline asm
	add.s32 	%r441, %r257, 2;
	setp.gt.s32 	%p64, %r441, %r412;
	selp.b32 	%r442, 0, %r414, %p64;
	add.s32 	%r420, %r415, %r442;
	mov.b32 	%r421, 4;
	// begin inline asm
	shfl.sync.down.b32 %r419, %r420, %r421, %r412, %r433;
	// end inline asm
	add.s32 	%r443, %r257, 4;
	setp.gt.s32 	%p65, %r443, %r412;
	selp.b32 	%r444, 0, %r419, %p65;
	add.s32 	%r425, %r420, %r444;
	mov.b32 	%r426, 8;
	// begin inline asm
	shfl.sync.down.b32 %r424, %r425, %r426, %r412, %r433;
	// end inline asm
	add.s32 	%r445, %r257, 8;
	setp.gt.s32 	%p66, %r445, %r412;
	selp.b32 	%r446, 0, %r424, %p66;
	add.s32 	%r430, %r425, %r446;
	mov.b32 	%r431, 16;
	// begin inline asm
	shfl.sync.down.b32 %r429, %r430, %r431, %r412, %r433;
	// end inline asm
	add.s32 	%r447, %r257, 16;
	setp.gt.s32 	%p67, %r447, %r412;
	selp.b32 	%r448, 0, %r429, %p67;
	add.s32 	%r449, %r448, %r1041;
	add.s32 	%r1041, %r449, %r430;
	add.s32 	%r1043, %r1043, -32;
	bra.uni 	$L__BB6_87;
$L__BB6_92:
	@%p41 bra 	$L__BB6_94;
	add.s32 	%r402, %r1041, %r173;
	add.s64 	%rd26, %rd11, 256;
	mov.b32 	%r401, 101;
	// begin inline asm
	st.relaxed.gpu.v2.u32 [%rd26], {%r401, %r402};
	// end inline asm
	st.shared.u32 	[_ZZN3cub18CUB_300001_SM_10006detail4scan16DeviceScanKernelINS2_10policy_hubIiiijN4cuda3std3__44plusIvEEE10Policy1000EN6thrust24THRUST_300001_SM_1000_NS6detail15normal_iteratorINSD_10device_ptrIiEEEESI_NS0_13ScanTileStateIiLb1EEES9_NS1_10InputValueIiPiEEjiLb0EiEEvT0_T1_T2_iT3_T4_T5_E12temp_storage+4], %r1041;
	st.shared.u32 	[_ZZN3cub18CUB_300001_SM_10006detail4scan16DeviceScanKernelINS2_10policy_hubIiiijN4cuda3std3__44plusIvEEE10Policy1000EN6thrust24THRUST_300001_SM_1000_NS6detail15normal_iteratorINSD_10device_ptrIiEEEESI_NS0_13ScanTileStateIiLb1EEES9_NS1_10InputValueIiPiEEjiLb0EiEEvT0_T1_T2_iT3_T4_T5_E12temp_storage+8], %r402;
$L__BB6_94:
	setp.ne.s32 	%p56, %r257, 0;
	mov.u32 	%r1048, %r175;
	@%p56 bra 	$L__BB6_96;
	st.shared.u32 	[_ZZN3cub18CUB_300001_SM_10006detail4scan16DeviceScanKernelINS2_10policy_hubIiiijN4cuda3std3__44plusIvEEE10Policy1000EN6thrust24THRUST_300001_SM_1000_NS6detail15normal_iteratorINSD_10device_ptrIiEEEESI_NS0_13ScanTileStateIiLb1EEES9_NS1_10InputValueIiPiEEjiLb0EiEEvT0_T1_T2_iT3_T4_T5_E12temp_storage+76], %r1041;
	mov.u32 	%r1048, %r1041;
$L__BB6_96:
	bar.sync 	0;
	setp.eq.s32 	%p57, %r85, 0;
	ld.shared.u32 	%r403, [_ZZN3cub18CUB_300001_SM_10006detail4scan16DeviceScanKernelINS2_10policy_hubIiiijN4cuda3std3__44plusIvEEE10Policy1000EN6thrust24THRUST_300001_SM_1000_NS6detail15normal_iteratorINSD_10device_ptrIiEEEESI_NS0_13ScanTileStateIiLb1EEES9_NS1_10InputValueIiPiEEjiLb0EiEEvT0_T1_T2_iT3_T4_T5_E12temp_storage+76];
	selp.b32 	%r404, 0, %r403, %p57;
	add.s32 	%r1049, %r404, %r1048;
$L__BB6_97:
	add.s32 	%r549, %r1049, %r146;
	add.s32 	%r550, %r147, %r549;
	add.s32 	%r551, %r148, %r550;
	add.s32 	%r552, %r149, %r551;
	add.s32 	%r553, %r150, %r552;
	add.s32 	%r554, %r151, %r553;
	add.s32 	%r555, %r152, %r554;
	add.s32 	%r556, %r153, %r555;
	add.s32 	%r557, %r154, %r556;
	add.s32 	%r558, %r155, %r557;
	add.s32 	%r559, %r156, %r558;
	add.s32 	%r560, %r157, %r559;
	add.s32 	%r561, %r158, %r560;
	add.s32 	%r562, %r159, %r561;
	add.s32 	%r563, %r160, %r562;
	add.s32 	%r564, %r161, %r563;
	add.s32 	%r565, %r162, %r564;
	add.s32 	%r566, %r163, %r565;
	add.s32 	%r567, %r164, %r566;
	add.s32 	%r568, %r165, %r567;
	add.s32 	%r569, %r166, %r568;
	bar.sync 	0;
	st.shared.v2.u32 	[%r145], {%r1049, %r549};
	st.shared.v2.u32 	[%r145+8], {%r550, %r551};
	st.shared.v2.u32 	[%r145+16], {%r552, %r553};
	st.shared.v2.u32 	[%r145+24], {%r554, %r555};
	st.shared.v2.u32 	[%r145+32], {%r556, %r557};
	st.shared.v2.u32 	[%r145+40], {%r558, %r559};
	st.shared.v2.u32 	[%r145+48], {%r560, %r561};
	st.shared.v2.u32 	[%r145+56], {%r562, %r563};
	st.shared.v2.u32 	[%r145+64], {%r564, %r565};
	st.shared.v2.u32 	[%r145+72], {%r566, %r567};
	st.shared.v2.u32 	[%r145+80], {%r568, %r569};
	bar.warp.sync 	-1;
	ld.shared.u32 	%r214, [%r144];
	ld.shared.u32 	%r215, [%r144+128];
	ld.shared.u32 	%r216, [%r144+256];
	ld.shared.u32 	%r217, [%r144+384];
	ld.shared.u32 	%r218, [%r144+512];
	ld.shared.u32 	%r219, [%r144+640];
	ld.shared.u32 	%r220, [%r144+768];
	ld.shared.u32 	%r221, [%r144+896];
	ld.shared.u32 	%r222, [%r144+1024];
	ld.shared.u32 	%r223, [%r144+1152];
	ld.shared.u32 	%r224, [%r144+1280];
	ld.shared.u32 	%r225, [%r144+1408];
	ld.shared.u32 	%r226, [%r144+1536];
	ld.shared.u32 	%r227, [%r144+1664];
	ld.shared.u32 	%r228, [%r144+1792];
	ld.shared.u32 	%r229, [%r144+1920];
	ld.shared.u32 	%r230, [%r144+2048];
	ld.shared.u32 	%r231, [%r144+2176];
	ld.shared.u32 	%r232, [%r144+2304];
	ld.shared.u32 	%r233, [%r144+2432];
	ld.shared.u32 	%r234, [%r144+2560];
	ld.shared.u32 	%r235, [%r144+2688];
	setp.ne.s32 	%p81, %r85, 0;
	@%p81 bra 	$L__BB6_99;
	st.volatile.shared.u32 	[_ZZN3cub18CUB_300001_SM_10006detail4scan16DeviceScanKernelINS2_10policy_hubIiiijN4cuda3std3__44plusIvEEE10Policy1000EN6thrust24THRUST_300001_SM_1000_NS6detail15normal_iteratorINSD_10device_ptrIiEEEESI_NS0_13ScanTileStateIiLb1EEES9_NS1_10InputValueIiPiEEjiLb0EiEEvT0_T1_T2_iT3_T4_T5_E12temp_storage+33792], %r6;
$L__BB6_99:
	ld.param.u32 	%r996, [_ZN3cub18CUB_300001_SM_10006detail4scan16DeviceScanKernelINS2_10policy_hubIiiijN4cuda3std3__44plusIvEEE10Policy1000EN6thrust24THRUST_300001_SM_1000_NS6detail15normal_iteratorINSD_10device_ptrIiEEEESI_NS0_13ScanTileStateIiLb1EEES9_NS1_10InputValueIiPiEEjiLb0EiEEvT0_T1_T2_iT3_T4_T5__param_3];
	bar.sync 	0;
	ld.volatile.shared.u32 	%r236, [_ZZN3cub18CUB_300001_SM_10006detail4scan16DeviceScanKernelINS2_10policy_hubIiiijN4cuda3std3__44plusIvEEE10Policy1000EN6thrust24THRUST_300001_SM_1000_NS6detail15normal_iteratorINSD_10device_ptrIiEEEESI_NS0_13ScanTileStateIiLb1EEES9_NS1_10InputValueIiPiEEjiLb0EiEEvT0_T1_T2_iT3_T4_T5_E12temp_storage+33792];
	cvt.u64.u32 	%rd36, %r87;
	mov.u32 	%r570, %ctaid.x;
	add.s32 	%r571, %r996, %r570;
	mul.lo.s32 	%r572, %r571, 8448;
	cvt.u64.u32 	%rd37, %r572;
	add.s64 	%rd38, %rd36, %rd37;
	setp.ge.s32 	%p82, %r87, %r236;
	shl.b64 	%rd39, %rd38, 2;
	add.s64 	%rd13, %rd4, %rd39;
	@%p82 bra 	$L__BB6_101;
	st.global.u32 	[%rd13], %r214;
$L__BB6_101:
	setp.ge.s32 	%p83, %r90, %r236;
	@%p83 bra 	$L__BB6_103;
	st.global.u32 	[%rd13+128], %r215;
$L__BB6_103:
	setp.ge.s32 	%p84, %r93, %r236;
	@%p84 bra 	$L__BB6_105;
	st.global.u32 	[%rd13+256], %r216;
$L__BB6_105:
	setp.ge.s32 	%p85, %r96, %r236;
	@%p85 bra 	$L__BB6_107;
	st.global.u32 	[%rd13+384], %r217;
$L__BB6_107:
	mov.u32 	%r573, %tid.x;
	and.b32  	%r574, %r573, 992;
	mul.lo.s32 	%r575, %r574, 22;
	and.b32  	%r576, %r573, 31;
	or.b32  	%r577, %r575, %r576;
	add.s32 	%r578, %r577, 128;
	setp.ge.s32 	%p86, %r578, %r236;
	@%p86 bra 	$L__BB6_109;
	st.global.u32 	[%rd13+512], %r218;
$L__BB6_109:
	add.s32 	%r584, %r577, 160;
	setp.ge.s32 	%p87, %r584, %r236;
	@%p87 bra 	$L__BB6_111;
	st.global.u32 	[%rd13+640], %r219;
$L__BB6_111:
	add.s32 	%r590, %r577, 192;
	setp.ge.s32 	%p88, %r590, %r236;
	@%p88 bra 	$L__BB6_113;
	st.global.u32 	[%rd13+768], %r220;
$L__BB6_113:
	add.s32 	%r596, %r577, 224;
	setp.ge.s32 	%p89, %r596, %r236;
	@%p89 bra 	$L__BB6_115;
	st.global.u32 	[%rd13+896], %r221;
$L__BB6_115:
	add.s32 	%r602, %r577, 256;
	setp.ge.s32 	%p90, %r602, %r236;
	@%p90 bra 	$L__BB6_117;
	st.global.u32 	[%rd13+1024], %r222;
$L__BB6_117:
	add.s32 	%r608, %r577, 288;
	setp.ge.s32 	%p91, %r608, %r236;
	@%p91 bra 	$L__BB6_119;
	st.global.u32 	[%rd13+1152], %r223;
$L__BB6_119:
	setp.ge.s32 	%p92, %r111, %r236;
	@%p92 bra 	$L__BB6_121;
	st.global.u32 	[%rd13+1280], %r224;
$L__BB6_121:
	setp.ge.s32 	%p93, %r114, %r236;
	@%p93 bra 	$L__BB6_123;
	st.global.u32 	[%rd13+1408], %r225;
$L__BB6_123:
	setp.ge.s32 	%p94, %r117, %r236;
	@%p94 bra 	$L__BB6_125;
	st.global.u32 	[%rd13+1536], %r226;
$L__BB6_125:
	setp.ge.s32 	%p95, %r120, %r236;
	@%p95 bra 	$L__BB6_127;
	st.global.u32 	[%rd13+1664], %r227;
$L__BB6_127:
	add.s32 	%r614, %r577, 448;
	setp.ge.s32 	%p96, %r614, %r236;
	@%p96 bra 	$L__BB6_129;
	st.global.u32 	[%rd13+1792], %r228;
$L__BB6_129:
	add.s32 	%r620, %r577, 480;
	setp.ge.s32 	%p97, %r620, %r236;
	@%p97 bra 	$L__BB6_131;
	st.global.u32 	[%rd13+1920], %r229;
$L__BB6_131:
	add.s32 	%r626, %r577, 512;
	setp.ge.s32 	%p98, %r626, %r236;
	@%p98 bra 	$L__BB6_133;
	st.global.u32 	[%rd13+2048], %r230;
$L__BB6_133:
	setp.ge.s32 	%p99, %r129, %r236;
	@%p99 bra 	$L__BB6_135;
	st.global.u32 	[%rd13+2176], %r231;
$L__BB6_135:
	setp.ge.s32 	%p100, %r132, %r236;
	@%p100 bra 	$L__BB6_137;
	st.global.u32 	[%rd13+2304], %r232;
$L__BB6_137:
	add.s32 	%r632, %r577, 608;
	setp.ge.s32 	%p101, %r632, %r236;
	@%p101 bra 	$L__BB6_139;
	st.global.u32 	[%rd13+2432], %r233;
$L__BB6_139:
	add.s32 	%r638, %r577, 640;
	setp.ge.s32 	%p102, %r638, %r236;
	@%p102 bra 	$L__BB6_141;
	st.global.u32 	[%rd13+2560], %r234;
$L__BB6_141:
	setp.ge.s32 	%p103, %r139, %r236;
	@%p103 bra 	$L__BB6_143;
	st.global.u32 	[%rd13+2688], %r235;
$L__BB6_143:
	ret;

}
	// .globl	_ZN3cub18CUB_300001_SM_10006detail4scan16DeviceScanKernelINS2_10policy_hubIiiimN4cuda3std3__44plusIvEEE10Policy1000EN6thrust24THRUST_300001_SM_1000_NS6detail15normal_iteratorINSD_10device_ptrIiEEEESI_NS0_13ScanTileStateIiLb1EEES9_NS1_10InputValueIiPiEEmiLb0EiEEvT0_T1_T2_iT3_T4_T5_
.visible .entry _ZN3cub18CUB_300001_SM_10006detail4scan16DeviceScanKernelINS2_10policy_hubIiiimN4cuda3std3__44plusIvEEE10Policy1000EN6thrust24THRUST_300001_SM_1000_NS6detail15normal_iteratorINSD_10device_ptrIiEEEESI_NS0_13ScanTileStateIiLb1EEES9_NS1_10InputValueIiPiEEmiLb0EiEEvT0_T1_T2_iT3_T4_T5_(
	.param .align 8 .b8 _ZN3cub18CUB_300001_SM_10006detail4scan16DeviceScanKernelINS2_10policy_hubIiiimN4cuda3std3__44plusIvEEE10Policy1000EN6thrust24THRUST_300001_SM_1000_NS6detail15normal_iteratorINSD_10device_ptrIiEEEESI_NS0_13ScanTileStateIiLb1EEES9_NS1_10InputValueIiPiEEmiLb0EiEEvT0_T1_T2_iT3_T4_T5__param_0[8],
	.param .align 8 .b8 _ZN3cub18CUB_300001_SM_10006detail4scan16DeviceScanKernelINS2_10policy_hubIiiimN4cuda3std3__44plusIvEEE10Policy1000EN6thrust24THRUST_300001_SM_1000_NS6detail15normal_iteratorINSD_10device_ptrIiEEEESI_NS0_13ScanTileStateIiLb1EEES9_NS1_10InputValueIiPiEEmiLb0EiEEvT0_T1_T2_iT3_T4_T5__param_1[8],
	.param .align 8 .b8 _ZN3cub18CUB_300001_SM_10006detail4scan16DeviceScanKernelINS2_10policy_hubIiiimN4cuda3std3__44plusIvEEE10Policy1000EN6thrust24THRUST_300001_SM_1000_NS6detail15normal_iteratorINSD_10device_ptrIiEEEESI_NS0_13ScanTileStateIiLb1EEES9_NS1_10InputValueIiPiEEmiLb0EiEEvT0_T1_T2_iT3_T4_T5__param_2[8],
	.param .u32 _ZN3cub18CUB_300001_SM_10006detail4scan16DeviceScanKernelINS2_10policy_hubIiiimN4cuda3std3__44plusIvEEE10Policy1000EN6thrust24THRUST_300001_SM_1000_NS6detail15normal_iteratorINSD_10device_ptrIiEEEESI_NS0_13ScanTileStateIiLb1EEES9_NS1_10InputValueIiPiEEmiLb0EiEEvT0_T1_T2_iT3_T4_T5__param_3,
	.param .align 1 .b8 _ZN3cub18CUB_300001_SM_10006detail4scan16DeviceScanKernelINS2_10policy_hubIiiimN4cuda3std3__44plusIvEEE10Policy1000EN6thrust24THRUST_300001_SM_1000_NS6detail15normal_iteratorINSD_10device_ptrIiEEEESI_NS0_13ScanTileStateIiLb1EEES9_NS1_10InputValueIiPiEEmiLb0EiEEvT0_T1_T2_iT3_T4_T5__param_4[1],
	.param .align 8 .b8 _ZN3cub18CUB_300001_SM_10006detail4scan16DeviceScanKernelINS2_10policy_hubIiiimN4cuda3std3__44plusIvEEE10Policy1000EN6thrust24THRUST_300001_SM_1000_NS6detail15normal_iteratorINSD_10device_ptrIiEEEESI_NS0_13ScanTileStateIiLb1EEES9_NS1_10InputValueIiPiEEmiLb0EiEEvT0_T1_T2_iT3_T4_T5__param_5[16],
	.param .u64 _ZN3cub18CUB_300001_SM_10006detail4scan16DeviceScanKernelINS2_10policy_hubIiiimN4cuda3std3__44plusIvEEE10Policy1000EN6thrust24THRUST_300001_SM_1000_NS6detail15normal_iteratorINSD_10device_ptrIiEEEESI_NS0_13ScanTileStateIiLb1EEES9_NS1_10InputValueIiPiEEmiLb0EiEEvT0_T1_T2_iT3_T4_T5__param_6
)
.maxntid 416
{
	.reg .pred 	%p<158>;
	.reg .b16 	%rs<3>;
	.reg .b32 	%r<1003>;
	.reg .b64 	%rd<59>;
	// demoted variable
	.shared .align 16 .b8 _ZZN3cub18CUB_300001_SM_10006detail4scan16DeviceScanKernelINS2_10policy_hubIiiimN4cuda3std3__44plusIvEEE10Policy1000EN6thrust24THRUST_300001_SM_1000_NS6detail15normal_iteratorINSD_10device_ptrIiEEEESI_NS0_13ScanTileStateIiLb1EEES9_NS1_10InputValueIiPiEEmiLb0EiEEvT0_T1_T2_iT3_T4_T5_E12temp_storage[31632];
	ld.param.u32 	%r206, [_ZN3cub18CUB_300001_SM_10006detail4scan16DeviceScanKernelINS2_10policy_hubIiiimN4cuda3std3__44plusIvEEE10Policy1000EN6thrust24THRUST_300001_SM_1000_NS6detail15normal_iteratorINSD_10device_ptrIiEEEESI_NS0_13ScanTileStateIiLb1EEES9_NS1_10InputValueIiPiEEmiLb0EiEEvT0_T1_T2_iT3_T4_T5__param_5];
	bfe.u32 	%r207, %r206, 0, 8;
	cvt.u16.u32 	%rs1, %r207;
	and.b16  	%rs2, %rs1, 255;
	ld.param.u64 	%rd18, [_ZN3cub18CUB_300001_SM_10006detail4scan16DeviceScanKernelINS2_10policy_hubIiiimN4cuda3std3__44plusIvEEE10Policy1000EN6thrust24THRUST_300001_SM_1000_NS6detail15normal_iteratorINSD_10device_ptrIiEEEESI_NS0_13ScanTileStateIiLb1EEES9_NS1_10InputValueIiPiEEmiLb0EiEEvT0_T1_T2_iT3_T4_T5__param_2];
	ld.param.u64 	%rd17, [_ZN3cub18CUB_300001_SM_10006detail4scan16DeviceScanKernelINS2_10policy_hubIiiimN4cuda3std3__44plusIvEEE10Policy1000EN6thrust24THRUST_300001_SM_1000_NS6detail15normal_iteratorINSD_10device_ptrIiEEEESI_NS0_13ScanTileStateIiLb1EEES9_NS1_10InputValueIiPiEEmiLb0EiEEvT0_T1_T2_iT3_T4_T5__param_1];
	ld.param.u64 	%rd16, [_ZN3cub18CUB_300001_SM_10006detail4scan16DeviceScanKernelINS2_10policy_hubIiiimN4cuda3std3__44plusIvEEE10Policy1000EN6thrust24THRUST_300001_SM_1000_NS6detail15normal_iteratorINSD_10device_ptrIiEEEESI_NS0_13ScanTileStateIiLb1EEES9_NS1_10InputValueIiPiEEmiLb0EiEEvT0_T1_T2_iT3_T4_T5__param_0];
	ld.param.u64 	%rd1, [_ZN3cub18CUB_300001_SM_10006detail4scan16DeviceScanKernelINS2_10policy_hubIiiimN4cuda3std3__44plusIvEEE10Policy1000EN6thrust24THRUST_300001_SM_1000_NS6detail15normal_iteratorINSD_10device_ptrIiEEEESI_NS0_13ScanTileStateIiLb1EEES9_NS1_10InputValueIiPiEEmiLb0EiEEvT0_T1_T2_iT3_T4_T5__param_5+8];
	ld.param.u32 	%r205, [_ZN3cub18CUB_300001_SM_10006detail4scan16DeviceScanKernelINS2_10policy_hubIiiimN4cuda3std3__44plusIvEEE10Policy1000EN6thrust24THRUST_300001_SM_1000_NS6detail15normal_iteratorINSD_10device_ptrIiEEEESI_NS0_13ScanTileStateIiLb1EEES9_NS1_10InputValueIiPiEEmiLb0EiEEvT0_T1_T2_iT3_T4_T5__param_3];
	ld.param.u64 	%rd19, [_ZN3cub18CUB_300001_SM_10006detail4scan16DeviceScanKernelINS2_10policy_hubIiiimN4cuda3std3__44plusIvEEE10Policy1000EN6thrust24THRUST_300001_SM_1000_NS6detail15normal_iteratorINSD_10device_ptrIiEEEESI_NS0_13ScanTileStateIiLb1EEES9_NS1_10InputValueIiPiEEmiLb0EiEEvT0_T1_T2_iT3_T4_T5__param_6];
	setp.eq.s16 	%p1, %rs2, 0;
	@%p1 bra 	$L__BB7_2;
	cvta.to.global.u64 	%rd20, %rd1;
	ld.global.u32 	%r959, [%rd20];
	bra.uni 	$L__BB7_3;
$L__BB7_2:
	cvt.u32.u64 	%r959, %rd1;
$L__BB7_3:
	cvta.to.global.u64 	%rd3, %rd16;
	cvta.to.global.u64 	%rd4, %rd17;
	mov.u32 	%r208, %ctaid.x;
	add.s32 	%r4, %r205, %r208;
	mul.wide.s32 	%rd5, %r4, 7904;
	sub.s64 	%rd6, %rd19, %rd5;
	setp.lt.u64 	%p2, %rd6, 7905;
	@%p2 bra 	$L__BB7_29;
	mov.u32 	%r5, %tid.x;
	and.b32  	%r617, %r5, 31;
	and.b32  	%r618, %r5, 992;
	mul.lo.s32 	%r619, %r618, 19;
	or.b32  	%r620, %r619, %r617;
	cvt.u64.u32 	%rd42, %r620;
	add.s64 	%rd7, %rd5, %rd42;
	shl.b64 	%rd43, %rd7, 2;
	add.s64 	%rd44, %rd3, %rd43;
	ld.global.u32 	%r621, [%rd44];
	ld.global.u32 	%r622, [%rd44+128];
	ld.global.u32 	%r623, [%rd44+256];
	ld.global.u32 	%r624, [%rd44+384];
	ld.global.u32 	%r625, [%rd44+512];
	ld.global.u32 	%r626, [%rd44+640];
	ld.global.u32 	%r627, [%rd44+768];
	ld.global.u32 	%r628, [%rd44+896];
	ld.global.u32 	%r629, [%rd44+1024];
	ld.global.u32 	%r630, [%rd44+1152];
	ld.global.u32 	%r631, [%rd44+1280];
	ld.global.u32 	%r632, [%rd44+1408];
	ld.global.u32 	%r633, [%rd44+1536];
	ld.global.u32 	%r634, [%rd44+1664];
	ld.global.u32 	%r635, [%rd44+1792];
	ld.global.u32 	%r636, [%rd44+1920];
	ld.global.u32 	%r637, [%rd44+2048];
	ld.global.u32 	%r638, [%rd44+2176];
	ld.global.u32 	%r639, [%rd44+2304];
	// begin inline asm
	mov.u32 %r616, %laneid;
	// end inline asm
	shr.u32 	%r7, %r5, 5;
	mad.lo.s32 	%r640, %r7, 608, %r616;
	shl.b32 	%r641, %r640, 2;
	mov.u32 	%r642, _ZZN3cub18CUB_300001_SM_10006detail4scan16DeviceScanKernelINS2_10policy_hubIiiimN4cuda3std3__44plusIvEEE10Policy1000EN6thrust24THRUST_300001_SM_1000_NS6detail15normal_iteratorINSD_10device_ptrIiEEEESI_NS0_13ScanTileStateIiLb1EEES9_NS1_10InputValueIiPiEEmiLb0EiEEvT0_T1_T2_iT3_T4_T5_E12temp_storage;
	add.s32 	%r8, %r642, %r641;
	st.shared.u32 	[%r8], %r621;
	st.shared.u32 	[%r8+128], %r622;
	st.shared.u32 	[%r8+256], %r623;
	st.shared.u32 	[%r8+384], %r624;
	st.shared.u32 	[%r8+512], %r625;
	st.shared.u32 	[%r8+640], %r626;
	st.shared.u32 	[%r8+768], %r627;
	st.shared.u32 	[%r8+896], %r628;
	st.shared.u32 	[%r8+1024], %r629;
	st.shared.u32 	[%r8+1152], %r630;
	st.shared.u32 	[%r8+1280], %r631;
	st.shared.u32 	[%r8+1408], %r632;
	st.shared.u32 	[%r8+1536], %r633;
	st.shared.u32 	[%r8+1664], %r634;
	st.shared.u32 	[%r8+1792], %r635;
	st.shared.u32 	[%r8+1920], %r636;
	st.shared.u32 	[%r8+2048], %r637;
	st.shared.u32 	[%r8+2176], %r638;
	st.shared.u32 	[%r8+2304], %r639;
	bar.warp.sync 	-1;
	mad.lo.s32 	%r9, %r616, 72, %r8;
	ld.shared.u32 	%r10, [%r9];
	ld.shared.u32 	%r11, [%r9+4];
	ld.shared.u32 	%r12, [%r9+8];
	ld.shared.u32 	%r13, [%r9+12];
	ld.shared.u32 	%r14, [%r9+16];
	ld.shared.u32 	%r15, [%r9+20];
	ld.shared.u32 	%r16, [%r9+24];
	ld.shared.u32 	%r17, [%r9+28];
	ld.shared.u32 	%r18, [%r9+32];
	ld.shared.u32 	%r19, [%r9+36];
	ld.shared.u32 	%r20, [%r9+40];
	ld.shared.u32 	%r21, [%r9+44];
	ld.shared.u32 	%r22, [%r9+48];
	ld.shared.u32 	%r23, [%r9+52];
	ld.shared.u32 	%r24, [%r9+56];
	ld.shared.u32 	%r25, [%r9+60];
	ld.shared.u32 	%r26, [%r9+64];
	ld.shared.u32 	%r27, [%r9+68];
	ld.shared.u32 	%r28, [%r9+72];
	bar.sync 	0;
	setp.ne.s32 	%p100, %r4, 0;
	@%p100 bra 	$L__BB7_9;
	add.s32 	%r860, %r11, %r10;
	add.s32 	%r861, %r12, %r860;
	add.s32 	%r862, %r13, %r861;
	add.s32 	%r863, %r14, %r862;
	add.s32 	%r864, %r15, %r863;
	add.s32 	%r865, %r16, %r864;
	add.s32 	%r866, %r17, %r865;
	add.s32 	%r867, %r18, %r866;
	add.s32 	%r868, %r19, %r867;
	add.s32 	%r869, %r20, %r868;
	add.s32 	%r870, %r21, %r869;
	add.s32 	%r871, %r22, %r870;
	add.s32 	%r872, %r23, %r871;
	add.s32 	%r873, %r24, %r872;
	add.s32 	%r874, %r25, %r873;
	add.s32 	%r875, %r26, %r874;
	add.s32 	%r876, %r27, %r875;
	add.s32 	%r834, %r28, %r876;
	mov.b32 	%r832, 1;
	mov.b32 	%r857, 0;
	mov.b32 	%r859, -1;
	// begin inline asm
	{  .reg .s32 r0;  .reg .pred p;  shfl.sync.up.b32 r0|p, %r834, %r832, %r857, %r859;  @p add.s32 r0, r0, %r834;  mov.s32 %r830, r0;}
	// end inline asm
	mov.b32 	%r838, 2;
	// begin inline asm
	{  .reg .s32 r0;  .reg .pred p;  shfl.sync.up.b32 r0|p, %r830, %r838, %r857, %r859;  @p add.s32 r0, r0, %r830;  mov.s32 %r836, r0;}
	// end inline asm
	mov.b32 	%r844, 4;
	// begin inline asm
	{  .reg .s32 r0;  .reg .pred p;  shfl.sync.up.b32 r0|p, %r836, %r844, %r857, %r859;  @p add.s32 r0, r0, %r836;  mov.s32 %r842, r0;}
	// end inline asm
	mov.b32 	%r850, 8;
	// begin inline asm
	{  .reg .s32 r0;  .reg .pred p;  shfl.sync.up.b32 r0|p, %r842, %r850, %r857, %r859;  @p add.s32 r0, r0, %r842;  mov.s32 %r848, r0;}
	// end inline asm
	mov.b32 	%r856, 16;
	// begin inline asm
	{  .reg .s32 r0;  .reg .pred p;  shfl.sync.up.b32 r0|p, %r848, %r856, %r857, %r859;  @p add.s32 r0, r0, %r848;  mov.s32 %r854, r0;}
	// end inline asm
	setp.ne.s32 	%p143, %r616, 31;
	@%p143 bra 	$L__BB7_7;
	shl.b32 	%r877, %r7, 2;
	mov.u32 	%r878, _ZZN3cub18CUB_300001_SM_10006detail4scan16DeviceScanKernelINS2_10policy_hubIiiimN4cuda3std3__44plusIvEEE10Policy1000EN6thrust24THRUST_300001_SM_1000_NS6detail15normal_iteratorINSD_10device_ptrIiEEEESI_NS0_13ScanTileStateIiLb1EEES9_NS1_10InputValueIiPiEEmiLb0EiEEvT0_T1_T2_iT3_T4_T5_E12temp_storage;
	add.s32 	%r879, %r878, %r877;
	st.shared.u32 	[%r879+16], %r854;
$L__BB7_7:
	bar.sync 	0;
	ld.shared.v4.u32 	{%r880, %r881, %r882, %r883}, [_ZZN3cub18CUB_300001_SM_10006detail4scan16DeviceScanKernelINS2_10policy_hubIiiimN4cuda3std3__44plusIvEEE10Policy1000EN6thrust24THRUST_300001_SM_1000_NS6detail15normal_iteratorINSD_10device_ptrIiEEEESI_NS0_13ScanTileStateIiLb1EEES9_NS1_10InputValueIiPiEEmiLb0EiEEvT0_T1_T2_iT3_T4_T5_E12temp_storage+16];
	add.s32 	%r884, %r881, %r880;
	setp.eq.s32 	%p144, %r7, 2;
	selp.b32 	%r885, %r884, %r880, %p144;
	add.s32 	%r886, %r884, %r882;
	setp.eq.s32 	%p145, %r7, 3;
	selp.b32 	%r887, %r886, %r885, %p145;
	add.s32 	%r888, %r886, %r883;
	setp.eq.s32 	%p146, %r7, 4;
	selp.b32 	%r889, %r888, %r887, %p146;
	ld.shared.v4.u32 	{%r890, %r891, %r892, %r893}, [_ZZN3cub18CUB_300001_SM_10006detail4scan16DeviceScanKernelINS2_10policy_hubIiiimN4cuda3std3__44plusIvEEE10Policy1000EN6thrust24THRUST_300001_SM_1000_NS6detail15normal_iteratorINSD_10device_ptrIiEEEESI_NS0_13ScanTileStateIiLb1EEES9_NS1_10InputValueIiPiEEmiLb0EiEEvT0_T1_T2_iT3_T4_T5_E12temp_storage+32];
	add.s32 	%r894, %r888, %r890;
	setp.eq.s32 	%p147, %r7, 5;
	selp.b32 	%r895, %r894, %r889, %p147;
	add.s32 	%r896, %r894, %r891;
	setp.eq.s32 	%p148, %r7, 6;
	selp.b32 	%r897, %r896, %r895, %p148;
	add.s32 	%r898, %r896, %r892;
	setp.eq.s32 	%p149, %r7, 7;
	selp.b32 	%r899, %r898, %r897, %p149;
	add.s32 	%r900, %r898, %r893;
	setp.eq.s32 	%p150, %r7, 8;
	selp.b32 	%r901, %r900, %r899, %p150;
	ld.shared.v4.u32 	{%r902, %r903, %r904, %r905}, [_ZZN3cub18CUB_300001_SM_10006detail4scan16DeviceScanKernelINS2_10policy_hubIiiimN4cuda3std3__44plusIvEEE10Policy1000EN6thrust24THRUST_300001_SM_1000_NS6detail15normal_iteratorINSD_10device_ptrIiEEEESI_NS0_13ScanTileStateIiLb1EEES9_NS1_10InputValueIiPiEEmiLb0EiEEvT0_T1_T2_iT3_T4_T5_E12temp_storage+48];
	add.s32 	%r906, %r900, %r902;
	setp.eq.s32 	%p151, %r7, 9;
	selp.b32 	%r907, %r906, %r901, %p151;
	add.s32 	%r908, %r906, %r903;
	setp.eq.s32 	%p152, %r7, 10;
	selp.b32 	%r909, %r908, %r907, %p152;
	add.s32 	%r910, %r908, %r904;
	setp.eq.s32 	%p153, %r7, 11;
	selp.b32 	%r911, %r910, %r909, %p153;
	add.s32 	%r912, %r910, %r905;
	setp.eq.s32 	%p154, %r7, 12;
	selp.b32 	%r913, %r912, %r911, %p154;
	ld.shared.u32 	%r914, [_ZZN3cub18CUB_300001_SM_10006detail4scan16DeviceScanKernelINS2_10policy_hubIiiimN4cuda3std3__44plusIvEEE10Policy1000EN6thrust24THRUST_300001_SM_1000_NS6detail15normal_iteratorINSD_10device_ptrIiEEEESI_NS0_13ScanTileStateIiLb1EEES9_NS1_10InputValueIiPiEEmiLb0EiEEvT0_T1_T2_iT3_T4_T5_E12temp_storage+64];
	setp.lt.u32 	%p155, %r5, 32;
	selp.b32 	%r915, 0, %r913, %p155;
	setp.eq.s32 	%p156, %r616, 0;
	sub.s32 	%r916, %r854, %r834;
	selp.b32 	%r917, 0, %r916, %p156;
	add.s32 	%r918, %r917, %r959;
	add.s32 	%r971, %r918, %r915;
	add.s32 	%r919, %r914, %r959;
	add.s32 	%r32, %r919, %r912;
	setp.ne.s32 	%p157, %r5, 0;
	@%p157 bra 	$L__BB7_28;
	add.s64 	%rd56, %rd18, 256;
	mov.b32 	%r920, 101;
	// begin inline asm
	st.relaxed.gpu.v2.u32 [%rd56], {%r920, %r32};
	// end inline asm
	bra.uni 	$L__BB7_28;
$L__BB7_9:
	add.s32 	%r673, %r11, %r10;
	add.s32 	%r674, %r12, %r673;
	add.s32 	%r675, %r13, %r674;
	add.s32 	%r676, %r14, %r675;
	add.s32 	%r677, %r15, %r676;
	add.s32 	%r678, %r16, %r677;
	add.s32 	%r679, %r17, %r678;
	add.s32 	%r680, %r18, %r679;
	add.s32 	%r681, %r19, %r680;
	add.s32 	%r682, %r20, %r681;
	add.s32 	%r683, %r21, %r682;
	add.s32 	%r684, %r22, %r683;
	add.s32 	%r685, %r23, %r684;
	add.s32 	%r686, %r24, %r685;
	add.s32 	%r687, %r25, %r686;
	add.s32 	%r688, %r26, %r687;
	add.s32 	%r689, %r27, %r688;
	add.s32 	%r647, %r28, %r689;
	mov.b32 	%r645, 1;
	mov.b32 	%r670, 0;
	mov.b32 	%r672, -1;
	// begin inline asm
	{  .reg .s32 r0;  .reg .pred p;  shfl.sync.up.b32 r0|p, %r647, %r645, %r670, %r672;  @p add.s32 r0, r0, %r647;  mov.s32 %r643, r0;}
	// end inline asm
	mov.b32 	%r651, 2;
	// begin inline asm
	{  .reg .s32 r0;  .reg .pred p;  shfl.sync.up.b32 r0|p, %r643, %r651, %r670, %r672;  @p add.s32 r0, r0, %r643;  mov.s32 %r649, r0;}
	// end inline asm
	mov.b32 	%r657, 4;
	// begin inline asm
	{  .reg .s32 r0;  .reg .pred p;  shfl.sync.up.b32 r0|p, %r649, %r657, %r670, %r672;  @p add.s32 r0, r0, %r649;  mov.s32 %r655, r0;}
	// end inline asm
	mov.b32 	%r663, 8;
	// begin inline asm
	{  .reg .s32 r0;  .reg .pred p;  shfl.sync.up.b32 r0|p, %r655, %r663, %r670, %r672;  @p add.s32 r0, r0, %r655;  mov.s32 %r661, r0;}
	// end inline asm
	mov.b32 	%r669, 16;
	// begin inline asm
	{  .reg .s32 r0;  .reg .pred p;  shfl.sync.up.b32 r0|p, %r661, %r669, %r670, %r672;  @p add.s32 r0, r0, %r661;  mov.s32 %r667, r0;}
	// end inline asm
	setp.ne.s32 	%p101, %r616, 31;
	@%p101 bra 	$L__BB7_11;
	shl.b32 	%r690, %r7, 2;
	mov.u32 	%r691, _ZZN3cub18CUB_300001_SM_10006detail4scan16DeviceScanKernelINS2_10policy_hubIiiimN4cuda3std3__44plusIvEEE10Policy1000EN6thrust24THRUST_300001_SM_1000_NS6detail15normal_iteratorINSD_10device_ptrIiEEEESI_NS0_13ScanTileStateIiLb1EEES9_NS1_10InputValueIiPiEEmiLb0EiEEvT0_T1_T2_iT3_T4_T5_E12temp_storage;
	add.s32 	%r692, %r691, %r690;
	st.shared.u32 	[%r692+16], %r667;
$L__BB7_11:
	sub.s32 	%r693, %r667, %r647;
	bar.sync 	0;
	ld.shared.v4.u32 	{%r694, %r695, %r696, %r697}, [_ZZN3cub18CUB_300001_SM_10006detail4scan16DeviceScanKernelINS2_10policy_hubIiiimN4cuda3std3__44plusIvEEE10Policy1000EN6thrust24THRUST_300001_SM_1000_NS6detail15normal_iteratorINSD_10device_ptrIiEEEESI_NS0_13ScanTileStateIiLb1EEES9_NS1_10InputValueIiPiEEmiLb0EiEEvT0_T1_T2_iT3_T4_T5_E12temp_storage+16];
	add.s32 	%r698, %r695, %r694;
	setp.eq.s32 	%p102, %r7, 2;
	selp.b32 	%r699, %r698, %r694, %p102;
	add.s32 	%r700, %r698, %r696;
	setp.eq.s32 	%p103, %r7, 3;
	selp.b32 	%r701, %r700, %r699, %p103;
	add.s32 	%r702, %r700, %r697;
	setp.eq.s32 	%p104, %r7, 4;
	selp.b32 	%r703, %r702, %r701, %p104;
	ld.shared.v4.u32 	{%r704, %r705, %r706, %r707}, [_ZZN3cub18CUB_300001_SM_10006detail4scan16DeviceScanKernelINS2_10policy_hubIiiimN4cuda3std3__44plusIvEEE10Policy1000EN6thrust24THRUST_300001_SM_1000_NS6detail15normal_iteratorINSD_10device_ptrIiEEEESI_NS0_13ScanTileStateIiLb1EEES9_NS1_10InputValueIiPiEEmiLb0EiEEvT0_T1_T2_iT3_T4_T5_E12temp_storage+32];
	add.s32 	%r708, %r702, %r704;
	setp.eq.s32 	%p105, %r7, 5;
	selp.b32 	%r709, %r708, %r703, %p105;
	add.s32 	%r710, %r708, %r705;
	setp.eq.s32 	%p106, %r7, 6;
	selp.b32 	%r711, %r710, %r709, %p106;
	add.s32 	%r712, %r710, %r706;
	setp.eq.s32 	%p107, %r7, 7;
	selp.b32 	%r713, %r712, %r711, %p107;
	add.s32 	%r714, %r712, %r707;
	setp.eq.s32 	%p108, %r7, 8;
	selp.b32 	%r715, %r714, %r713, %p108;
	ld.shared.v4.u32 	{%r716, %r717, %r718, %r719}, [_ZZN3cub18CUB_300001_SM_10006detail4scan16DeviceScanKernelINS2_10policy_hubIiiimN4cuda3std3__44plusIvEEE10Policy1000EN6thrust24THRUST_300001_SM_1000_NS6detail15normal_iteratorINSD_10device_ptrIiEEEESI_NS0_13ScanTileStateIiLb1EEES9_NS1_10InputValueIiPiEEmiLb0EiEEvT0_T1_T2_iT3_T4_T5_E12temp_storage+48];
	add.s32 	%r720, %r714, %r716;
	setp.eq.s32 	%p109, %r7, 9;
	selp.b32 	%r721, %r720, %r715, %p109;
	add.s32 	%r722, %r720, %r717;
	setp.eq.s32 	%p110, %r7, 10;
	selp.b32 	%r723, %r722, %r721, %p110;
	add.s32 	%r724, %r722, %r718;
	setp.eq.s32 	%p111, %r7, 11;
	selp.b32 	%r725, %r724, %r723, %p111;
	add.s32 	%r726, %r724, %r719;
	setp.eq.s32 	%p112, %r7, 12;
	selp.b32 	%r727, %r726, %r725, %p112;
	ld.shared.u32 	%r728, [_ZZN3cub18CUB_300001_SM_10006detail4scan16DeviceScanKernelINS2_10policy_hubIiiimN4cuda3std3__44plusIvEEE10Policy1000EN6thrust24THRUST_300001_SM_1000_NS6detail15normal_iteratorINSD_10device_ptrIiEEEESI_NS0_13ScanTileStateIiLb1EEES9_NS1_10InputValueIiPiEEmiLb0EiEEvT0_T1_T2_iT3_T4_T5_E12temp_storage+64];
	add.s32 	%r35, %r726, %r728;
	setp.gt.u32 	%p113, %r5, 31;
	setp.lt.u32 	%p114, %r5, 32;
	setp.eq.s32 	%p115, %r616, 0;
	selp.b32 	%r729, 0, %r693, %p115;
	add.s32 	%r970, %r727, %r729;
	selp.b32 	%r37, %r693, %r970, %p114;
	@%p113 bra 	$L__BB7_27;
	setp.ne.s32 	%p116, %r5, 0;
	mul.wide.s32 	%rd45, %r4, 8;
	add.s64 	%rd8, %rd18, %rd45;
	@%p116 bra 	$L__BB7_14;
	st.shared.u32 	[_ZZN3cub18CUB_300001_SM_10006detail4scan16DeviceScanKernelINS2_10policy_hubIiiimN4cuda3std3__44plusIvEEE10Policy1000EN6thrust24THRUST_300001_SM_1000_NS6detail15normal_iteratorINSD_10device_ptrIiEEEESI_NS0_13ScanTileStateIiLb1EEES9_NS1_10InputValueIiPiEEmiLb0EiEEvT0_T1_T2_iT3_T4_T5_E12temp_storage+12], %r35;
	add.s64 	%rd46, %rd8, 256;
	mov.b32 	%r730, 100;
	// begin inline asm
	st.relaxed.gpu.v2.u32 [%rd46], {%r730, %r35};
	// end inline asm
$L__BB7_14:
	not.b32 	%r736, %r5;
	add.s32 	%r966, %r4, %r736;
	mov.b32 	%r732, 550;
	// begin inline asm
	nanosleep.u32 %r732;
	// end inline asm
	mul.wide.s32 	%rd48, %r966, 8;
	add.s64 	%rd49, %rd18, %rd48;
	add.s64 	%rd47, %rd49, 256;
	// begin inline asm
	ld.relaxed.gpu.v2.u32 {%r967, %r961}, [%rd47];
	// end inline asm
	mov.b32 	%r962, 478;
$L__BB7_15:
	setp.eq.s32 	%p117, %r967, 99;
	mov.b32 	%r737, -1;
	vote.sync.any.pred 	%p118, %p117, %r737;
	not.pred 	%p119, %p118;
	@%p119 bra 	$L__BB7_17;
	// begin inline asm
	nanosleep.u32 %r962;
	// end inline asm
	shr.u32 	%r962, %r962, 1;
	// begin inline asm
	ld.relaxed.gpu.v2.u32 {%r967, %r961}, [%rd47];
	// end inline asm
	bra.uni 	$L__BB7_15;
$L__BB7_17:
	setp.eq.s32 	%p120, %r967, 101;
	mov.b32 	%r764, -1;
	vote.sync.ballot.b32 	%r766, %p120, %r764;
	// begin inline asm
	mov.u32 %r739, %lanemask_ge;
	// end inline asm
	and.b32  	%r767, %r766, %r739;
	or.b32  	%r768, %r767, -2147483648;
	add.s32 	%r769, %r768, -1;
	not.b32 	%r770, %r768;
	and.b32  	%r771, %r770, %r769;
	popc.b32 	%r743, %r771;
	mov.b32 	%r742, 1;
	// begin inline asm
	shfl.sync.down.b32 %r740, %r961, %r742, %r743, %r764;
	// end inline asm
	setp.lt.s32 	%p122, %r616, %r743;
	selp.b32 	%r772, %r740, 0, %p122;
	add.s32 	%r746, %r772, %r961;
	mov.b32 	%r747, 2;
	// begin inline asm
	shfl.sync.down.b32 %r745, %r746, %r747, %r743, %r764;
	// end inline asm
	add.s32 	%r50, %r616, 2;
	setp.gt.s32 	%p123, %r50, %r743;
	selp.b32 	%r773, 0, %r745, %p123;
	add.s32 	%r751, %r746, %r773;
	mov.b32 	%r752, 4;
	// begin inline asm
	shfl.sync.down.b32 %r750, %r751, %r752, %r743, %r764;
	// end inline asm
	add.s32 	%r51, %r616, 4;
	setp.gt.s32 	%p124, %r51, %r743;
	selp.b32 	%r774, 0, %r750, %p124;
	add.s32 	%r756, %r751, %r774;
	mov.b32 	%r757, 8;
	// begin inline asm
	shfl.sync.down.b32 %r755, %r756, %r757, %r743, %r764;
	// end inline asm
	add.s32 	%r52, %r616, 8;
	setp.gt.s32 	%p125, %r52, %r743;
	selp.b32 	%r775, 0, %r755, %p125;
	add.s32 	%r761, %r756, %r775;
	mov.b32 	%r762, 16;
	// begin inline asm
	shfl.sync.down.b32 %r760, %r761, %r762, %r743, %r764;
	// end inline asm
	add.s32 	%r53, %r616, 16;
	setp.gt.s32 	%p126, %r53, %r743;
	selp.b32 	%r776, 0, %r760, %p126;
	add.s32 	%r965, %r761, %r776;
	add.s64 	%rd10, %rd18, 256;
	mov.b32 	%r963, 478;
$L__BB7_18:
	setp.ne.s32 	%p127, %r967, 101;
	mov.b32 	%r777, -1;
	vote.sync.all.pred 	%p128, %p127, %r777;
	not.pred 	%p129, %p128;
	@%p129 bra 	$L__BB7_23;
	shr.u32 	%r963, %r963, 1;
	mul.wide.s32 	%rd52, %r966, 8;
	add.s64 	%rd53, %rd10, %rd52;
	add.s64 	%rd51, %rd53, -256;
	// begin inline asm
	ld.relaxed.gpu.v2.u32 {%r967, %r968}, [%rd51];
	// end inline asm
	mov.u32 	%r969, %r963;
$L__BB7_20:
	setp.eq.s32 	%p133, %r967, 99;
	mov.b32 	%r785, -1;
	vote.sync.any.pred 	%p134, %p133, %r785;
	not.pred 	%p135, %p134;
	@%p135 bra 	$L__BB7_22;
	// begin inline asm
	nanosleep.u32 %r969;
	// end inline asm
	shr.u32 	%r969, %r969, 1;
	// begin inline asm
	ld.relaxed.gpu.v2.u32 {%r967, %r968}, [%rd51];
	// end inline asm
	bra.uni 	$L__BB7_20;
$L__BB7_22:
	setp.eq.s32 	%p136, %r967, 101;
	mov.b32 	%r811, -1;
	vote.sync.ballot.b32 	%r812, %p136, %r811;
	and.b32  	%r813, %r812, %r739;
	or.b32  	%r814, %r813, -2147483648;
	add.s32 	%r815, %r814, -1;
	not.b32 	%r816, %r814;
	and.b32  	%r817, %r816, %r815;
	popc.b32 	%r790, %r817;
	mov.b32 	%r789, 1;
	// begin inline asm
	shfl.sync.down.b32 %r787, %r968, %r789, %r790, %r811;
	// end inline asm
	setp.lt.s32 	%p138, %r616, %r790;
	selp.b32 	%r818, %r787, 0, %p138;
	add.s32 	%r793, %r818, %r968;
	mov.b32 	%r794, 2;
	// begin inline asm
	shfl.sync.down.b32 %r792, %r793, %r794, %r790, %r811;
	// end inline asm
	setp.gt.s32 	%p139, %r50, %r790;
	selp.b32 	%r819, 0, %r792, %p139;
	add.s32 	%r798, %r793, %r819;
	mov.b32 	%r799, 4;
	// begin inline asm
	shfl.sync.down.b32 %r797, %r798, %r799, %r790, %r811;
	// end inline asm
	setp.gt.s32 	%p140, %r51, %r790;
	selp.b32 	%r820, 0, %r797, %p140;
	add.s32 	%r803, %r798, %r820;
	mov.b32 	%r804, 8;
	// begin inline asm
	shfl.sync.down.b32 %r802, %r803, %r804, %r790, %r811;
	// end inline asm
	setp.gt.s32 	%p141, %r52, %r790;
	selp.b32 	%r821, 0, %r802, %p141;
	add.s32 	%r808, %r803, %r821;
	mov.b32 	%r809, 16;
	// begin inline asm
	shfl.sync.down.b32 %r807, %r808, %r809, %r790, %r811;
	// end inline asm
	setp.gt.s32 	%p142, %r53, %r790;
	selp.b32 	%r822, 0, %r807, %p142;
	add.s32 	%r823, %r822, %r965;
	add.s32 	%r965, %r823, %r808;
	add.s32 	%r966, %r966, -32;
	bra.uni 	$L__BB7_18;
$L__BB7_23:
	@%p116 bra 	$L__BB7_25;
	add.s32 	%r780, %r965, %r35;
	add.s64 	%rd50, %rd8, 256;
	mov.b32 	%r779, 101;
	// begin inline asm
	st.relaxed.gpu.v2.u32 [%rd50], {%r779, %r780};
	// end inline asm
	st.shared.u32 	[_ZZN3cub18CUB_300001_SM_10006detail4scan16DeviceScanKernelINS2_10policy_hubIiiimN4cuda3std3__44plusIvEEE10Policy1000EN6thrust24THRUST_300001_SM_1000_NS6detail15normal_iteratorINSD_10device_ptrIiEEEESI_NS0_13ScanTileStateIiLb1EEES9_NS1_10InputValueIiPiEEmiLb0EiEEvT0_T1_T2_iT3_T4_T5_E12temp_storage+4], %r965;
	st.shared.u32 	[_ZZN3cub18CUB_300001_SM_10006detail4scan16DeviceScanKernelINS2_10policy_hubIiiimN4cuda3std3__44plusIvEEE10Policy1000EN6thrust24THRUST_300001_SM_1000_NS6detail15normal_iteratorINSD_10device_ptrIiEEEESI_NS0_13ScanTileStateIiLb1EEES9_NS1_10InputValueIiPiEEmiLb0EiEEvT0_T1_T2_iT3_T4_T5_E12temp_storage+8], %r780;
$L__BB7_25:
	setp.ne.s32 	%p131, %r616, 0;
	mov.u32 	%r970, %r37;
	@%p131 bra 	$L__BB7_27;
	st.shared.u32 	[_ZZN3cub18CUB_300001_SM_10006detail4scan16DeviceScanKernelINS2_10policy_hubIiiimN4cuda3std3__44plusIvEEE10Policy1000EN6thrust24THRUST_300001_SM_1000_NS6detail15normal_iteratorINSD_10device_ptrIiEEEESI_NS0_13ScanTileStateIiLb1EEES9_NS1_10InputValueIiPiEEmiLb0EiEEvT0_T1_T2_iT3_T4_T5_E12temp_storage+84], %r965;
	mov.u32 	%r970, %r965;
$L__BB7_27:
	bar.sync 	0;
	setp.eq.s32 	%p132, %r5, 0;
	ld.shared.u32 	%r781, [_ZZN3cub18CUB_300001_SM_10006detail4scan16DeviceScanKernelINS2_10policy_hubIiiimN4cuda3std3__44plusIvEEE10Policy1000EN6thrust24THRUST_300001_SM_1000_NS6detail15normal_iteratorINSD_10device_ptrIiEEEESI_NS0_13ScanTileStateIiLb1EEES9_NS1_10InputValueIiPiEEmiLb0EiEEvT0_T1_T2_iT3_T4_T5_E12temp_storage+84];
	selp.b32 	%r782, 0, %r781, %p132;
	add.s32 	%r971, %r782, %r970;
$L__BB7_28:
	add.s32 	%r922, %r971, %r10;
	add.s32 	%r923, %r11, %r922;
	add.s32 	%r924, %r12, %r923;
	add.s32 	%r925, %r13, %r924;
	add.s32 	%r926, %r14, %r925;
	add.s32 	%r927, %r15, %r926;
	add.s32 	%r928, %r16, %r927;
	add.s32 	%r929, %r17, %r928;
	add.s32 	%r930, %r18, %r929;
	add.s32 	%r931, %r19, %r930;
	add.s32 	%r932, %r20, %r931;
	add.s32 	%r933, %r21, %r932;
	add.s32 	%r934, %r22, %r933;
	add.s32 	%r935, %r23, %r934;
	add.s32 	%r936, %r24, %r935;
	add.s32 	%r937, %r25, %r936;
	add.s32 	%r938, %r26, %r937;
	add.s32 	%r939, %r27, %r938;
	bar.sync 	0;
	st.shared.u32 	[%r9], %r971;
	st.shared.u32 	[%r9+4], %r922;
	st.shared.u32 	[%r9+8], %r923;
	st.shared.u32 	[%r9+12], %r924;
	st.shared.u32 	[%r9+16], %r925;
	st.shared.u32 	[%r9+20], %r926;
	st.shared.u32 	[%r9+24], %r927;
	st.shared.u32 	[%r9+28], %r928;
	st.shared.u32 	[%r9+32], %r929;
	st.shared.u32 	[%r9+36], %r930;
	st.shared.u32 	[%r9+40], %r931;
	st.shared.u32 	[%r9+44], %r932;
	st.shared.u32 	[%r9+48], %r933;
	st.shared.u32 	[%r9+52], %r934;
	st.shared.u32 	[%r9+56], %r935;
	st.shared.u32 	[%r9+60], %r936;
	st.shared.u32 	[%r9+64], %r937;
	st.shared.u32 	[%r9+68], %r938;
	st.shared.u32 	[%r9+72], %r939;
	bar.warp.sync 	-1;
	ld.shared.u32 	%r940, [%r8];
	ld.shared.u32 	%r941, [%r8+128];
	ld.shared.u32 	%r942, [%r8+256];
	ld.shared.u32 	%r943, [%r8+384];
	ld.shared.u32 	%r944, [%r8+512];
	ld.shared.u32 	%r945, [%r8+640];
	ld.shared.u32 	%r946, [%r8+768];
	ld.shared.u32 	%r947, [%r8+896];
	ld.shared.u32 	%r948, [%r8+1024];
	ld.shared.u32 	%r949, [%r8+1152];
	ld.shared.u32 	%r950, [%r8+1280];
	ld.shared.u32 	%r951, [%r8+1408];
	ld.shared.u32 	%r952, [%r8+1536];
	ld.shared.u32 	%r953, [%r8+1664];
	ld.shared.u32 	%r954, [%r8+1792];
	ld.shared.u32 	%r955, [%r8+1920];
	ld.shared.u32 	%r956, [%r8+2048];
	ld.shared.u32 	%r957, [%r8+2176];
	ld.shared.u32 	%r958, [%r8+2304];
	add.s64 	%rd58, %rd4, %rd43;
	st.global.u32 	[%rd58], %r940;
	st.global.u32 	[%rd58+128], %r941;
	st.global.u32 	[%rd58+256], %r942;
	st.global.u32 	[%rd58+384], %r943;
	st.global.u32 	[%rd58+512], %r944;
	st.global.u32 	[%rd58+640], %r945;
	st.global.u32 	[%rd58+768], %r946;
	st.global.u32 	[%rd58+896], %r947;
	st.global.u32 	[%rd58+1024], %r948;
	st.global.u32 	[%rd58+1152], %r949;
	st.global.u32 	[%rd58+1280], %r950;
	st.global.u32 	[%rd58+1408], %r951;
	st.global.u32 	[%rd58+1536], %r952;
	st.global.u32 	[%rd58+1664], %r953;
	st.global.u32 	[%rd58+1792], %r954;
	st.global.u32 	[%rd58+1920], %r955;
	st.global.u32 	[%rd58+2048], %r956;
	st.global.u32 	[%rd58+2176], %r957;
	st.global.u32 	[%rd58+2304], %r958;
	bra.uni 	$L__BB7_131;
$L__BB7_29:
	setp.eq.s64 	%p3, %rd6, 0;
	@%p3 bra 	$L__BB7_131;
	cvt.u32.u64 	%r75, %rd6;
	shl.b64 	%rd21, %rd5, 2;
	add.s64 	%rd22, %rd3, %rd21;
	mov.u32 	%r76, %tid.x;
	ld.global.u32 	%r990, [%rd22];
	and.b32  	%r209, %r76, 31;
	and.b32  	%r210, %r76, 992;
	mul.lo.s32 	%r211, %r210, 19;
	or.b32  	%r78, %r211, %r209;
	setp.ge.u32 	%p4, %r78, %r75;
	shl.b32 	%r212, %r78, 2;
	cvt.u64.u32 	%rd23, %r212;
	add.s64 	%rd12, %rd22, %rd23;
	mov.u32 	%r972, %r990;
	@%p4 bra 	$L__BB7_32;
	ld.global.u32 	%r972, [%rd12];
$L__BB7_32:
	add.s32 	%r213, %r78, 32;
	setp.ge.u32 	%p5, %r213, %r75;
	mov.u32 	%r973, %r990;
	@%p5 bra 	$L__BB7_34;
	ld.global.u32 	%r973, [%rd12+128];
$L__BB7_34:
	add.s32 	%r214, %r78, 64;
	setp.ge.u32 	%p6, %r214, %r75;
	mov.u32 	%r974, %r990;
	@%p6 bra 	$L__BB7_36;
	ld.global.u32 	%r974, [%rd12+256];
$L__BB7_36:
	add.s32 	%r215, %r78, 96;
	setp.ge.u32 	%p7, %r215, %r75;
	mov.u32 	%r975, %r990;
	@%p7 bra 	$L__BB7_38;
	ld.global.u32 	%r975, [%rd12+384];
$L__BB7_38:
	add.s32 	%r216, %r78, 128;
	setp.ge.u32 	%p8, %r216, %r75;
	mov.u32 	%r976, %r990;
	@%p8 bra 	$L__BB7_40;
	ld.global.u32 	%r976, [%rd12+512];
$L__BB7_40:
	add.s32 	%r217, %r78, 160;
	setp.ge.u32 	%p9, %r217, %r75;
	mov.u32 	%r977, %r990;
	@%p9 bra 	$L__BB7_42;
	ld.global.u32 	%r977, [%rd12+640];
$L__BB7_42:
	add.s32 	%r218, %r78, 192;
	setp.ge.u32 	%p10, %r218, %r75;
	mov.u32 	%r978, %r990;
	@%p10 bra 	$L__BB7_44;
	ld.global.u32 	%r978, [%rd12+768];
$L__BB7_44:
	add.s32 	%r219, %r78, 224;
	setp.ge.u32 	%p11, %r219, %r75;
	mov.u32 	%r979, %r990;
	@%p11 bra 	$L__BB7_46;
	ld.global.u32 	%r979, [%rd12+896];
$L__BB7_46:
	add.s32 	%r95, %r78, 256;
	setp.ge.u32 	%p12, %r95, %r75;
	mov.u32 	%r980, %r990;
	@%p12 bra 	$L__BB7_48;
	ld.global.u32 	%r980, [%rd12+1024];
$L__BB7_48:
	add.s32 	%r98, %r78, 288;
	setp.ge.u32 	%p13, %r98, %r75;
	mov.u32 	%r981, %r990;
	@%p13 bra 	$L__BB7_50;
	ld.global.u32 	%r981, [%rd12+1152];
$L__BB7_50:
	add.s32 	%r220, %r78, 320;
	setp.ge.u32 	%p14, %r220, %r75;
	mov.u32 	%r982, %r990;
	@%p14 bra 	$L__BB7_52;
	ld.global.u32 	%r982, [%rd12+1280];
$L__BB7_52:
	add.s32 	%r221, %r78, 352;
	setp.ge.u32 	%p15, %r221, %r75;
	mov.u32 	%r983, %r990;
	@%p15 bra 	$L__BB7_54;
	ld.global.u32 	%r983, [%rd12+1408];
$L__BB7_54:
	add.s32 	%r222, %r78, 384;
	setp.ge.u32 	%p16, %r222, %r75;
	mov.u32 	%r984, %r990;
	@%p16 bra 	$L__BB7_56;
	ld.global.u32 	%r984, [%rd12+1536];
$L__BB7_56:
	add.s32 	%r223, %r78, 416;
	setp.ge.u32 	%p17, %r223, %r75;
	mov.u32 	%r985, %r990;
	@%p17 bra 	$L__BB7_58;
	ld.global.u32 	%r985, [%rd12+1664];
$L__BB7_58:
	add.s32 	%r224, %r78, 448;
	setp.ge.u32 	%p18, %r224, %r75;
	mov.u32 	%r986, %r990;
	@%p18 bra 	$L__BB7_60;
	ld.global.u32 	%r986, [%rd12+1792];
$L__BB7_60:
	add.s32 	%r225, %r78, 480;
	setp.ge.u32 	%p19, %r225, %r75;
	mov.u32 	%r987, %r990;
	@%p19 bra 	$L__BB7_62;
	ld.global.u32 	%r987, [%rd12+1920];
$L__BB7_62:
	add.s32 	%r226, %r78, 512;
	setp.ge.u32 	%p20, %r226, %r75;
	mov.u32 	%r988, %r990;
	@%p20 bra 	$L__BB7_64;
	ld.global.u32 	%r988, [%rd12+2048];
$L__BB7_64:
	add.s32 	%r115, %r78, 544;
	setp.ge.u32 	%p21, %r115, %r75;
	mov.u32 	%r989, %r990;
	@%p21 bra 	$L__BB7_66;
	ld.global.u32 	%r989, [%rd12+2176];
$L__BB7_66:
	add.s32 	%r118, %r78, 576;
	setp.ge.u32 	%p22, %r118, %r75;
	@%p22 bra 	$L__BB7_68;
	ld.global.u32 	%r990, [%rd12+2304];
$L__BB7_68:
	// begin inline asm
	mov.u32 %r227, %laneid;
	// end inline asm
	shr.u32 	%r122, %r76, 5;
	mad.lo.s32 	%r228, %r122, 608, %r227;
	shl.b32 	%r229, %r228, 2;
	mov.u32 	%r230, _ZZN3cub18CUB_300001_SM_10006detail4scan16DeviceScanKernelINS2_10policy_hubIiiimN4cuda3std3__44plusIvEEE10Policy1000EN6thrust24THRUST_300001_SM_1000_NS6detail15normal_iteratorINSD_10device_ptrIiEEEESI_NS0_13ScanTileStateIiLb1EEES9_NS1_10InputValueIiPiEEmiLb0EiEEvT0_T1_T2_iT3_T4_T5_E12temp_storage;
	add.s32 	%r123, %r230, %r229;
	st.shared.u32 	[%r123], %r972;
	st.shared.u32 	[%r123+128], %r973;
	st.shared.u32 	[%r123+256], %r974;
	st.shared.u32 	[%r123+384], %r975;
	st.shared.u32 	[%r123+512], %r976;
	st.shared.u32 	[%r123+640], %r977;
	st.shared.u32 	[%r123+768], %r978;
	st.shared.u32 	[%r123+896], %r979;
	st.shared.u32 	[%r123+1024], %r980;
	st.shared.u32 	[%r123+1152], %r981;
	st.shared.u32 	[%r123+1280], %r982;
	st.shared.u32 	[%r123+1408], %r983;
	st.shared.u32 	[%r123+1536], %r984;
	st.shared.u32 	[%r123+1664], %r985;
	st.shared.u32 	[%r123+1792], %r986;
	st.shared.u32 	[%r123+1920], %r987;
	st.shared.u32 	[%r123+2048], %r988;
	st.shared.u32 	[%r123+2176], %r989;
	st.shared.u32 	[%r123+2304], %r990;
	bar.warp.sync 	-1;
	mad.lo.s32 	%r124, %r227, 72, %r123;
	ld.shared.u32 	%r125, [%r124];
	ld.shared.u32 	%r126, [%r124+4];
	ld.shared.u32 	%r127, [%r124+8];
	ld.shared.u32 	%r128, [%r124+12];
	ld.shared.u32 	%r129, [%r124+16];
	ld.shared.u32 	%r130, [%r124+20];
	ld.shared.u32 	%r131, [%r124+24];
	ld.shared.u32 	%r132, [%r124+28];
	ld.shared.u32 	%r133, [%r124+32];
	ld.shared.u32 	%r134, [%r124+36];
	ld.shared.u32 	%r135, [%r124+40];
	ld.shared.u32 	%r136, [%r124+44];
	ld.shared.u32 	%r137, [%r124+48];
	ld.shared.u32 	%r138, [%r124+52];
	ld.shared.u32 	%r139, [%r124+56];
	ld.shared.u32 	%r140, [%r124+60];
	ld.shared.u32 	%r141, [%r124+64];
	ld.shared.u32 	%r142, [%r124+68];
	ld.shared.u32 	%r143, [%r124+72];
	bar.sync 	0;
	setp.ne.s32 	%p23, %r4, 0;
	@%p23 bra 	$L__BB7_72;
	add.s32 	%r456, %r126, %r125;
	add.s32 	%r457, %r127, %r456;
	add.s32 	%r458, %r128, %r457;
	add.s32 	%r459, %r129, %r458;
	add.s32 	%r460, %r130, %r459;
	add.s32 	%r461, %r131, %r460;
	add.s32 	%r462, %r132, %r461;
	add.s32 	%r463, %r133, %r462;
	add.s32 	%r464, %r134, %r463;
	add.s32 	%r465, %r135, %r464;
	add.s32 	%r466, %r136, %r465;
	add.s32 	%r467, %r137, %r466;
	add.s32 	%r468, %r138, %r467;
	add.s32 	%r469, %r139, %r468;
	add.s32 	%r470, %r140, %r469;
	add.s32 	%r471, %r141, %r470;
	add.s32 	%r472, %r142, %r471;
	add.s32 	%r430, %r143, %r472;
	mov.b32 	%r428, 1;
	mov.b32 	%r453, 0;
	mov.b32 	%r455, -1;
	// begin inline asm
	{  .reg .s32 r0;  .reg .pred p;  shfl.sync.up.b32 r0|p, %r430, %r428, %r453, %r455;  @p add.s32 r0, r0, %r430;  mov.s32 %r426, r0;}
	// end inline asm
	mov.b32 	%r434, 2;
	// begin inline asm
	{  .reg .s32 r0;  .reg .pred p;  shfl.sync.up.b32 r0|p, %r426, %r434, %r453, %r455;  @p add.s32 r0, r0, %r426;  mov.s32 %r432, r0;}
	// end inline asm
	mov.b32 	%r440, 4;
	// begin inline asm
	{  .reg .s32 r0;  .reg .pred p;  shfl.sync.up.b32 r0|p, %r432, %r440, %r453, %r455;  @p add.s32 r0, r0, %r432;  mov.s32 %r438, r0;}
	// end inline asm
	mov.b32 	%r446, 8;
	// begin inline asm
	{  .reg .s32 r0;  .reg .pred p;  shfl.sync.up.b32 r0|p, %r438, %r446, %r453, %r455;  @p add.s32 r0, r0, %r438;  mov.s32 %r444, r0;}
	// end inline asm
	mov.b32 	%r452, 16;
	// begin inline asm
	{  .reg .s32 r0;  .reg .pred p;  shfl.sync.up.b32 r0|p, %r444, %r452, %r453, %r455;  @p add.s32 r0, r0, %r444;  mov.s32 %r450, r0;}
	// end inline asm
	setp.ne.s32 	%p66, %r227, 31;
	@%p66 bra 	$L__BB7_71;
	shl.b32 	%r473, %r122, 2;
	mov.u32 	%r474, _ZZN3cub18CUB_300001_SM_10006detail4scan16DeviceScanKernelINS2_10policy_hubIiiimN4cuda3std3__44plusIvEEE10Policy1000EN6thrust24THRUST_300001_SM_1000_NS6detail15normal_iteratorINSD_10device_ptrIiEEEESI_NS0_13ScanTileStateIiLb1EEES9_NS1_10InputValueIiPiEEmiLb0EiEEvT0_T1_T2_iT3_T4_T5_E12temp_storage;
	add.s32 	%r475, %r474, %r473;
	st.shared.u32 	[%r475+16], %r450;
$L__BB7_71:
	bar.sync 	0;
	ld.shared.v4.u32 	{%r476, %r477, %r478, %r479}, [_ZZN3cub18CUB_300001_SM_10006detail4scan16DeviceScanKernelINS2_10policy_hubIiiimN4cuda3std3__44plusIvEEE10Policy1000EN6thrust24THRUST_300001_SM_1000_NS6detail15normal_iteratorINSD_10device_ptrIiEEEESI_NS0_13ScanTileStateIiLb1EEES9_NS1_10InputValueIiPiEEmiLb0EiEEvT0_T1_T2_iT3_T4_T5_E12temp_storage+16];
	add.s32 	%r480, %r477, %r476;
	setp.eq.s32 	%p67, %r122, 2;
	selp.b32 	%r481, %r480, %r476, %p67;
	add.s32 	%r482, %r480, %r478;
	setp.eq.s32 	%p68, %r122, 3;
	selp.b32 	%r483, %r482, %r481, %p68;
	add.s32 	%r484, %r482, %r479;
	setp.eq.s32 	%p69, %r122, 4;
	selp.b32 	%r485, %r484, %r483, %p69;
	ld.shared.v4.u32 	{%r486, %r487, %r488, %r489}, [_ZZN3cub18CUB_300001_SM_10006detail4scan16DeviceScanKernelINS2_10policy_hubIiiimN4cuda3std3__44plusIvEEE10Policy1000EN6thrust24THRUST_300001_SM_1000_NS6detail15normal_iteratorINSD_10device_ptrIiEEEESI_NS0_13ScanTileStateIiLb1EEES9_NS1_10InputValueIiPiEEmiLb0EiEEvT0_T1_T2_iT3_T4_T5_E12temp_storage+32];
	add.s32 	%r490, %r484, %r486;
	setp.eq.s32 	%p70, %r122, 5;
	selp.b32 	%r491, %r490, %r485, %p70;
	add.s32 	%r492, %r490, %r487;
	setp.eq.s32 	%p71, %r122, 6;
	selp.b32 	%r493, %r492, %r491, %p71;
	add.s32 	%r494, %r492, %r488;
	setp.eq.s32 	%p72, %r122, 7;
	selp.b32 	%r495, %r494, %r493, %p72;
	add.s32 	%r496, %r494, %r489;
	setp.eq.s32 	%p73, %r122, 8;
	selp.b32 	%r497, %r496, %r495, %p73;
	ld.shared.v4.u32 	{%r498, %r499, %r500, %r501}, [_ZZN3cub18CUB_300001_SM_10006detail4scan16DeviceScanKernelINS2_10policy_hubIiiimN4cuda3std3__44plusIvEEE10Policy1000EN6thrust24THRUST_300001_SM_1000_NS6detail15normal_iteratorINSD_10device_ptrIiEEEESI_NS0_13ScanTileStateIiLb1EEES9_NS1_10InputValueIiPiEEmiLb0EiEEvT0_T1_T2_iT3_T4_T5_E12temp_storage+48];
	add.s32 	%r502, %r496, %r498;
	setp.eq.s32 	%p74, %r122, 9;
	selp.b32 	%r503, %r502, %r497, %p74;
	add.s32 	%r504, %r502, %r499;
	setp.eq.s32 	%p75, %r122, 10;
	selp.b32 	%r505, %r504, %r503, %p75;
	add.s32 	%r506, %r504, %r500;
	setp.eq.s32 	%p76, %r122, 11;
	selp.b32 	%r507, %r506, %r505, %p76;
	add.s32 	%r508, %r506, %r501;
	setp.eq.s32 	%p77, %r122, 12;
	selp.b32 	%r509, %r508, %r507, %p77;
	setp.lt.u32 	%p78, %r76, 32;
	selp.b32 	%r510, 0, %r509, %p78;
	setp.eq.s32 	%p79, %r227, 0;
	sub.s32 	%r511, %r450, %r430;
	selp.b32 	%r512, 0, %r511, %p79;
	add.s32 	%r513, %r512, %r959;
	add.s32 	%r1002, %r513, %r510;
	bra.uni 	$L__BB7_91;
$L__BB7_72:
	add.s32 	%r261, %r126, %r125;
	add.s32 	%r262, %r127, %r261;
	add.s32 	%r263, %r128, %r262;
	add.s32 	%r264, %r129, %r263;
	add.s32 	%r265, %r130, %r264;
	add.s32 	%r266, %r131, %r265;
	add.s32 	%r267, %r132, %r266;
	add.s32 	%r268, %r133, %r267;
	add.s32 	%r269, %r134, %r268;
	add.s32 	%r270, %r135, %r269;
	add.s32 	%r271, %r136, %r270;
	add.s32 	%r272, %r137, %r271;
	add.s32 	%r273, %r138, %r272;
	add.s32 	%r274, %r139, %r273;
	add.s32 	%r275, %r140, %r274;
	add.s32 	%r276, %r141, %r275;
	add.s32 	%r277, %r142, %r276;
	add.s32 	%r235, %r143, %r277;
	mov.b32 	%r233, 1;
	mov.b32 	%r258, 0;
	mov.b32 	%r260, -1;
	// begin inline asm
	{  .reg .s32 r0;  .reg .pred p;  shfl.sync.up.b32 r0|p, %r235, %r233, %r258, %r260;  @p add.s32 r0, r0, %r235;  mov.s32 %r231, r0;}
	// end inline asm
	mov.b32 	%r239, 2;
	// begin inline asm
	{  .reg .s32 r0;  .reg .pred p;  shfl.sync.up.b32 r0|p, %r231, %r239, %r258, %r260;  @p add.s32 r0, r0, %r231;  mov.s32 %r237, r0;}
	// end inline asm
	mov.b32 	%r245, 4;
	// begin inline asm
	{  .reg .s32 r0;  .reg .pred p;  shfl.sync.up.b32 r0|p, %r237, %r245, %r258, %r260;  @p add.s32 r0, r0, %r237;  mov.s32 %r243, r0;}
	// end inline asm
	mov.b32 	%r251, 8;
	// begin inline asm
	{  .reg .s32 r0;  .reg .pred p;  shfl.sync.up.b32 r0|p, %r243, %r251, %r258, %r260;  @p add.s32 r0, r0, %r243;  mov.s32 %r249, r0;}
	// end inline asm
	mov.b32 	%r257, 16;
	// begin inline asm
	{  .reg .s32 r0;  .reg .pred p;  shfl.sync.up.b32 r0|p, %r249, %r257, %r258, %r260;  @p add.s32 r0, r0, %r249;  mov.s32 %r255, r0;}
	// end inline asm
	setp.ne.s32 	%p24, %r227, 31;
	@%p24 bra 	$L__BB7_74;
	shl.b32 	%r278, %r122, 2;
	mov.u32 	%r279, _ZZN3cub18CUB_300001_SM_10006detail4scan16DeviceScanKernelINS2_10policy_hubIiiimN4cuda3std3__44plusIvEEE10Policy1000EN6thrust24THRUST_300001_SM_1000_NS6detail15normal_iteratorINSD_10device_ptrIiEEEESI_NS0_13ScanTileStateIiLb1EEES9_NS1_10InputValueIiPiEEmiLb0EiEEvT0_T1_T2_iT3_T4_T5_E12temp_storage;
	add.s32 	%r280, %r279, %r278;
	st.shared.u32 	[%r280+16], %r255;
$L__BB7_74:
	sub.s32 	%r281, %r255, %r235;
	bar.sync 	0;
	ld.shared.v4.u32 	{%r282, %r283, %r284, %r285}, [_ZZN3cub18CUB_300001_SM_10006detail4scan16DeviceScanKernelINS2_10policy_hubIiiimN4cuda3std3__44plusIvEEE10Policy1000EN6thrust24THRUST_300001_SM_1000_NS6detail15normal_iteratorINSD_10device_ptrIiEEEESI_NS0_13ScanTileStateIiLb1EEES9_NS1_10InputValueIiPiEEmiLb0EiEEvT0_T1_T2_iT3_T4_T5_E12temp_storage+16];
	add.s32 	%r286, %r283, %r282;
	setp.eq.s32 	%p25, %r122, 2;
	selp.b32 	%r287, %r286, %r282, %p25;
	add.s32 	%r288, %r286, %r284;
	setp.eq.s32 	%p26, %r122, 3;
	selp.b32 	%r289, %r288, %r287, %p26;
	add.s32 	%r290, %r288, %r285;
	setp.eq.s32 	%p27, %r122, 4;
	selp.b32 	%r291, %r290, %r289, %p27;
	ld.shared.v4.u32 	{%r292, %r293, %r294, %r295}, [_ZZN3cub18CUB_300001_SM_10006detail4scan16DeviceScanKernelINS2_10policy_hubIiiimN4cuda3std3__44plusIvEEE10Policy1000EN6thrust24THRUST_300001_SM_1000_NS6detail15normal_iteratorINSD_10device_ptrIiEEEESI_NS0_13ScanTileStateIiLb1EEES9_NS1_10InputValueIiPiEEmiLb0EiEEvT0_T1_T2_iT3_T4_T5_E12temp_storage+32];
	add.s32 	%r296, %r290, %r292;
	setp.eq.s32 	%p28, %r122, 5;
	selp.b32 	%r297, %r296, %r291, %p28;
	add.s32 	%r298, %r296, %r293;
	setp.eq.s32 	%p29, %r122, 6;
	selp.b32 	%r299, %r298, %r297, %p29;
	add.s32 	%r300, %r298, %r294;
	setp.eq.s32 	%p30, %r122, 7;
	selp.b32 	%r301, %r300, %r299, %p30;
	add.s32 	%r302, %r300, %r295;
	setp.eq.s32 	%p31, %r122, 8;
	selp.b32 	%r303, %r302, %r301, %p31;
	ld.shared.v4.u32 	{%r304, %r305, %r306, %r307}, [_ZZN3cub18CUB_300001_SM_10006detail4scan16DeviceScanKernelINS2_10policy_hubIiiimN4cuda3std3__44plusIvEEE10Policy1000EN6thrust24THRUST_300001_SM_1000_NS6detail15normal_iteratorINSD_10device_ptrIiEEEESI_NS0_13ScanTileStateIiLb1EEES9_NS1_10InputValueIiPiEEmiLb0EiEEvT0_T1_T2_iT3_T4_T5_E12temp_storage+48];
	add.s32 	%r308, %r302, %r304;
	setp.eq.s32 	%p32, %r122, 9;
	selp.b32 	%r309, %r308, %r303, %p32;
	add.s32 	%r310, %r308, %r305;
	setp.eq.s32 	%p33, %r122, 10;
	selp.b32 	%r311, %r310, %r309, %p33;
	add.s32 	%r312, %r310, %r306;
	setp.eq.s32 	%p34, %r122, 11;
	selp.b32 	%r313, %r312, %r311, %p34;
	add.s32 	%r314, %r312, %r307;
	setp.eq.s32 	%p35, %r122, 12;
	selp.b32 	%r315, %r314, %r313, %p35;
	ld.shared.u32 	%r316, [_ZZN3cub18CUB_300001_SM_10006detail4scan16DeviceScanKernelINS2_10policy_hubIiiimN4cuda3std3__44plusIvEEE10Policy1000EN6thrust24THRUST_300001_SM_1000_NS6detail15normal_iteratorINSD_10device_ptrIiEEEESI_NS0_13ScanTileStateIiLb1EEES9_NS1_10InputValueIiPiEEmiLb0EiEEvT0_T1_T2_iT3_T4_T5_E12temp_storage+64];
	add.s32 	%r149, %r314, %r316;
	setp.gt.u32 	%p36, %r76, 31;
	setp.lt.u32 	%p37, %r76, 32;
	setp.eq.s32 	%p38, %r227, 0;
	selp.b32 	%r317, 0, %r281, %p38;
	add.s32 	%r1001, %r315, %r317;
	selp.b32 	%r151, %r281, %r1001, %p37;
	@%p36 bra 	$L__BB7_90;
	setp.ne.s32 	%p39, %r76, 0;
	mul.wide.s32 	%rd24, %r4, 8;
	add.s64 	%rd13, %rd18, %rd24;
	@%p39 bra 	$L__BB7_77;
	st.shared.u32 	[_ZZN3cub18CUB_300001_SM_10006detail4scan16DeviceScanKernelINS2_10policy_hubIiiimN4cuda3std3__44plusIvEEE10Policy1000EN6thrust24THRUST_300001_SM_1000_NS6detail15normal_iteratorINSD_10device_ptrIiEEEESI_NS0_13ScanTileStateIiLb1EEES9_NS1_10InputValueIiPiEEmiLb0EiEEvT0_T1_T2_iT3_T4_T5_E12temp_storage+12], %r149;
	add.s64 	%rd25, %rd13, 256;
	mov.b32 	%r318, 100;
	// begin inline asm
	st.relaxed.gpu.v2.u32 [%rd25], {%r318, %r149};
	// end inline asm
$L__BB7_77:
	not.b32 	%r324, %r76;
	add.s32 	%r997, %r4, %r324;
	mov.b32 	%r320, 550;
	// begin inline asm
	nanosleep.u32 %r320;
	// end inline asm
	mul.wide.s32 	%rd27, %r997, 8;
	add.s64 	%rd28, %rd18, %rd27;
	add.s64 	%rd26, %rd28, 256;
	// begin inline asm
	ld.relaxed.gpu.v2.u32 {%r998, %r992}, [%rd26];
	// end inline asm
	mov.b32 	%r993, 478;
$L__BB7_78:
	setp.eq.s32 	%p40, %r998, 99;
	mov.b32 	%r325, -1;
	vote.sync.any.pred 	%p41, %p40, %r325;
	not.pred 	%p42, %p41;
	@%p42 bra 	$L__BB7_80;
	// begin inline asm
	nanosleep.u32 %r993;
	// end inline asm
	shr.u32 	%r993, %r993, 1;
	// begin inline asm
	ld.relaxed.gpu.v2.u32 {%r998, %r992}, [%rd26];
	// end inline asm
	bra.uni 	$L__BB7_78;
$L__BB7_80:
	setp.eq.s32 	%p43, %r998, 101;
	mov.b32 	%r352, -1;
	vote.sync.ballot.b32 	%r354, %p43, %r352;
	// begin inline asm
	mov.u32 %r327, %lanemask_ge;
	// end inline asm
	and.b32  	%r355, %r354, %r327;
	or.b32  	%r356, %r355, -2147483648;
	add.s32 	%r357, %r356, -1;
	not.b32 	%r358, %r356;
	and.b32  	%r359, %r358, %r357;
	popc.b32 	%r331, %r359;
	mov.b32 	%r330, 1;
	// begin inline asm
	shfl.sync.down.b32 %r328, %r992, %r330, %r331, %r352;
	// end inline asm
	setp.lt.s32 	%p45, %r227, %r331;
	selp.b32 	%r360, %r328, 0, %p45;
	add.s32 	%r334, %r360, %r992;
	mov.b32 	%r335, 2;
	// begin inline asm
	shfl.sync.down.b32 %r333, %r334, %r335, %r331, %r352;
	// end inline asm
	add.s32 	%r361, %r227, 2;
	setp.gt.s32 	%p46, %r361, %r331;
	selp.b32 	%r362, 0, %r333, %p46;
	add.s32 	%r339, %r334, %r362;
	mov.b32 	%r340, 4;
	// begin inline asm
	shfl.sync.down.b32 %r338, %r339, %r340, %r331, %r352;
	// end inline asm
	add.s32 	%r363, %r227, 4;
	setp.gt.s32 	%p47, %r363, %r331;
	selp.b32 	%r364, 0, %r338, %p47;
	add.s32 	%r344, %r339, %r364;
	mov.b32 	%r345, 8;
	// begin inline asm
	shfl.sync.down.b32 %r343, %r344, %r345, %r331, %r352;
	// end inline asm
	add.s32 	%r365, %r227, 8;
	setp.gt.s32 	%p48, %r365, %r331;
	selp.b32 	%r366, 0, %r343, %p48;
	add.s32 	%r349, %r344, %r366;
	mov.b32 	%r350, 16;
	// begin inline asm
	shfl.sync.down.b32 %r348, %r349, %r350, %r331, %r352;
	// end inline asm
	add.s32 	%r367, %r227, 16;
	setp.gt.s32 	%p49, %r367, %r331;
	selp.b32 	%r368, 0, %r348, %p49;
	add.s32 	%r994, %r349, %r368;
	add.s64 	%rd14, %rd18, 256;
	mov.b32 	%r995, 478;
$L__BB7_81:
	setp.ne.s32 	%p50, %r998, 101;
	mov.b32 	%r369, -1;
	vote.sync.all.pred 	%p51, %p50, %r369;
	not.pred 	%p52, %p51;
	@%p52 bra 	$L__BB7_86;
	shr.u32 	%r995, %r995, 1;
	mul.wide.s32 	%rd31, %r997, 8;
	add.s64 	%rd32, %rd14, %rd31;
	add.s64 	%rd30, %rd32, -256;
	// begin inline asm
	ld.relaxed.gpu.v2.u32 {%r998, %r999}, [%rd30];
	// end inline asm
	mov.u32 	%r1000, %r995;
$L__BB7_83:
	setp.eq.s32 	%p56, %r998, 99;
	mov.b32 	%r377, -1;
	vote.sync.any.pred 	%p57, %p56, %r377;
	not.pred 	%p58, %p57;
	@%p58 bra 	$L__BB7_85;
	// begin inline asm
	nanosleep.u32 %r1000;
	// end inline asm
	shr.u32 	%r1000, %r1000, 1;
	// begin inline asm
	ld.relaxed.gpu.v2.u32 {%r998, %r999}, [%rd30];
	// end inline asm
	bra.uni 	$L__BB7_83;
$L__BB7_85:
	setp.eq.s32 	%p59, %r998, 101;
	mov.b32 	%r403, -1;
	vote.sync.ballot.b32 	%r404, %p59, %r403;
	and.b32  	%r405, %r404, %r327;
	or.b32  	%r406, %r405, -2147483648;
	add.s32 	%r407, %r406, -1;
	not.b32 	%r408, %r406;
	and.b32  	%r409, %r408, %r407;
	popc.b32 	%r382, %r409;
	mov.b32 	%r381, 1;
	// begin inline asm
	shfl.sync.down.b32 %r379, %r999, %r381, %r382, %r403;
	// end inline asm
	setp.lt.s32 	%p61, %r227, %r382;
	selp.b32 	%r410, %r379, 0, %p61;
	add.s32 	%r385, %r410, %r999;
	mov.b32 	%r386, 2;
	// begin inline asm
	shfl.sync.down.b32 %r384, %r385, %r386, %r382, %r403;
	// end inline asm
	add.s32 	%r411, %r227, 2;
	setp.gt.s32 	%p62, %r411, %r382;
	selp.b32 	%r412, 0, %r384, %p62;
	add.s32 	%r390, %r385, %r412;
	mov.b32 	%r391, 4;
	// begin inline asm
	shfl.sync.down.b32 %r389, %r390, %r391, %r382, %r403;
	// end inline asm
	add.s32 	%r413, %r227, 4;
	setp.gt.s32 	%p63, %r413, %r382;
	selp.b32 	%r414, 0, %r389, %p63;
	add.s32 	%r395, %r390, %r414;
	mov.b32 	%r396, 8;
	// begin inline asm
	shfl.sync.down.b32 %r394, %r395, %r396, %r382, %r403;
	// end inline asm
	add.s32 	%r415, %r227, 8;
	setp.gt.s32 	%p64, %r415, %r382;
	selp.b32 	%r416, 0, %r394, %p64;
	add.s32 	%r400, %r395, %r416;
	mov.b32 	%r401, 16;
	// begin inline asm
	shfl.sync.down.b32 %r399, %r400, %r401, %r382, %r403;
	// end inline asm
	add.s32 	%r417, %r227, 16;
	setp.gt.s32 	%p65, %r417, %r382;
	selp.b32 	%r418, 0, %r399, %p65;
	add.s32 	%r419, %r418, %r994;
	add.s32 	%r994, %r419, %r400;
	add.s32 	%r997, %r997, -32;
	bra.uni 	$L__BB7_81;
$L__BB7_86:
	@%p39 bra 	$L__BB7_88;
	add.s32 	%r372, %r994, %r149;
	add.s64 	%rd29, %rd13, 256;
	mov.b32 	%r371, 101;
	// begin inline asm
	st.relaxed.gpu.v2.u32 [%rd29], {%r371, %r372};
	// end inline asm
	st.shared.u32 	[_ZZN3cub18CUB_300001_SM_10006detail4scan16DeviceScanKernelINS2_10policy_hubIiiimN4cuda3std3__44plusIvEEE10Policy1000EN6thrust24THRUST_300001_SM_1000_NS6detail15normal_iteratorINSD_10device_ptrIiEEEESI_NS0_13ScanTileStateIiLb1EEES9_NS1_10InputValueIiPiEEmiLb0EiEEvT0_T1_T2_iT3_T4_T5_E12temp_storage+4], %r994;
	st.shared.u32 	[_ZZN3cub18CUB_300001_SM_10006detail4scan16DeviceScanKernelINS2_10policy_hubIiiimN4cuda3std3__44plusIvEEE10Policy1000EN6thrust24THRUST_300001_SM_1000_NS6detail15normal_iteratorINSD_10device_ptrIiEEEESI_NS0_13ScanTileStateIiLb1EEES9_NS1_10InputValueIiPiEEmiLb0EiEEvT0_T1_T2_iT3_T4_T5_E12temp_storage+8], %r372;
$L__BB7_88:
	setp.ne.s32 	%p54, %r227, 0;
	mov.u32 	%r1001, %r151;
	@%p54 bra 	$L__BB7_90;
	st.shared.u32 	[_ZZN3cub18CUB_300001_SM_10006detail4scan16DeviceScanKernelINS2_10policy_hubIiiimN4cuda3std3__44plusIvEEE10Policy1000EN6thrust24THRUST_300001_SM_1000_NS6detail15normal_iteratorINSD_10device_ptrIiEEEESI_NS0_13ScanTileStateIiLb1EEES9_NS1_10InputValueIiPiEEmiLb0EiEEvT0_T1_T2_iT3_T4_T5_E12temp_storage+84], %r994;
	mov.u32 	%r1001, %r994;
$L__BB7_90:
	bar.sync 	0;
	setp.eq.s32 	%p55, %r76, 0;
	ld.shared.u32 	%r373, [_ZZN3cub18CUB_300001_SM_10006detail4scan16DeviceScanKernelINS2_10policy_hubIiiimN4cuda3std3__44plusIvEEE10Policy1000EN6thrust24THRUST_300001_SM_1000_NS6detail15normal_iteratorINSD_10device_ptrIiEEEESI_NS0_13ScanTileStateIiLb1EEES9_NS1_10InputValueIiPiEEmiLb0EiEEvT0_T1_T2_iT3_T4_T5_E12temp_storage+84];
	selp.b32 	%r374, 0, %r373, %p55;
	add.s32 	%r1002, %r374, %r1001;
$L__BB7_91:
	add.s32 	%r514, %r1002, %r125;
	add.s32 	%r515, %r126, %r514;
	add.s32 	%r516, %r127, %r515;
	add.s32 	%r517, %r128, %r516;
	add.s32 	%r518, %r129, %r517;
	add.s32 	%r519, %r130, %r518;
	add.s32 	%r520, %r131, %r519;
	add.s32 	%r521, %r132, %r520;
	add.s32 	%r522, %r133, %r521;
	add.s32 	%r523, %r134, %r522;
	add.s32 	%r524, %r135, %r523;
	add.s32 	%r525, %r136, %r524;
	add.s32 	%r526, %r137, %r525;
	add.s32 	%r527, %r138, %r526;
	add.s32 	%r528, %r139, %r527;
	add.s32 	%r529, %r140, %r528;
	add.s32 	%r530, %r141, %r529;
	add.s32 	%r531, %r142, %r530;
	bar.sync 	0;
	st.shared.u32 	[%r124], %r1002;
	st.shared.u32 	[%r124+4], %r514;
	st.shared.u32 	[%r124+8], %r515;
	st.shared.u32 	[%r124+12], %r516;
	st.shared.u32 	[%r124+16], %r517;
	st.shared.u32 	[%r124+20], %r518;
	st.shared.u32 	[%r124+24], %r519;
	st.shared.u32 	[%r124+28], %r520;
	st.shared.u32 	[%r124+32], %r521;
	st.shared.u32 	[%r124+36], %r522;
	st.shared.u32 	[%r124+40], %r523;
	st.shared.u32 	[%r124+44], %r524;
	st.shared.u32 	[%r124+48], %r525;
	st.shared.u32 	[%r124+52], %r526;
	st.shared.u32 	[%r124+56], %r527;
	st.shared.u32 	[%r124+60], %r528;
	st.shared.u32 	[%r124+64], %r529;
	st.shared.u32 	[%r124+68], %r530;
	st.shared.u32 	[%r124+72], %r531;
	bar.warp.sync 	-1;
	ld.shared.u32 	%r185, [%r123];
	ld.shared.u32 	%r186, [%r123+128];
	ld.shared.u32 	%r187, [%r123+256];
	ld.shared.u32 	%r188, [%r123+384];
	ld.shared.u32 	%r189, [%r123+512];
	ld.shared.u32 	%r190, [%r123+640];
	ld.shared.u32 	%r191, [%r123+768];
	ld.shared.u32 	%r192, [%r123+896];
	ld.shared.u32 	%r193, [%r123+1024];
	ld.shared.u32 	%r194, [%r123+1152];
	ld.shared.u32 	%r195, [%r123+1280];
	ld.shared.u32 	%r196, [%r123+1408];
	ld.shared.u32 	%r197, [%r123+1536];
	ld.shared.u32 	%r198, [%r123+1664];
	ld.shared.u32 	%r199, [%r123+1792];
	ld.shared.u32 	%r200, [%r123+1920];
	ld.shared.u32 	%r201, [%r123+2048];
	ld.shared.u32 	%r202, [%r123+2176];
	ld.shared.u32 	%r203, [%r123+2304];
	setp.ne.s32 	%p80, %r76, 0;
	@%p80 bra 	$L__BB7_93;
	st.volatile.shared.u32 	[_ZZN3cub18CUB_300001_SM_10006detail4scan16DeviceScanKernelINS2_10policy_hubIiiimN4cuda3std3__44plusIvEEE10Policy1000EN6thrust24THRUST_300001_SM_1000_NS6detail15normal_iteratorINSD_10device_ptrIiEEEESI_NS0_13ScanTileStateIiLb1EEES9_NS1_10InputValueIiPiEEmiLb0EiEEvT0_T1_T2_iT3_T4_T5_E12temp_storage+31616], %r75;
$L__BB7_93:
	bar.sync 	0;
	ld.volatile.shared.u32 	%r204, [_ZZN3cub18CUB_300001_SM_10006detail4scan16DeviceScanKernelINS2_10policy_hubIiiimN4cuda3std3__44plusIvEEE10Policy1000EN6thrust24THRUST_300001_SM_1000_NS6detail15normal_iteratorINSD_10device_ptrIiEEEESI_NS0_13ScanTileStateIiLb1EEES9_NS1_10InputValueIiPiEEmiLb0EiEEvT0_T1_T2_iT3_T4_T5_E12temp_storage+31616];
	cvt.u64.u32 	%rd39, %r78;
	add.s64 	%rd40, %rd5, %rd39;
	setp.ge.s32 	%p81, %r78, %r204;
	shl.b64 	%rd41, %rd40, 2;
	add.s64 	%rd15, %rd4, %rd41;
	@%p81 bra 	$L__BB7_95;
	st.global.u32 	[%rd15], %r185;
$L__BB7_95:
	mov.u32 	%r532, %tid.x;
	and.b32  	%r533, %r532, 992;
	mul.lo.s32 	%r534, %r533, 19;
	and.b32  	%r535, %r532, 31;
	or.b32  	%r536, %r534, %r535;
	add.s32 	%r537, %r536, 32;
	setp.ge.s32 	%p82, %r537, %r204;
	@%p82 bra 	$L__BB7_97;
	st.global.u32 	[%rd15+128], %r186;
$L__BB7_97:
	add.s32 	%r543, %r536, 64;
	setp.ge.s32 	%p83, %r543, %r204;
	@%p83 bra 	$L__BB7_99;
	st.global.u32 	[%rd15+256], %r187;
$L__BB7_99:
	add.s32 	%r549, %r536, 96;
	setp.ge.s32 	%p84, %r549, %r204;
	@%p84 bra 	$L__BB7_101;
	st.global.u32 	[%rd15+384], %r188;
$L__BB7_101:
	add.s32 	%r555, %r536, 128;
	setp.ge.s32 	%p85, %r555, %r204;
	@%p85 bra 	$L__BB7_103;
	st.global.u32 	[%rd15+512], %r189;
$L__BB7_103:
	add.s32 	%r561, %r536, 160;
	setp.ge.s32 	%p86, %r561, %r204;
	@%p86 bra 	$L__BB7_105;
	st.global.u32 	[%rd15+640], %r190;
$L__BB7_105:
	add.s32 	%r567, %r536, 192;
	setp.ge.s32 	%p87, %r567, %r204;
	@%p87 bra 	$L__BB7_107;
	st.global.u32 	[%rd15+768], %r191;
$L__BB7_107:
	add.s32 	%r573, %r536, 224;
	setp.ge.s32 	%p88, %r573, %r204;
	@%p88 bra 	$L__BB7_109;
	st.global.u32 	[%rd15+896], %r192;
$L__BB7_109:
	setp.ge.s32 	%p89, %r95, %r204;
	@%p89 bra 	$L__BB7_111;
	st.global.u32 	[%rd15+1024], %r193;
$L__BB7_111:
	setp.ge.s32 	%p90, %r98, %r204;
	@%p90 bra 	$L__BB7_113;
	st.global.u32 	[%rd15+1152], %r194;
$L__BB7_113:
	add.s32 	%r579, %r536, 320;
	setp.ge.s32 	%p91, %r579, %r204;
	@%p91 bra 	$L__BB7_115;
	st.global.u32 	[%rd15+1280], %r195;
$L__BB7_115:
	add.s32 	%r585, %r536, 352;
	setp.ge.s32 	%p92, %r585, %r204;
	@%p92 bra 	$L__BB7_117;
	st.global.u32 	[%rd15+1408], %r196;
$L__BB7_117:
	add.s32 	%r591, %r536, 384;
	setp.ge.s32 	%p93, %r591, %r204;
	@%p93 bra 	$L__BB7_119;
	st.global.u32 	[%rd15+1536], %r197;
$L__BB7_119:
	add.s32 	%r597, %r536, 416;
	setp.ge.s32 	%p94, %r597, %r204;
	@%p94 bra 	$L__BB7_121;
	st.global.u32 	[%rd15+1664], %r198;
$L__BB7_121:
	add.s32 	%r603, %r536, 448;
	setp.ge.s32 	%p95, %r603, %r204;
	@%p95 bra 	$L__BB7_123;
	st.global.u32 	[%rd15+1792], %r199;
$L__BB7_123:
	add.s32 	%r609, %r536, 480;
	setp.ge.s32 	%p96, %r609, %r204;
	@%p96 bra 	$L__BB7_125;
	st.global.u32 	[%rd15+1920], %r200;
$L__BB7_125:
	add.s32 	%r615, %r536, 512;
	setp.ge.s32 	%p97, %r615, %r204;
	@%p97 bra 	$L__BB7_127;
	st.global.u32 	[%rd15+2048], %r201;
$L__BB7_127:
	setp.ge.s32 	%p98, %r115, %r204;
	@%p98 bra 	$L__BB7_129;
	st.global.u32 	[%rd15+2176], %r202;
$L__BB7_129:
	setp.ge.s32 	%p99, %r118, %r204;
	@%p99 bra 	$L__BB7_131;
	st.global.u32 	[%rd15+2304], %r203;
$L__BB7_131:
	ret;

}


// ===== COMPILED SASS (sm_100) =====

	.target	sm_100

	.elftype	@"ET_EXEC"


//--------------------- .note.nv.tkinfo           --------------------------
	.section	.note.nv.tkinfo,"",@"SHT_NOTE"
	.sectionflags	@"SHF_NOTE_NV_TKINFO"
	.tkinfo
        /*0018*/ 	.word	0x00000002
        /*0030*/ 	.string	""
        /*0030*/ 	.string	"ptxas"
        /*0030*/ 	.string	"Cuda compilation tools, release 13.0, V13.0.88"
        /*0030*/ 	.string	"Build cuda_13.0.r13.0/compiler.36424714_0"
        /*0030*/ 	.string	"-arch sm_100 -m 64 "



//--------------------- .note.nv.cuinfo           --------------------------
	.section	.note.nv.cuinfo,"",@"SHT_NOTE"
	.sectionflags	@"SHF_NOTE_NV_CUINFO"
        /*0018*/ 	.short	0x0002
        /*001a*/ 	.short	0x0064
        /*001c*/ 	.short	0x0082
	.zero		2


//--------------------- .nv.info                  --------------------------
	.section	.nv.info,"",@"SHT_CUDA_INFO"
	.align	4


	//----- nvinfo : EIATTR_REGCOUNT
	.align		4
        /*0000*/ 	.byte	0x04, 0x2f
        /*0002*/ 	.short	(.L_44 - .L_43)
	.align		4
.L_43:
        /*0004*/ 	.word	index@(_Z3sumIiEvPT_PKS0_S3_i)
        /*0008*/ 	.word	0x0000000c


	//----- nvinfo : EIATTR_FRAME_SIZE
	.align		4
.L_44:
        /*000c*/ 	.byte	0x04, 0x11
        /*000e*/ 	.short	(.L_46 - .L_45)
	.align		4
.L_45:
        /*0010*/ 	.word	index@(_Z3sumIiEvPT_PKS0_S3_i)
        /*0014*/ 	.word	0x00000000


	//----- nvinfo : EIATTR_REGCOUNT
	.align		4
.L_46:
        /*0018*/ 	.byte	0x04, 0x2f
        /*001a*/ 	.short	(.L_48 - .L_47)
	.align		4
.L_47:
        /*001c*/ 	.word	index@(_ZN3cub18CUB_300001_SM_10006detail11EmptyKernelIvEEvv)
        /*0020*/ 	.word	0x00000004


	//----- nvinfo : EIATTR_FRAME_SIZE
	.align		4
.L_48:
        /*0024*/ 	.byte	0x04, 0x11
        /*0026*/ 	.short	(.L_50 - .L_49)
	.align		4
.L_49:
        /*0028*/ 	.word	index@(_ZN3cub18CUB_300001_SM_10006detail11EmptyKernelIvEEvv)
        /*002c*/ 	.word	0x00000000


	//----- nvinfo : EIATTR_REGCOUNT
	.align		4
.L_50:
        /*0030*/ 	.byte	0x04, 0x2f
        /*0032*/ 	.short	(.L_52 - .L_51)
	.align		4
.L_51:
        /*0034*/ 	.word	index@(_ZN3cub18CUB_300001_SM_10006detail8for_each13static_kernelINS2_12policy_hub_t12policy_500_tEmN6thrust24THRUST_300001_SM_1000_NS8cuda_cub20__uninitialized_fill7functorINS7_10device_ptrIiEEiEEEEvT0_T1_)
        /*0038*/ 	.word	0x00000008


	//----- nvinfo : EIATTR_FRAME_SIZE
	.align		4
.L_52:
        /*003c*/ 	.byte	0x04, 0x11
        /*003e*/ 	.short	(.L_54 - .L_53)
	.align		4
.L_53:
        /*0040*/ 	.word	index@(_ZN3cub18CUB_300001_SM_10006detail8for_each13static_kernelINS2_12policy_hub_t12policy_500_tEmN6thrust24THRUST_300001_SM_1000_NS8cuda_cub20__uninitialized_fill7functorINS7_10device_ptrIiEEiEEEEvT0_T1_)
        /*0044*/ 	.word	0x00000000


	//----- nvinfo : EIATTR_REGCOUNT
	.align		4
.L_54:
        /*0048*/ 	.byte	0x04, 0x2f
        /*004a*/ 	.short	(.L_56 - .L_55)
	.align		4
.L_55:
        /*004c*/ 	.word	index@(_ZN3cub18CUB_300001_SM_10006detail9transform16transform_kernelINS2_10policy_hubILb0EN4cuda3std3__45tupleIJN6thrust24THRUST_300001_SM_1000_NS6detail15normal_iteratorINSA_10device_ptrIiEEEESF_EEEE10policy1000EiNS7_5minusIiEESF_JPiSL_EEEvT0_iT1_T2_DpNS2_10kernel_argIT3_EE)
        /*0050*/ 	.word	0x00000020


	//----- nvinfo : EIATTR_FRAME_SIZE
	.align		4
.L_56:
        /*0054*/ 	.byte	0x04, 0x11
        /*0056*/ 	.short	(.L_58 - .L_57)
	.align		4
.L_57:
        /*0058*/ 	.word	index@($__internal_1_$__cuda_sm20_div_u64)
        /*005c*/ 	.word	0x00000000


	//----- nvinfo : EIATTR_FRAME_SIZE
	.align		4
.L_58:
        /*0060*/ 	.byte	0x04, 0x11
        /*0062*/ 	.short	(.L_60 - .L_59)
	.align		4
.L_59:
        /*0064*/ 	.word	index@(_ZN3cub18CUB_300001_SM_10006detail9transform16transform_kernelINS2_10policy_hubILb0EN4cuda3std3__45tupleIJN6thrust24THRUST_300001_SM_1000_NS6detail15normal_iteratorINSA_10device_ptrIiEEEESF_EEEE10policy1000EiNS7_5minusIiEESF_JPiSL_EEEvT0_iT1_T2_DpNS2_10kernel_argIT3_EE)
        /*0068*/ 	.word	0x00000000


	//----- nvinfo : EIATTR_REGCOUNT
	.align		4
.L_60:
        /*006c*/ 	.byte	0x04, 0x2f
        /*006e*/ 	.short	(.L_62 - .L_61)
	.align		4
.L_61:
        /*0070*/ 	.word	index@(_ZN3cub18CUB_300001_SM_10006detail9transform16transform_kernelINS2_10policy_hubILb0EN4cuda3std3__45tupleIJN6thrust24THRUST_300001_SM_1000_NS6detail15normal_iteratorINSA_10device_ptrIiEEEESF_EEEE10policy1000ElNS7_5minusIiEESF_JPiSL_EEEvT0_iT1_T2_DpNS2_10kernel_argIT3_EE)
        /*0074*/ 	.word	0x00000020


	//----- nvinfo : EIATTR_FRAME_SIZE
	.align		4
.L_62:
        /*0078*/ 	.byte	0x04, 0x11
        /*007a*/ 	.short	(.L_64 - .L_63)
	.align		4
.L_63:
        /*007c*/ 	.word	index@($__internal_0_$__cuda_sm20_div_u64)
        /*0080*/ 	.word	0x00000000


	//----- nvinfo : EIATTR_FRAME_SIZE
	.align		4
.L_64:
        /*0084*/ 	.byte	0x04, 0x11
        /*0086*/ 	.short	(.L_66 - .L_65)
	.align		4
.L_65:
        /*0088*/ 	.word	index@(_ZN3cub18CUB_300001_SM_10006detail9transform16transform_kernelINS2_10policy_hubILb0EN4cuda3std3__45tupleIJN6thrust24THRUST_300001_SM_1000_NS6detail15normal_iteratorINSA_10device_ptrIiEEEESF_EEEE10policy1000ElNS7_5minusIiEESF_JPiSL_EEEvT0_iT1_T2_DpNS2_10kernel_argIT3_EE)
        /*008c*/ 	.word	0x00000000


	//----- nvinfo : EIATTR_REGCOUNT
	.align		4
.L_66:
        /*0090*/ 	.byte	0x04, 0x2f
        /*0092*/ 	.short	(.L_68 - .L_67)
	.align		4
.L_67:
        /*0094*/ 	.word	index@(_ZN3cub18CUB_300001_SM_10006detail4scan20DeviceScanInitKernelINS0_13ScanTileStateIiLb1EEEEEvT_i)
        /*0098*/ 	.word	0x00000008


	//----- nvinfo : EIATTR_FRAME_SIZE
	.align		4
.L_68:
        /*009c*/ 	.byte	0x04, 0x11
        /*009e*/ 	.short	(.L_70 - .L_69)
	.align		4
.L_69:
        /*00a0*/ 	.word	index@(_ZN3cub18CUB_300001_SM_10006detail4scan20DeviceScanInitKernelINS0_13ScanTileStateIiLb1EEEEEvT_i)
        /*00a4*/ 	.word	0x00000000


	//----- nvinfo : EIATTR_REGCOUNT
	.align		4
.L_70:
        /*00a8*/ 	.byte	0x04, 0x2f
        /*00aa*/ 	.short	(.L_72 - .L_71)
	.align		4
.L_71:
        /*00ac*/ 	.word	index@(_ZN3cub18CUB_300001_SM_10006detail4scan16DeviceScanKernelINS2_10policy_hubIiiijN4cuda3std3__44plusIvEEE10Policy1000EN6thrust24THRUST_300001_SM_1000_NS6detail15normal_iteratorINSD_10device_ptrIiEEEESI_NS0_13ScanTileStateIiLb1EEES9_NS1_10InputValueIiPiEEjiLb0EiEEvT0_T1_T2_iT3_T4_T5_)
        /*00b0*/ 	.word	0x00000038


	//----- nvinfo : EIATTR_FRAME_SIZE
	.align		4
.L_72:
        /*00b4*/ 	.byte	0x04, 0x11
        /*00b6*/ 	.short	(.L_74 - .L_73)
	.align		4
.L_73:
        /*00b8*/ 	.word	index@(_ZN3cub18CUB_300001_SM_10006detail4scan16DeviceScanKernelINS2_10policy_hubIiiijN4cuda3std3__44plusIvEEE10Policy1000EN6thrust24THRUST_300001_SM_1000_NS6detail15normal_iteratorINSD_10device_ptrIiEEEESI_NS0_13ScanTileStateIiLb1EEES9_NS1_10InputValueIiPiEEjiLb0EiEEvT0_T1_T2_iT3_T4_T5_)
        /*00bc*/ 	.word	0x00000000


	//----- nvinfo : EIATTR_REGCOUNT
	.align		4
.L_74:
        /*00c0*/ 	.byte	0x04, 0x2f
        /*00c2*/ 	.short	(.L_76 - .L_75)
	.align		4
.L_75:
        /*00c4*/ 	.word	index@(_ZN3cub18CUB_300001_SM_10006detail4scan16DeviceScanKernelINS2_10policy_hubIiiimN4cuda3std3__44plusIvEEE10Policy1000EN6thrust24THRUST_300001_SM_1000_NS6detail15normal_iteratorINSD_10device_ptrIiEEEESI_NS0_13ScanTileStateIiLb1EEES9_NS1_10InputValueIiPiEEmiLb0EiEEvT0_T1_T2_iT3_T4_T5_)
        /*00c8*/ 	.word	0x00000030


	//----- nvinfo : EIATTR_FRAME_SIZE
	.align		4
.L_76:
        /*00cc*/ 	.byte	0x04, 0x11
        /*00ce*/ 	.short	(.L_78 - .L_77)
	.align		4
.L_77:
        /*00d0*/ 	.word	index@(_ZN3cub18CUB_300001_SM_10006detail4scan16DeviceScanKernelINS2_10policy_hubIiiimN4cuda3std3__44plusIvEEE10Policy1000EN6thrust24THRUST_300001_SM_1000_NS6detail15normal_iteratorINSD_10device_ptrIiEEEESI_NS0_13ScanTileStateIiLb1EEES9_NS1_10InputValueIiPiEEmiLb0EiEEvT0_T1_T2_iT3_T4_T5_)
        /*00d4*/ 	.word	0x00000000


	//----- nvinfo : EIATTR_MIN_STACK_SIZE
	.align		4
.L_78:
        /*00d8*/ 	.byte	0x04, 0x12
        /*00da*/ 	.short	(.L_80 - .L_79)
	.align		4
.L_79:
        /*00dc*/ 	.word	index@(_ZN3cub18CUB_300001_SM_10006detail4scan16DeviceScanKernelINS2_10policy_hubIiiimN4cuda3std3__44plusIvEEE10Policy1000EN6thrust24THRUST_300001_SM_1000_NS6detail15normal_iteratorINSD_10device_ptrIiEEEESI_NS0_13ScanTileStateIiLb1EEES9_NS1_10InputValueIiPiEEmiLb0EiEEvT0_T1_T2_iT3_T4_T5_)
        /*00e0*/ 	.word	0x00000000


	//----- nvinfo : EIATTR_MIN_STACK_SIZE
	.align		4
.L_80:
        /*00e4*/ 	.byte	0x04, 0x12
        /*00e6*/ 	.short	(.L_82 - .L_81)
	.align		4
.L_81:
        /*00e8*/ 	.word	index@(_ZN3cub18CUB_300001_SM_10006detail4scan16DeviceScanKernelINS2_10policy_hubIiiijN4cuda3std3__44plusIvEEE10Policy1000EN6thrust24THRUST_300001_SM_1000_NS6detail15normal_iteratorINSD_10device_ptrIiEEEESI_NS0_13ScanTileStateIiLb1EEES9_NS1_10InputValueIiPiEEjiLb0EiEEvT0_T1_T2_iT3_T4_T5_)
        /*00ec*/ 	.word	0x00000000


	//----- nvinfo : EIATTR_MIN_STACK_SIZE
	.align		4
.L_82:
        /*00f0*/ 	.byte	0x04, 0x12
        /*00f2*/ 	.short	(.L_84 - .L_83)
	.align		4
.L_83:
        /*00f4*/ 	.word	index@(_ZN3cub18CUB_300001_SM_10006detail4scan20DeviceScanInitKernelINS0_13ScanTileStateIiLb1EEEEEvT_i)
        /*00f8*/ 	.word	0x00000000


	//----- nvinfo : EIATTR_MIN_STACK_SIZE
	.align		4
.L_84:
        /*00fc*/ 	.byte	0x04, 0x12
        /*00fe*/ 	.short	(.L_86 - .L_85)
	.align		4
.L_85:
        /*0100*/ 	.word	index@(_ZN3cub18CUB_300001_SM_10006detail9transform16transform_kernelINS2_10policy_hubILb0EN4cuda3std3__45tupleIJN6thrust24THRUST_300001_SM_1000_NS6detail15normal_iteratorINSA_10device_ptrIiEEEESF_EEEE10policy1000ElNS7_5minusIiEESF_JPiSL_EEEvT0_iT1_T2_DpNS2_10kernel_argIT3_EE)
        /*0104*/ 	.word	0x00000000


	//----- nvinfo : EIATTR_MIN_STACK_SIZE
	.align		4
.L_86:
        /*0108*/ 	.byte	0x04, 0x12
        /*010a*/ 	.short	(.L_88 - .L_87)
	.align		4
.L_87:
        /*010c*/ 	.word	index@(_ZN3cub18CUB_300001_SM_10006detail9transform16transform_kernelINS2_10policy_hubILb0EN4cuda3std3__45tupleIJN6thrust24THRUST_300001_SM_1000_NS6detail15normal_iteratorINSA_10device_ptrIiEEEESF_EEEE10policy1000EiNS7_5minusIiEESF_JPiSL_EEEvT0_iT1_T2_DpNS2_10kernel_argIT3_EE)
        /*0110*/ 	.word	0x00000000


	//----- nvinfo : EIATTR_MIN_STACK_SIZE
	.align		4
.L_88:
        /*0114*/ 	.byte	0x04, 0x12
        /*0116*/ 	.short	(.L_90 - .L_89)
	.align		4
.L_89:
        /*0118*/ 	.word	index@(_ZN3cub18CUB_300001_SM_10006detail8for_each13static_kernelINS2_12policy_hub_t12policy_500_tEmN6thrust24THRUST_300001_SM_1000_NS8cuda_cub20__uninitialized_fill7functorINS7_10device_ptrIiEEiEEEEvT0_T1_)
        /*011c*/ 	.word	0x00000000


	//----- nvinfo : EIATTR_MIN_STACK_SIZE
	.align		4
.L_90:
        /*0120*/ 	.byte	0x04, 0x12
        /*0122*/ 	.short	(.L_92 - .L_91)
	.align		4
.L_91:
        /*0124*/ 	.word	index@(_ZN3cub18CUB_300001_SM_10006detail11EmptyKernelIvEEvv)
        /*0128*/ 	.word	0x00000000


	//----- nvinfo : EIATTR_MIN_STACK_SIZE
	.align		4
.L_92:
        /*012c*/ 	.byte	0x04, 0x12
        /*012e*/ 	.short	(.L_94 - .L_93)
	.align		4
.L_93:
        /*0130*/ 	.word	index@(_Z3sumIiEvPT_PKS0_S3_i)
        /*0134*/ 	.word	0x00000000
.L_94:


//--------------------- .nv.compat                --------------------------
	.section	.nv.compat,"",@"SHT_CUDA_COMPAT_INFO"
	.align	4
        /*0000*/ 	.byte	0x02, 0x09, 0x00, 0x00, 0x02, 0x02, 0x02, 0x00, 0x02, 0x05, 0x05, 0x00, 0x03, 0x07, 0x01, 0x01
        /*0010*/ 	.byte	0x02, 0x03, 0x00, 0x00, 0x02, 0x06, 0x01, 0x00, 0x04, 0x0b, 0x08, 0x00, 0x09, 0x00, 0x00, 0x00
        /*0020*/ 	.byte	0x00, 0x00, 0x00, 0x00


//--------------------- .nv.info._ZN3cub18CUB_300001_SM_10006detail4scan16DeviceScanKernelINS2_10policy_hubIiiimN4cuda3std3__44plusIvEEE10Policy1000EN6thrust24THRUST_300001_SM_1000_NS6detail15normal_iteratorINSD_10device_ptrIiEEEESI_NS0_13ScanTileStateIiLb1EEES9_NS1_10InputValueIiPiEEmiLb0EiEEvT0_T1_T2_iT3_T4_T5_ --------------------------
	.section	.nv.info._ZN3cub18CUB_300001_SM_10006detail4scan16DeviceScanKernelINS2_10policy_hubIiiimN4cuda3std3__44plusIvEEE10Policy1000EN6thrust24THRUST_300001_SM_1000_NS6detail15normal_iteratorINSD_10device_ptrIiEEEESI_NS0_13ScanTileStateIiLb1EEES9_NS1_10InputValueIiPiEEmiLb0EiEEvT0_T1_T2_iT3_T4_T5_,"",@"SHT_CUDA_INFO"
	.sectionflags	@""
	.align	4


	//----- nvinfo : EIATTR_CUDA_API_VERSION
	.align		4
        /*0000*/ 	.byte	0x04, 0x37
        /*0002*/ 	.short	(.L_96 - .L_95)
.L_95:
        /*0004*/ 	.word	0x00000082


	//----- nvinfo : EIATTR_KPARAM_INFO
	.align		4
.L_96:
        /*0008*/ 	.byte	0x04, 0x17
        /*000a*/ 	.short	(.L_98 - .L_97)
.L_97:
        /*000c*/ 	.word	0x00000000
        /*0010*/ 	.short	0x0006
        /*0012*/ 	.short	0x0030
        /*0014*/ 	.byte	0x00, 0xf0, 0x21, 0x00


	//----- nvinfo : EIATTR_KPARAM_INFO
	.align		4
.L_98:
        /*0018*/ 	.byte	0x04, 0x17
        /*001a*/ 	.short	(.L_100 - .L_99)
.L_99:
        /*001c*/ 	.word	0x00000000
        /*0020*/ 	.short	0x0005
        /*0022*/ 	.short	0x0020
        /*0024*/ 	.byte	0x00, 0xf0, 0x41, 0x00


	//----- nvinfo : EIATTR_KPARAM_INFO
	.align		4
.L_100:
        /*0028*/ 	.byte	0x04, 0x17
        /*002a*/ 	.short	(.L_102 - .L_101)
.L_101:
        /*002c*/ 	.word	0x00000000
        /*0030*/ 	.short	0x0004
        /*0032*/ 	.short	0x001c
        /*0034*/ 	.byte	0x00, 0xf0, 0x05, 0x00


	//----- nvinfo : EIATTR_KPARAM_INFO
	.align		4
.L_102:
        /*0038*/ 	.byte	0x04, 0x17
        /*003a*/ 	.short	(.L_104 - .L_103)
.L_103:
        /*003c*/ 	.word	0x00000000
        /*0040*/ 	.short	0x0003
        /*0042*/ 	.short	0x0018
        /*0044*/ 	.byte	0x00, 0xf0, 0x11, 0x00


	//----- nvinfo : EIATTR_KPARAM_INFO
	.align		4
.L_104:
        /*0048*/ 	.byte	0x04, 0x17
        /*004a*/ 	.short	(.L_106 - .L_105)
.L_105:
        /*004c*/ 	.word	0x00000000
        /*0050*/ 	.short	0x0002
        /*0052*/ 	.short	0x0010
        /*0054*/ 	.byte	0x00, 0xf0, 0x21, 0x00


	//----- nvinfo : EIATTR_KPARAM_INFO
	.align		4
.L_106:
        /*0058*/ 	.byte	0x04, 0x17
        /*005a*/ 	.short	(.L_108 - .L_107)
.L_107:
        /*005c*/ 	.word	0x00000000
        /*0060*/ 	.short	0x0001
        /*0062*/ 	.short	0x0008
        /*0064*/ 	.byte	0x00, 0xf0, 0x21, 0x00


	//----- nvinfo : EIATTR_KPARAM_INFO
	.align		4
.L_108:
        /*0068*/ 	.byte	0x04, 0x17
        /*006a*/ 	.short	(.L_110 - .L_109)
.L_109:
        /*006c*/ 	.word	0x00000000
        /*0070*/ 	.short	0x0000
        /*0072*/ 	.short	0x0000
        /*0074*/ 	.byte	0x00, 0xf0, 0x21, 0x00


	//----- nvinfo : EIATTR_SPARSE_MMA_MASK
	.align		4
.L_110:
        /*0078*/ 	.byte	0x03, 0x50
        /*007a*/ 	.short	0x0000


	//----- nvinfo : EIATTR_MAXREG_COUNT
	.align		4
        /*007c*/ 	.byte	0x03, 0x1b
        /*007e*/ 	.short	0x0080


	//----- nvinfo : EIATTR_NUM_BARRIERS
	.align		4
        /*0080*/ 	.byte	0x02, 0x4c
        /*0082*/ 	.byte	0x01
	.zero		1


	//----- nvinfo : EIATTR_MERCURY_ISA_VERSION
	.align		4
        /*0084*/ 	.byte	0x03, 0x5f
        /*0086*/ 	.short	0x0101


	//----- nvinfo : EIATTR_COOP_GROUP_MASK_REGIDS
	.align		4
        /*0088*/ 	.byte	0x04, 0x29
        /*008a*/ 	.short	(.L_112 - .L_111)


	//   ....[0]....
.L_111:
        /*008c*/ 	.word	0xffffffff


	//   ....[1]....
        /*0090*/ 	.word	0xffffffff


	//   ....[2]....
        /*0094*/ 	.word	0xffffffff


	//   ....[3]....
        /*0098*/ 	.word	0xffffffff


	//   ....[4]....
        /*009c*/ 	.word	0xffffffff


	//   ....[5]....
        /*00a0*/ 	.word	0xffffffff


	//   ....[6]....
        /*00a4*/ 	.word	0xffffffff


	//   ....[7]....
        /*00a8*/ 	.word	0xffffffff


	//   ....[8]....
        /*00ac*/ 	.word	0xffffffff


	//   ....[9]....
        /*00b0*/ 	.word	0xffffffff


	//   ....[10]....
        /*00b4*/ 	.word	0xffffffff


	//   ....[11]....
        /*00b8*/ 	.word	0xffffffff


	//   ....[12]....
        /*00bc*/ 	.word	0xffffffff


	//   ....[13]....
        /*00c0*/ 	.word	0xffffffff


	//   ....[14]....
        /*00c4*/ 	.word	0xffffffff


	//   ....[15]....
        /*00c8*/ 	.word	0xffffffff


	//   ....[16]....
        /*00cc*/ 	.word	0xffffffff


	//   ....[17]....
        /*00d0*/ 	.word	0xffffffff


	//   ....[18]....
        /*00d4*/ 	.word	0xffffffff


	//   ....[19]....
        /*00d8*/ 	.word	0xffffffff


	//   ....[20]....
        /*00dc*/ 	.word	0xffffffff


	//   ....[21]....
        /*00e0*/ 	.word	0xffffffff


	//   ....[22]....
        /*00e4*/ 	.word	0xffffffff


	//   ....[23]....
        /*00e8*/ 	.word	0xffffffff


	//   ....[24]....
        /*00ec*/ 	.word	0xffffffff


	//   ....[25]....
        /*00f0*/ 	.word	0xffffffff


	//   ....[26]....
        /*00f4*/ 	.word	0xffffffff


	//   ....[27]....
        /*00f8*/ 	.word	0xffffffff


	//   ....[28]....
        /*00fc*/ 	.word	0xffffffff


	//   ....[29]....
        /*0100*/ 	.word	0xffffffff


	//   ....[30]....
        /*0104*/ 	.word	0xffffffff


	//   ....[31]....
        /*0108*/ 	.word	0xffffffff


	//   ....[32]....
        /*010c*/ 	.word	0xffffffff


	//   ....[33]....
        /*0110*/ 	.word	0xffffffff


	//   ....[34]....
        /*0114*/ 	.word	0xffffffff


	//   ....[35]....
        /*0118*/ 	.word	0xffffffff


	//   ....[36]....
        /*011c*/ 	.word	0xffffffff


	//   ....[37]....
        /*0120*/ 	.word	0xffffffff


	//   ....[38]....
        /*0124*/ 	.word	0xffffffff


	//   ....[39]....
        /*0128*/ 	.word	0xffffffff


	//   ....[40]....
        /*012c*/ 	.word	0xffffffff


	//   ....[41]....
        /*0130*/ 	.word	0xffffffff


	//   ....[42]....
        /*0134*/ 	.word	0xffffffff


	//   ....[43]....
        /*0138*/ 	.word	0xffffffff


	//   ....[44]....
        /*013c*/ 	.word	0xffffffff


	//   ....[45]....
        /*0140*/ 	.word	0xffffffff


	//   ....[46]....
        /*0144*/ 	.word	0xffffffff


	//   ....[47]....
        /*0148*/ 	.word	0xffffffff


	//   ....[48]....
        /*014c*/ 	.word	0xffffffff


	//   ....[49]....
        /*0150*/ 	.word	0xffffffff


	//   ....[50]....
        /*0154*/ 	.word	0xffffffff


	//   ....[51]....
        /*0158*/ 	.word	0xffffffff


	//   ....[52]....
        /*015c*/ 	.word	0xffffffff


	//   ....[53]....
        /*0160*/ 	.word	0xffffffff


	//   ....[54]....
        /*0164*/ 	.word	0xffffffff


	//   ....[55]....
        /*0168*/ 	.word	0xffffffff


	//   ....[56]....
        /*016c*/ 	.word	0xffffffff


	//   ....[57]....
        /*0170*/ 	.word	0xffffffff


	//   ....[58]....
        /*0174*/ 	.word	0xffffffff


	//   ....[59]....
        /*0178*/ 	.word	0xffffffff


	//   ....[60]....
        /*017c*/ 	.word	0x0500000a


	//   ....[61]....
        /*0180*/ 	.word	0x0500000a


	//   ....[62]....
        /*0184*/ 	.word	0x0500000a


	//   ....[63]....
        /*0188*/ 	.word	0x0500000a


	//   ....[64]....
        /*018c*/ 	.word	0x0500000a


	//   ....[65]....
        /*0190*/ 	.word	0x0500000a


	//   ....[66]....
        /*0194*/ 	.word	0x0500000a


	//   ....[67]....
        /*0198*/ 	.word	0x0500000a


	//   ....[68]....
        /*019c*/ 	.word	0x0500000a


	//   ....[69]....
        /*01a0*/ 	.word	0x0500000a


	//   ....[70]....
        /*01a4*/ 	.word	0x0500000a


	//   ....[71]....
        /*01a8*/ 	.word	0x0500000a


	//   ....[72]....
        /*01ac*/ 	.word	0x0500000a


	//   ....[73]....
        /*01b0*/ 	.word	0x0500000a


	//   ....[74]....
        /*01b4*/ 	.word	0x0500000a


	//   ....[75]....
        /*01b8*/ 	.word	0x0500000a


	//   ....[76]....
        /*01bc*/ 	.word	0x0500000a


	//   ....[77]....
        /*01c0*/ 	.word	0x0500000a


	//   ....[78]....
        /*01c4*/ 	.word	0x0500000a


	//   ....[79]....
        /*01c8*/ 	.word	0x0500000a


	//   ....[80]....
        /*01cc*/ 	.word	0x0500000a


	//   ....[81]....
        /*01d0*/ 	.word	0x0500000a


	//   ....[82]....
        /*01d4*/ 	.word	0x0500000a


	//   ....[83]....
        /*01d8*/ 	.word	0x0500000a


	//   ....[84]....
        /*01dc*/ 	.word	0x0500000a


	//   ....[85]....
        /*01e0*/ 	.word	0x0500000a


	//   ....[86]....
        /*01e4*/ 	.word	0x0500000a


	//   ....[87]....
        /*01e8*/ 	.word	0x0500000a


	//   ....[88]....
        /*01ec*/ 	.word	0x0500000a


	//   ....[89]....
        /*01f0*/ 	.word	0x0500000a


	//   ....[90]....
        /*01f4*/ 	.word	0x0500000a


	//   ....[91]....
        /*01f8*/ 	.word	0x0500000a


	//   ....[92]....
        /*01fc*/ 	.word	0x0500000a


	//   ....[93]....
        /*0200*/ 	.word	0x0500000a


	//   ....[94]....
        /*0204*/ 	.word	0x0500000a


	//   ....[95]....
        /*0208*/ 	.word	0x0500000a


	//----- nvinfo : EIATTR_COOP_GROUP_INSTR_OFFSETS
	.align		4
.L_112:
        /*020c*/ 	.byte	0x04, 0x28
        /*020e*/ 	.short	(.L_114 - .L_113)


	//   ....[0]....
.L_113:
        /*0210*/ 	.word	0x000004d0


	//   ....[1]....
        /*0214*/ 	.word	0x000006f0


	//   ....[2]....
        /*0218*/ 	.word	0x00000710


	//   ....[3]....
        /*021c*/ 	.word	0x00000730


	//   ....[4]....
        /*0220*/ 	.word	0x00000750


	//   ....[5]....
        /*0224*/ 	.word	0x00000770


	//   ....[6]....
        /*0228*/ 	.word	0x00000b80


	//   ....[7]....
        /*022c*/ 	.word	0x00000ba0


	//   ....[8]....
        /*0230*/ 	.word	0x00000bc0


	//   ....[9]....
        /*0234*/ 	.word	0x00000be0


	//   ....[10]....
        /*0238*/ 	.word	0x00000c00


	//   ....[11]....
        /*023c*/ 	.word	0x00001000


	//   ....[12]....
        /*0240*/ 	.word	0x00001090


	//   ....[13]....
        /*0244*/ 	.word	0x000010f0


	//   ....[14]....
        /*0248*/ 	.word	0x00001160


	//   ....[15]....
        /*024c*/ 	.word	0x000011c0


	//   ....[16]....
        /*0250*/ 	.word	0x00001210


	//   ....[17]....
        /*0254*/ 	.word	0x00001270


	//   ....[18]....
        /*0258*/ 	.word	0x000012c0


	//   ....[19]....
        /*025c*/ 	.word	0x000012e0


	//   ....[20]....
        /*0260*/ 	.word	0x000013a0


	//   ....[21]....
        /*0264*/ 	.word	0x00001430


	//   ....[22]....
        /*0268*/ 	.word	0x00001480


	//   ....[23]....
        /*026c*/ 	.word	0x000014e0


	//   ....[24]....
        /*0270*/ 	.word	0x00001540


	//   ....[25]....
        /*0274*/ 	.word	0x00001580


	//   ....[26]....
        /*0278*/ 	.word	0x000015c0


	//   ....[27]....
        /*027c*/ 	.word	0x00001600


	//   ....[28]....
        /*0280*/ 	.word	0x00001610


	//   ....[29]....
        /*0284*/ 	.word	0x00001a50


	//   ....[30]....
        /*0288*/ 	.word	0x00002430


	//   ....[31]....
        /*028c*/ 	.word	0x00002650


	//   ....[32]....
        /*0290*/ 	.word	0x00002670


	//   ....[33]....
        /*0294*/ 	.word	0x00002690


	//   ....[34]....
        /*0298*/ 	.word	0x000026b0


	//   ....[35]....
        /*029c*/ 	.word	0x000026d0


	//   ....[36]....
        /*02a0*/ 	.word	0x00002a60


	//   ....[37]....
        /*02a4*/ 	.word	0x00002a80


	//   ....[38]....
        /*02a8*/ 	.word	0x00002aa0


	//   ....[39]....
        /*02ac*/ 	.word	0x00002ac0


	//   ....[40]....
        /*02b0*/ 	.word	0x00002ae0


	//   ....[41]....
        /*02b4*/ 	.word	0x00002ee0


	//   ....[42]....
        /*02b8*/ 	.word	0x00002f70


	//   ....[43]....
        /*02bc*/ 	.word	0x00002fd0


	//   ....[44]....
        /*02c0*/ 	.word	0x00003030


	//   ....[45]....
        /*02c4*/ 	.word	0x00003090


	//   ....[46]....
        /*02c8*/ 	.word	0x000030f0


	//   ....[47]....
        /*02cc*/ 	.word	0x00003140


	//   ....[48]....
        /*02d0*/ 	.word	0x000031b0


	//   ....[49]....
        /*02d4*/ 	.word	0x000031c0


	//   ....[50]....
        /*02d8*/ 	.word	0x00003280


	//   ....[51]....
        /*02dc*/ 	.word	0x00003310


	//   ....[52]....
        /*02e0*/ 	.word	0x00003360


	//   ....[53]....
        /*02e4*/ 	.word	0x000033d0


	//   ....[54]....
        /*02e8*/ 	.word	0x00003430


	//   ....[55]....
        /*02ec*/ 	.word	0x00003480


	//   ....[56]....
        /*02f0*/ 	.word	0x000034c0


	//   ....[57]....
        /*02f4*/ 	.word	0x00003520


	//   ....[58]....
        /*02f8*/ 	.word	0x00003530


	//   ....[59]....
        /*02fc*/ 	.word	0x000039a0


	//   ....[60]....
        /*0300*/ 	.word	0x00003f30


	//   ....[61]....
        /*0304*/ 	.word	0x00003fb0


	//   ....[62]....
        /*0308*/ 	.word	0x00004040


	//   ....[63]....
        /*030c*/ 	.word	0x00004120


	//   ....[64]....
        /*0310*/ 	.word	0x000041a0


	//   ....[65]....
        /*0314*/ 	.word	0x00004230


	//   ....[66]....
        /*0318*/ 	.word	0x000042b0


	//   ....[67]....
        /*031c*/ 	.word	0x00004330


	//   ....[68]....
        /*0320*/ 	.word	0x00004360


	//   ....[69]....
        /*0324*/ 	.word	0x00004430


	//   ....[70]....
        /*0328*/ 	.word	0x000044b0


	//   ....[71]....
        /*032c*/ 	.word	0x00004530


	//   ....[72]....
        /*0330*/ 	.word	0x000045e0


	//   ....[73]....
        /*0334*/ 	.word	0x00004670


	//   ....[74]....
        /*0338*/ 	.word	0x000046f0


	//   ....[75]....
        /*033c*/ 	.word	0x00004760


	//   ....[76]....
        /*0340*/ 	.word	0x000047e0


	//   ....[77]....
        /*0344*/ 	.word	0x00004840


	//   ....[78]....
        /*0348*/ 	.word	0x000048b0


	//   ....[79]....
        /*034c*/ 	.word	0x00004930


	//   ....[80]....
        /*0350*/ 	.word	0x000049d0


	//   ....[81]....
        /*0354*/ 	.word	0x00004a90


	//   ....[82]....
        /*0358*/ 	.word	0x00004b30


	//   ....[83]....
        /*035c*/ 	.word	0x00004bc0


	//   ....[84]....
        /*0360*/ 	.word	0x00004c50


	//   ....[85]....
        /*0364*/ 	.word	0x00004cc0


	//   ....[86]....
        /*0368*/ 	.word	0x00004cf0


	//   ....[87]....
        /*036c*/ 	.word	0x00004dc0


	//   ....[88]....
        /*0370*/ 	.word	0x00004e40


	//   ....[89]....
        /*0374*/ 	.word	0x00004ec0


	//   ....[90]....
        /*0378*/ 	.word	0x00004f80


	//   ....[91]....
        /*037c*/ 	.word	0x00005020


	//   ....[92]....
        /*0380*/ 	.word	0x000050b0


	//   ....[93]....
        /*0384*/ 	.word	0x00005140


	//   ....[94]....
        /*0388*/ 	.word	0x000051d0


	//   ....[95]....
        /*038c*/ 	.word	0x00005230


	//----- nvinfo : EIATTR_VRC_CTA_INIT_COUNT
	.align		4
.L_114:
        /*0390*/ 	.byte	0x02, 0x4a
	.zero		1
	.zero		1


	//----- nvinfo : EIATTR_EXIT_INSTR_OFFSETS
	.align		4
        /*0394*/ 	.byte	0x04, 0x1c
        /*0396*/ 	.short	(.L_116 - .L_115)


	//   ....[0]....
.L_115:
        /*0398*/ 	.word	0x00001ce0


	//   ....[1]....
        /*039c*/ 	.word	0x00001d10


	//   ....[2]....
        /*03a0*/ 	.word	0x00003ec0


	//   ....[3]....
        /*03a4*/ 	.word	0x00003ee0


	//----- nvinfo : EIATTR_MAX_THREADS
	.align		4
.L_116:
        /*03a8*/ 	.byte	0x04, 0x05
        /*03aa*/ 	.short	(.L_118 - .L_117)
.L_117:
        /*03ac*/ 	.word	0x000001a0
        /*03b0*/ 	.word	0x00000001
        /*03b4*/ 	.word	0x00000001


	//----- nvinfo : EIATTR_CRS_STACK_SIZE
	.align		4
.L_118:
        /*03b8*/ 	.byte	0x04, 0x1e
        /*03ba*/ 	.short	(.L_120 - .L_119)
.L_119:
        /*03bc*/ 	.word	0x00000000


	//----- nvinfo : EIATTR_CBANK_PARAM_SIZE
	.align		4
.L_120:
        /*03c0*/ 	.byte	0x03, 0x19
        /*03c2*/ 	.short	0x0038


	//----- nvinfo : EIATTR_PARAM_CBANK
	.align		4
        /*03c4*/ 	.byte	0x04, 0x0a
        /*03c6*/ 	.short	(.L_122 - .L_121)
	.align		4
.L_121:
        /*03c8*/ 	.word	index@(.nv.constant0._ZN3cub18CUB_300001_SM_10006detail4scan16DeviceScanKernelINS2_10policy_hubIiiimN4cuda3std3__44plusIvEEE10Policy1000EN6thrust24THRUST_300001_SM_1000_NS6detail15normal_iteratorINSD_10device_ptrIiEEEESI_NS0_13ScanTileStateIiLb1EEES9_NS1_10InputValueIiPiEEmiLb0EiEEvT0_T1_T2_iT3_T4_T5_)
        /*03cc*/ 	.short	0x0380
        /*03ce*/ 	.short	0x0038


	//----- nvinfo : EIATTR_SW_WAR
	.align		4
.L_122:
        /*03d0*/ 	.byte	0x04, 0x36
        /*03d2*/ 	.short	(.L_124 - .L_123)
.L_123:
        /*03d4*/ 	.word	0x00000008
.L_124:


//--------------------- .nv.info._ZN3cub18CUB_300001_SM_10006detail4scan16DeviceScanKernelINS2_10policy_hubIiiijN4cuda3std3__44plusIvEEE10Policy1000EN6thrust24THRUST_300001_SM_1000_NS6detail15normal_iteratorINSD_10device_ptrIiEEEESI_NS0_13ScanTileStateIiLb1EEES9_NS1_10InputValueIiPiEEjiLb0EiEEvT0_T1_T2_iT3_T4_T5_ --------------------------
	.section	.nv.info._ZN3cub18CUB_300001_SM_10006detail4scan16DeviceScanKernelINS2_10policy_hubIiiijN4cuda3std3__44plusIvEEE10Policy1000EN6thrust24THRUST_300001_SM_1000_NS6detail15normal_iteratorINSD_10device_ptrIiEEEESI_NS0_13ScanTileStateIiLb1EEES9_NS1_10InputValueIiPiEEjiLb0EiEEvT0_T1_T2_iT3_T4_T5_,"",@"SHT_CUDA_INFO"
	.sectionflags	@""
	.align	4


	//----- nvinfo : EIATTR_CUDA_API_VERSION
	.align		4
        /*0000*/ 	.byte	0x04, 0x37
        /*0002*/ 	.short	(.L_126 - .L_125)
.L_125:
        /*0004*/ 	.word	0x00000082


	//----- nvinfo : EIATTR_KPARAM_INFO
	.align		4
.L_126:
        /*0008*/ 	.byte	0x04, 0x17
        /*000a*/ 	.short	(.L_128 - .L_127)
.L_127:
        /*000c*/ 	.word	0x00000000
        /*0010*/ 	.short	0x0006
        /*0012*/ 	.short	0x0030
        /*0014*/ 	.byte	0x00, 0xf0, 0x11, 0x00


	//----- nvinfo : EIATTR_KPARAM_INFO
	.align		4
.L_128:
        /*0018*/ 	.byte	0x04, 0x17
        /*001a*/ 	.short	(.L_130 - .L_129)
.L_129:
        /*001c*/ 	.word	0x00000000
        /*0020*/ 	.short	0x0005
        /*0022*/ 	.short	0x0020
        /*0024*/ 	.byte	0x00, 0xf0, 0x41, 0x00


	//----- nvinfo : EIATTR_KPARAM_INFO
	.align		4
.L_130:
        /*0028*/ 	.byte	0x04, 0x17
        /*002a*/ 	.short	(.L_132 - .L_131)
.L_131:
        /*002c*/ 	.word	0x00000000
        /*0030*/ 	.short	0x0004
        /*0032*/ 	.short	0x001c
        /*0034*/ 	.byte	0x00, 0xf0, 0x05, 0x00


	//----- nvinfo : EIATTR_KPARAM_INFO
	.align		4
.L_132:
        /*0038*/ 	.byte	0x04, 0x17
        /*003a*/ 	.short	(.L_134 - .L_133)
.L_133:
        /*003c*/ 	.word	0x00000000
        /*0040*/ 	.short	0x0003
        /*0042*/ 	.short	0x0018
        /*0044*/ 	.byte	0x00, 0xf0, 0x11, 0x00


	//----- nvinfo : EIATTR_KPARAM_INFO
	.align		4
.L_134:
        /*0048*/ 	.byte	0x04, 0x17
        /*004a*/ 	.short	(.L_136 - .L_135)
.L_135:
        /*004c*/ 	.word	0x00000000
        /*0050*/ 	.short	0x0002
        /*0052*/ 	.short	0x0010
        /*0054*/ 	.byte	0x00, 0xf0, 0x21, 0x00


	//----- nvinfo : EIATTR_KPARAM_INFO
	.align		4
.L_136:
        /*0058*/ 	.byte	0x04, 0x17
        /*005a*/ 	.short	(.L_138 - .L_137)
.L_137:
        /*005c*/ 	.word	0x00000000
        /*0060*/ 	.short	0x0001
        /*0062*/ 	.short	0x0008
        /*0064*/ 	.byte	0x00, 0xf0, 0x21, 0x00


	//----- nvinfo : EIATTR_KPARAM_INFO
	.align		4
.L_138:
        /*0068*/ 	.byte	0x04, 0x17
        /*006a*/ 	.short	(.L_140 - .L_139)
.L_139:
        /*006c*/ 	.word	0x00000000
        /*0070*/ 	.short	0x0000
        /*0072*/ 	.short	0x0000
        /*0074*/ 	.byte	0x00, 0xf0, 0x21, 0x00


	//----- nvinfo : EIATTR_SPARSE_MMA_MASK
	.align		4
.L_140:
        /*0078*/ 	.byte	0x03, 0x50
        /*007a*/ 	.short	0x0000


	//----- nvinfo : EIATTR_MAXREG_COUNT
	.align		4
        /*007c*/ 	.byte	0x03, 0x1b
        /*007e*/ 	.short	0x00a8


	//----- nvinfo : EIATTR_NUM_BARRIERS
	.align		4
        /*0080*/ 	.byte	0x02, 0x4c
        /*0082*/ 	.byte	0x01
	.zero		1


	//----- nvinfo : EIATTR_MERCURY_ISA_VERSION
	.align		4
        /*0084*/ 	.byte	0x03, 0x5f
        /*0086*/ 	.short	0x0101


	//----- nvinfo : EIATTR_UNUSED_LOAD_BYTE_OFFSET
	.align		4
        /*0088*/ 	.byte	0x04, 0x44
        /*008a*/ 	.short	(.L_142 - .L_141)


	//   ....[0]....
.L_141:
        /*008c*/ 	.word	0x00002a80
        /*0090*/ 	.word	0x00000fff


	//----- nvinfo : EIATTR_COOP_GROUP_MASK_REGIDS
	.align		4
.L_142:
        /*0094*/ 	.byte	0x04, 0x29
        /*0096*/ 	.short	(.L_144 - .L_143)


	//   ....[0]....
.L_143:
        /*0098*/ 	.word	0xffffffff


	//   ....[1]....
        /*009c*/ 	.word	0xffffffff


	//   ....[2]....
        /*00a0*/ 	.word	0xffffffff


	//   ....[3]....
        /*00a4*/ 	.word	0xffffffff


	//   ....[4]....
        /*00a8*/ 	.word	0xffffffff


	//   ....[5]....
        /*00ac*/ 	.word	0xffffffff


	//   ....[6]....
        /*00b0*/ 	.word	0xffffffff


	//   ....[7]....
        /*00b4*/ 	.word	0xffffffff


	//   ....[8]....
        /*00b8*/ 	.word	0xffffffff


	//   ....[9]....
        /*00bc*/ 	.word	0xffffffff


	//   ....[10]....
        /*00c0*/ 	.word	0xffffffff


	//   ....[11]....
        /*00c4*/ 	.word	0xffffffff


	//   ....[12]....
        /*00c8*/ 	.word	0xffffffff


	//   ....[13]....
        /*00cc*/ 	.word	0xffffffff


	//   ....[14]....
        /*00d0*/ 	.word	0xffffffff


	//   ....[15]....
        /*00d4*/ 	.word	0xffffffff


	//   ....[16]....
        /*00d8*/ 	.word	0xffffffff


	//   ....[17]....
        /*00dc*/ 	.word	0xffffffff


	//   ....[18]....
        /*00e0*/ 	.word	0xffffffff


	//   ....[19]....
        /*00e4*/ 	.word	0xffffffff


	//   ....[20]....
        /*00e8*/ 	.word	0xffffffff


	//   ....[21]....
        /*00ec*/ 	.word	0xffffffff


	//   ....[22]....
        /*00f0*/ 	.word	0xffffffff


	//   ....[23]....
        /*00f4*/ 	.word	0xffffffff


	//   ....[24]....
        /*00f8*/ 	.word	0xffffffff


	//   ....[25]....
        /*00fc*/ 	.word	0xffffffff


	//   ....[26]....
        /*0100*/ 	.word	0xffffffff


	//   ....[27]....
        /*0104*/ 	.word	0xffffffff


	//   ....[28]....
        /*0108*/ 	.word	0xffffffff


	//   ....[29]....
        /*010c*/ 	.word	0xffffffff


	//   ....[30]....
        /*0110*/ 	.word	0xffffffff


	//   ....[31]....
        /*0114*/ 	.word	0xffffffff


	//   ....[32]....
        /*0118*/ 	.word	0xffffffff


	//   ....[33]....
        /*011c*/ 	.word	0xffffffff


	//   ....[34]....
        /*0120*/ 	.word	0xffffffff


	//   ....[35]....
        /*0124*/ 	.word	0xffffffff


	//   ....[36]....
        /*0128*/ 	.word	0xffffffff


	//   ....[37]....
        /*012c*/ 	.word	0xffffffff


	//   ....[38]....
        /*0130*/ 	.word	0xffffffff


	//   ....[39]....
        /*0134*/ 	.word	0xffffffff


	//   ....[40]....
        /*0138*/ 	.word	0xffffffff


	//   ....[41]....
        /*013c*/ 	.word	0xffffffff


	//   ....[42]....
        /*0140*/ 	.word	0xffffffff


	//   ....[43]....
        /*0144*/ 	.word	0xffffffff


	//   ....[44]....
        /*0148*/ 	.word	0xffffffff


	//   ....[45]....
        /*014c*/ 	.word	0xffffffff


	//   ....[46]....
        /*0150*/ 	.word	0xffffffff


	//   ....[47]....
        /*0154*/ 	.word	0xffffffff


	//   ....[48]....
        /*0158*/ 	.word	0xffffffff


	//   ....[49]....
        /*015c*/ 	.word	0xffffffff


	//   ....[50]....
        /*0160*/ 	.word	0xffffffff


	//   ....[51]....
        /*0164*/ 	.word	0xffffffff


	//   ....[52]....
        /*0168*/ 	.word	0xffffffff


	//   ....[53]....
        /*016c*/ 	.word	0xffffffff


	//   ....[54]....
        /*0170*/ 	.word	0xffffffff


	//   ....[55]....
        /*0174*/ 	.word	0xffffffff


	//   ....[56]....
        /*0178*/ 	.word	0xffffffff


	//   ....[57]....
        /*017c*/ 	.word	0xffffffff


	//   ....[58]....
        /*0180*/ 	.word	0xffffffff


	//   ....[59]....
        /*0184*/ 	.word	0xffffffff


	//   ....[60]....
        /*0188*/ 	.word	0x05000015


	//   ....[61]....
        /*018c*/ 	.word	0x05000015


	//   ....[62]....
        /*0190*/ 	.word	0x05000015


	//   ....[63]....
        /*0194*/ 	.word	0x05000015


	//   ....[64]....
        /*0198*/ 	.word	0x05000015


	//   ....[65]....
        /*019c*/ 	.word	0x05000015


	//   ....[66]....
        /*01a0*/ 	.word	0x05000015


	//   ....[67]....
        /*01a4*/ 	.word	0x05000015


	//   ....[68]....
        /*01a8*/ 	.word	0x05000015


	//   ....[69]....
        /*01ac*/ 	.word	0x05000015


	//   ....[70]....
        /*01b0*/ 	.word	0x05000015


	//   ....[71]....
        /*01b4*/ 	.word	0x05000015


	//   ....[72]....
        /*01b8*/ 	.word	0x05000015


	//   ....[73]....
        /*01bc*/ 	.word	0x05000015


	//   ....[74]....
        /*01c0*/ 	.word	0x05000015


	//   ....[75]....
        /*01c4*/ 	.word	0x05000015


	//   ....[76]....
        /*01c8*/ 	.word	0x05000015


	//   ....[77]....
        /*01cc*/ 	.word	0x05000015


	//   ....[78]....
        /*01d0*/ 	.word	0x05000015


	//   ....[79]....
        /*01d4*/ 	.word	0x05000015


	//   ....[80]....
        /*01d8*/ 	.word	0x05000015


	//   ....[81]....
        /*01dc*/ 	.word	0x05000015


	//   ....[82]....
        /*01e0*/ 	.word	0x05000015


	//   ....[83]....
        /*01e4*/ 	.word	0x05000015


	//   ....[84]....
        /*01e8*/ 	.word	0x05000015


	//   ....[85]....
        /*01ec*/ 	.word	0x05000015


	//   ....[86]....
        /*01f0*/ 	.word	0x05000015


	//   ....[87]....
        /*01f4*/ 	.word	0x05000015


	//   ....[88]....
        /*01f8*/ 	.word	0x05000015


	//   ....[89]....
        /*01fc*/ 	.word	0x05000015


	//   ....[90]....
        /*0200*/ 	.word	0x05000015


	//   ....[91]....
        /*0204*/ 	.word	0x05000015


	//   ....[92]....
        /*0208*/ 	.word	0x05000015


	//   ....[93]....
        /*020c*/ 	.word	0x05000015


	//   ....[94]....
        /*0210*/ 	.word	0x05000015


	//   ....[95]....
        /*0214*/ 	.word	0x05000015


	//----- nvinfo : EIATTR_COOP_GROUP_INSTR_OFFSETS
	.align		4
.L_144:
        /*0218*/ 	.byte	0x04, 0x28
        /*021a*/ 	.short	(.L_146 - .L_145)


	//   ....[0]....
.L_145:
        /*021c*/ 	.word	0x00000510


	//   ....[1]....
        /*0220*/ 	.word	0x000006d0


	//   ....[2]....
        /*0224*/ 	.word	0x000006f0


	//   ....[3]....
        /*0228*/ 	.word	0x00000710


	//   ....[4]....
        /*022c*/ 	.word	0x00000730


	//   ....[5]....
        /*0230*/ 	.word	0x00000750


	//   ....[6]....
        /*0234*/ 	.word	0x00000b40


	//   ....[7]....
        /*0238*/ 	.word	0x00000b60


	//   ....[8]....
        /*023c*/ 	.word	0x00000b80


	//   ....[9]....
        /*0240*/ 	.word	0x00000ba0


	//   ....[10]....
        /*0244*/ 	.word	0x00000bc0


	//   ....[11]....
        /*0248*/ 	.word	0x00000f70


	//   ....[12]....
        /*024c*/ 	.word	0x00001140


	//   ....[13]....
        /*0250*/ 	.word	0x000011a0


	//   ....[14]....
        /*0254*/ 	.word	0x00001240


	//   ....[15]....
        /*0258*/ 	.word	0x000012b0


	//   ....[16]....
        /*025c*/ 	.word	0x00001300


	//   ....[17]....
        /*0260*/ 	.word	0x00001340


	//   ....[18]....
        /*0264*/ 	.word	0x00001380


	//   ....[19]....
        /*0268*/ 	.word	0x00001390


	//   ....[20]....
        /*026c*/ 	.word	0x00001470


	//   ....[21]....
        /*0270*/ 	.word	0x00001640


	//   ....[22]....
        /*0274*/ 	.word	0x00001690


	//   ....[23]....
        /*0278*/ 	.word	0x000016f0


	//   ....[24]....
        /*027c*/ 	.word	0x00001750


	//   ....[25]....
        /*0280*/ 	.word	0x00001790


	//   ....[26]....
        /*0284*/ 	.word	0x000017d0


	//   ....[27]....
        /*0288*/ 	.word	0x00001810


	//   ....[28]....
        /*028c*/ 	.word	0x00001820


	//   ....[29]....
        /*0290*/ 	.word	0x00001cd0


	//   ....[30]....
        /*0294*/ 	.word	0x000027b0


	//   ....[31]....
        /*0298*/ 	.word	0x00002970


	//   ....[32]....
        /*029c*/ 	.word	0x00002990


	//   ....[33]....
        /*02a0*/ 	.word	0x000029b0


	//   ....[34]....
        /*02a4*/ 	.word	0x000029d0


	//   ....[35]....
        /*02a8*/ 	.word	0x000029f0


	//   ....[36]....
        /*02ac*/ 	.word	0x00002d70


	//   ....[37]....
        /*02b0*/ 	.word	0x00002d90


	//   ....[38]....
        /*02b4*/ 	.word	0x00002db0


	//   ....[39]....
        /*02b8*/ 	.word	0x00002dd0


	//   ....[40]....
        /*02bc*/ 	.word	0x00002df0


	//   ....[41]....
        /*02c0*/ 	.word	0x000031a0


	//   ....[42]....
        /*02c4*/ 	.word	0x00003370


	//   ....[43]....
        /*02c8*/ 	.word	0x000033d0


	//   ....[44]....
        /*02cc*/ 	.word	0x00003440


	//   ....[45]....
        /*02d0*/ 	.word	0x000034b0


	//   ....[46]....
        /*02d4*/ 	.word	0x00003500


	//   ....[47]....
        /*02d8*/ 	.word	0x00003550


	//   ....[48]....
        /*02dc*/ 	.word	0x000035b0


	//   ....[49]....
        /*02e0*/ 	.word	0x000035c0


	//   ....[50]....
        /*02e4*/ 	.word	0x00003680


	//   ....[51]....
        /*02e8*/ 	.word	0x00003850


	//   ....[52]....
        /*02ec*/ 	.word	0x000038a0


	//   ....[53]....
        /*02f0*/ 	.word	0x00003910


	//   ....[54]....
        /*02f4*/ 	.word	0x00003970


	//   ....[55]....
        /*02f8*/ 	.word	0x000039c0


	//   ....[56]....
        /*02fc*/ 	.word	0x00003a20


	//   ....[57]....
        /*0300*/ 	.word	0x00003a60


	//   ....[58]....
        /*0304*/ 	.word	0x00003a70


	//   ....[59]....
        /*0308*/ 	.word	0x00003ee0


	//   ....[60]....
        /*030c*/ 	.word	0x00004560


	//   ....[61]....
        /*0310*/ 	.word	0x000045e0


	//   ....[62]....
        /*0314*/ 	.word	0x00004670


	//   ....[63]....
        /*0318*/ 	.word	0x00004760


	//   ....[64]....
        /*031c*/ 	.word	0x00004800


	//   ....[65]....
        /*0320*/ 	.word	0x00004880


	//   ....[66]....
        /*0324*/ 	.word	0x00004910


	//   ....[67]....
        /*0328*/ 	.word	0x00004990


	//   ....[68]....
        /*032c*/ 	.word	0x000049c0


	//   ....[69]....
        /*0330*/ 	.word	0x00004a70


	//   ....[70]....
        /*0334*/ 	.word	0x00004af0


	//   ....[71]....
        /*0338*/ 	.word	0x00004b70


	//   ....[72]....
        /*033c*/ 	.word	0x00004c30


	//   ....[73]....
        /*0340*/ 	.word	0x00004cc0


	//   ....[74]....
        /*0344*/ 	.word	0x00004d40


	//   ....[75]....
        /*0348*/ 	.word	0x00004dc0


	//   ....[76]....
        /*034c*/ 	.word	0x00004e40


	//   ....[77]....
        /*0350*/ 	.word	0x00004ea0


	//   ....[78]....
        /*0354*/ 	.word	0x00004f10


	//   ....[79]....
        /*0358*/ 	.word	0x00004f90


	//   ....[80]....
        /*035c*/ 	.word	0x00005020


	//   ....[81]....
        /*0360*/ 	.word	0x000050d0


	//   ....[82]....
        /*0364*/ 	.word	0x00005180


	//   ....[83]....
        /*0368*/ 	.word	0x00005210


	//   ....[84]....
        /*036c*/ 	.word	0x000052a0


	//   ....[85]....
        /*0370*/ 	.word	0x00005340


	//   ....[86]....
        /*0374*/ 	.word	0x00005370


	//   ....[87]....
        /*0378*/ 	.word	0x00005420


	//   ....[88]....
        /*037c*/ 	.word	0x000054a0


	//   ....[89]....
        /*0380*/ 	.word	0x00005520


	//   ....[90]....
        /*0384*/ 	.word	0x000055e0


	//   ....[91]....
        /*0388*/ 	.word	0x00005690


	//   ....[92]....
        /*038c*/ 	.word	0x00005720


	//   ....[93]....
        /*0390*/ 	.word	0x000057a0


	//   ....[94]....
        /*0394*/ 	.word	0x00005830


	//   ....[95]....
        /*0398*/ 	.word	0x00005890


	//----- nvinfo : EIATTR_VRC_CTA_INIT_COUNT
	.align		4
.L_146:
        /*039c*/ 	.byte	0x02, 0x4a
	.zero		1
	.zero		1


	//----- nvinfo : EIATTR_EXIT_INSTR_OFFSETS
	.align		4
        /*03a0*/ 	.byte	0x04, 0x1c
        /*03a2*/ 	.short	(.L_148 - .L_147)


	//   ....[0]....
.L_147:
        /*03a4*/ 	.word	0x00001fa0


	//   ....[1]....
        /*03a8*/ 	.word	0x00001fc0


	//   ....[2]....
        /*03ac*/ 	.word	0x000044f0


	//   ....[3]....
        /*03b0*/ 	.word	0x00004510


	//----- nvinfo : EIATTR_MAX_THREADS
	.align		4
.L_148:
        /*03b4*/ 	.byte	0x04, 0x05
        /*03b6*/ 	.short	(.L_150 - .L_149)
.L_149:
        /*03b8*/ 	.word	0x00000180
        /*03bc*/ 	.word	0x00000001
        /*03c0*/ 	.word	0x00000001


	//----- nvinfo : EIATTR_CRS_STACK_SIZE
	.align		4
.L_150:
        /*03c4*/ 	.byte	0x04, 0x1e
        /*03c6*/ 	.short	(.L_152 - .L_151)
.L_151:
        /*03c8*/ 	.word	0x00000000


	//----- nvinfo : EIATTR_CBANK_PARAM_SIZE
	.align		4
.L_152:
        /*03cc*/ 	.byte	0x03, 0x19
        /*03ce*/ 	.short	0x0034


	//----- nvinfo : EIATTR_PARAM_CBANK
	.align		4
        /*03d0*/ 	.byte	0x04, 0x0a
        /*03d2*/ 	.short	(.L_154 - .L_153)
	.align		4
.L_153:
        /*03d4*/ 	.word	index@(.nv.constant0._ZN3cub18CUB_300001_SM_10006detail4scan16DeviceScanKernelINS2_10policy_hubIiiijN4cuda3std3__44plusIvEEE10Policy1000EN6thrust24THRUST_300001_SM_1000_NS6detail15normal_iteratorINSD_10device_ptrIiEEEESI_NS0_13ScanTileStateIiLb1EEES9_NS1_10InputValueIiPiEEjiLb0EiEEvT0_T1_T2_iT3_T4_T5_)
        /*03d8*/ 	.short	0x0380
        /*03da*/ 	.short	0x0034


	//----- nvinfo : EIATTR_SW_WAR
	.align		4
.L_154:
        /*03dc*/ 	.byte	0x04, 0x36
        /*03de*/ 	.short	(.L_156 - .L_155)
.L_155:
        /*03e0*/ 	.word	0x00000008
.L_156:


//--------------------- .nv.info._ZN3cub18CUB_300001_SM_10006detail4scan20DeviceScanInitKernelINS0_13ScanTileStateIiLb1EEEEEvT_i --------------------------
	.section	.nv.info._ZN3cub18CUB_300001_SM_10006detail4scan20DeviceScanInitKernelINS0_13ScanTileStateIiLb1EEEEEvT_i,"",@"SHT_CUDA_INFO"
	.sectionflags	@""
	.align	4


	//----- nvinfo : EIATTR_CUDA_API_VERSION
	.align		4
        /*0000*/ 	.byte	0x04, 0x37
        /*0002*/ 	.short	(.L_158 - .L_157)
.L_157:
        /*0004*/ 	.word	0x00000082


	//----- nvinfo : EIATTR_KPARAM_INFO
	.align		4
.L_158:
        /*0008*/ 	.byte	0x04, 0x17
        /*000a*/ 	.short	(.L_160 - .L_159)
.L_159:
        /*000c*/ 	.word	0x00000000
        /*0010*/ 	.short	0x0001
        /*0012*/ 	.short	0x0008
        /*0014*/ 	.byte	0x00, 0xf0, 0x11, 0x00


	//----- nvinfo : EIATTR_KPARAM_INFO
	.align		4
.L_160:
        /*0018*/ 	.byte	0x04, 0x17
        /*001a*/ 	.short	(.L_162 - .L_161)
.L_161:
        /*001c*/ 	.word	0x00000000
        /*0020*/ 	.short	0x0000
        /*0022*/ 	.short	0x0000
        /*0024*/ 	.byte	0x00, 0xf0, 0x21, 0x00


	//----- nvinfo : EIATTR_SPARSE_MMA_MASK
	.align		4
.L_162:
        /*0028*/ 	.byte	0x03, 0x50
        /*002a*/ 	.short	0x0000


	//----- nvinfo : EIATTR_MAXREG_COUNT
	.align		4
        /*002c*/ 	.byte	0x03, 0x1b
        /*002e*/ 	.short	0x00ff


	//----- nvinfo : EIATTR_MERCURY_ISA_VERSION
	.align		4
        /*0030*/ 	.byte	0x03, 0x5f
        /*0032*/ 	.short	0x0101


	//----- nvinfo : EIATTR_VRC_CTA_INIT_COUNT
	.align		4
        /*0034*/ 	.byte	0x02, 0x4a
	.zero		1
	.zero		1


	//----- nvinfo : EIATTR_EXIT_INSTR_OFFSETS
	.align		4
        /*0038*/ 	.byte	0x04, 0x1c
        /*003a*/ 	.short	(.L_164 - .L_163)


	//   ....[0]....
.L_163:
        /*003c*/ 	.word	0x000000f0


	//   ....[1]....
        /*0040*/ 	.word	0x00000130


	//----- nvinfo : EIATTR_CBANK_PARAM_SIZE
	.align		4
.L_164:
        /*0044*/ 	.byte	0x03, 0x19
        /*0046*/ 	.short	0x000c


	//----- nvinfo : EIATTR_PARAM_CBANK
	.align		4
        /*0048*/ 	.byte	0x04, 0x0a
        /*004a*/ 	.short	(.L_166 - .L_165)
	.align		4
.L_165:
        /*004c*/ 	.word	index@(.nv.constant0._ZN3cub18CUB_300001_SM_10006detail4scan20DeviceScanInitKernelINS0_13ScanTileStateIiLb1EEEEEvT_i)
        /*0050*/ 	.short	0x0380
        /*0052*/ 	.short	0x000c


	//----- nvinfo : EIATTR_SW_WAR
	.align		4
.L_166:
        /*0054*/ 	.byte	0x04, 0x36
        /*0056*/ 	.short	(.L_168 - .L_167)
.L_167:
        /*0058*/ 	.word	0x00000008
.L_168:


//--------------------- .nv.info._ZN3cub18CUB_300001_SM_10006detail9transform16transform_kernelINS2_10policy_hubILb0EN4cuda3std3__45tupleIJN6thrust24THRUST_300001_SM_1000_NS6detail15normal_iteratorINSA_10device_ptrIiEEEESF_EEEE10policy1000ElNS7_5minusIiEESF_JPiSL_EEEvT0_iT1_T2_DpNS2_10kernel_argIT3_EE --------------------------
	.section	.nv.info._ZN3cub18CUB_300001_SM_10006detail9transform16transform_kernelINS2_10policy_hubILb0EN4cuda3std3__45tupleIJN6thrust24THRUST_300001_SM_1000_NS6detail15normal_iteratorINSA_10device_ptrIiEEEESF_EEEE10policy1000ElNS7_5minusIiEESF_JPiSL_EEEvT0_iT1_T2_DpNS2_10kernel_argIT3_EE,"",@"SHT_CUDA_INFO"
	.sectionflags	@""
	.align	4


	//----- nvinfo : EIATTR_CUDA_API_VERSION
	.align		4
        /*0000*/ 	.byte	0x04, 0x37
        /*0002*/ 	.short	(.L_170 - .L_169)
.L_169:
        /*0004*/ 	.word	0x00000082


	//----- nvinfo : EIATTR_KPARAM_INFO
	.align		4
.L_170:
        /*0008*/ 	.byte	0x04, 0x17
        /*000a*/ 	.short	(.L_172 - .L_171)
.L_171:
        /*000c*/ 	.word	0x00000000
        /*0010*/ 	.short	0x0005
        /*0012*/ 	.short	0x0028
        /*0014*/ 	.byte	0x00, 0xf0, 0x41, 0x00


	//----- nvinfo : EIATTR_KPARAM_INFO
	.align		4
.L_172:
        /*0018*/ 	.byte	0x04, 0x17
        /*001a*/ 	.short	(.L_174 - .L_173)
.L_173:
        /*001c*/ 	.word	0x00000000
        /*0020*/ 	.short	0x0004
        /*0022*/ 	.short	0x0018
        /*0024*/ 	.byte	0x00, 0xf0, 0x41, 0x00


	//----- nvinfo : EIATTR_KPARAM_INFO
	.align		4
.L_174:
        /*0028*/ 	.byte	0x04, 0x17
        /*002a*/ 	.short	(.L_176 - .L_175)
.L_175:
        /*002c*/ 	.word	0x00000000
        /*0030*/ 	.short	0x0003
        /*0032*/ 	.short	0x0010
        /*0034*/ 	.byte	0x00, 0xf0, 0x21, 0x00


	//----- nvinfo : EIATTR_KPARAM_INFO
	.align		4
.L_176:
        /*0038*/ 	.byte	0x04, 0x17
        /*003a*/ 	.short	(.L_178 - .L_177)
.L_177:
        /*003c*/ 	.word	0x00000000
        /*0040*/ 	.short	0x0002
        /*0042*/ 	.short	0x000c
        /*0044*/ 	.byte	0x00, 0xf0, 0x05, 0x00


	//----- nvinfo : EIATTR_KPARAM_INFO
	.align		4
.L_178:
        /*0048*/ 	.byte	0x04, 0x17
        /*004a*/ 	.short	(.L_180 - .L_179)
.L_179:
        /*004c*/ 	.word	0x00000000
        /*0050*/ 	.short	0x0001
        /*0052*/ 	.short	0x0008
        /*0054*/ 	.byte	0x00, 0xf0, 0x11, 0x00


	//----- nvinfo : EIATTR_KPARAM_INFO
	.align		4
.L_180:
        /*0058*/ 	.byte	0x04, 0x17
        /*005a*/ 	.short	(.L_182 - .L_181)
.L_181:
        /*005c*/ 	.word	0x00000000
        /*0060*/ 	.short	0x0000
        /*0062*/ 	.short	0x0000
        /*0064*/ 	.byte	0x00, 0xf0, 0x21, 0x00


	//----- nvinfo : EIATTR_SPARSE_MMA_MASK
	.align		4
.L_182:
        /*0068*/ 	.byte	0x03, 0x50
        /*006a*/ 	.short	0x0000


	//----- nvinfo : EIATTR_MAXREG_COUNT
	.align		4
        /*006c*/ 	.byte	0x03, 0x1b
        /*006e*/ 	.short	0x00ff


	//----- nvinfo : EIATTR_NUM_BARRIERS
	.align		4
        /*0070*/ 	.byte	0x02, 0x4c
        /*0072*/ 	.byte	0x01
	.zero		1


	//----- nvinfo : EIATTR_MERCURY_ISA_VERSION
	.align		4
        /*0074*/ 	.byte	0x03, 0x5f
        /*0076*/ 	.short	0x0101


	//----- nvinfo : EIATTR_COOP_GROUP_MASK_REGIDS
	.align		4
        /*0078*/ 	.byte	0x04, 0x29
        /*007a*/ 	.short	(.L_184 - .L_183)


	//   ....[0]....
.L_183:
        /*007c*/ 	.word	0xffffffff


	//----- nvinfo : EIATTR_COOP_GROUP_INSTR_OFFSETS
	.align		4
.L_184:
        /*0080*/ 	.byte	0x04, 0x28
        /*0082*/ 	.short	(.L_186 - .L_185)


	//   ....[0]....
.L_185:
        /*0084*/ 	.word	0x000019c0


	//----- nvinfo : EIATTR_VRC_CTA_INIT_COUNT
	.align		4
.L_186:
        /*0088*/ 	.byte	0x02, 0x4a
	.zero		1
	.zero		1


	//----- nvinfo : EIATTR_MBARRIER_INSTR_OFFSETS
	.align		4
        /*008c*/ 	.byte	0x04, 0x39
        /*008e*/ 	.short	(.L_188 - .L_187)


	//   ....[0]....
.L_187:
        /*0090*/ 	.word	0x000002d0
        /*0094*/ 	.word	0x000000ff
        /*0098*/ 	.word	0x00000000
        /*009c*/ 	.short	0x0100
        /*009e*/ 	.byte	0x11
	.zero		1


	//   ....[1]....
        /*00a0*/ 	.word	0x000004a0
        /*00a4*/ 	.word	0x000000ff
        /*00a8*/ 	.word	0x00000000
        /*00ac*/ 	.short	0x010a
        /*00ae*/ 	.byte	0x04
	.zero		1


	//----- nvinfo : EIATTR_NUM_MBARRIERS
	.align		4
.L_188:
        /*00b0*/ 	.byte	0x03, 0x38
        /*00b2*/ 	.short	0x0001


	//----- nvinfo : EIATTR_EXIT_INSTR_OFFSETS
	.align		4
        /*00b4*/ 	.byte	0x04, 0x1c
        /*00b6*/ 	.short	(.L_190 - .L_189)


	//   ....[0]....
.L_189:
        /*00b8*/ 	.word	0x00001a10


	//   ....[1]....
        /*00bc*/ 	.word	0x00001c00


	//   ....[2]....
        /*00c0*/ 	.word	0x00001c30


	//   ....[3]....
        /*00c4*/ 	.word	0x00001dd0


	//----- nvinfo : EIATTR_MAX_THREADS
	.align		4
.L_190:
        /*00c8*/ 	.byte	0x04, 0x05
        /*00ca*/ 	.short	(.L_192 - .L_191)
.L_191:
        /*00cc*/ 	.word	0x00000080
        /*00d0*/ 	.word	0x00000001
        /*00d4*/ 	.word	0x00000001


	//----- nvinfo : EIATTR_CRS_STACK_SIZE
	.align		4
.L_192:
        /*00d8*/ 	.byte	0x04, 0x1e
        /*00da*/ 	.short	(.L_194 - .L_193)
.L_193:
        /*00dc*/ 	.word	0x00000000


	//----- nvinfo : EIATTR_CBANK_PARAM_SIZE
	.align		4
.L_194:
        /*00e0*/ 	.byte	0x03, 0x19
        /*00e2*/ 	.short	0x0038


	//----- nvinfo : EIATTR_PARAM_CBANK
	.align		4
        /*00e4*/ 	.byte	0x04, 0x0a
        /*00e6*/ 	.short	(.L_196 - .L_195)
	.align		4
.L_195:
        /*00e8*/ 	.word	index@(.nv.constant0._ZN3cub18CUB_300001_SM_10006detail9transform16transform_kernelINS2_10policy_hubILb0EN4cuda3std3__45tupleIJN6thrust24THRUST_300001_SM_1000_NS6detail15normal_iteratorINSA_10device_ptrIiEEEESF_EEEE10policy1000ElNS7_5minusIiEESF_JPiSL_EEEvT0_iT1_T2_DpNS2_10kernel_argIT3_EE)
        /*00ec*/ 	.short	0x0380
        /*00ee*/ 	.short	0x0038


	//----- nvinfo : EIATTR_SW_WAR
	.align		4
.L_196:
        /*00f0*/ 	.byte	0x04, 0x36
        /*00f2*/ 	.short	(.L_198 - .L_197)
.L_197:
        /*00f4*/ 	.word	0x00000008
.L_198:


//--------------------- .nv.info._ZN3cub18CUB_300001_SM_10006detail9transform16transform_kernelINS2_10policy_hubILb0EN4cuda3std3__45tupleIJN6thrust24THRUST_300001_SM_1000_NS6detail15normal_iteratorINSA_10device_ptrIiEEEESF_EEEE10policy1000EiNS7_5minusIiEESF_JPiSL_EEEvT0_iT1_T2_DpNS2_10kernel_argIT3_EE --------------------------
	.section	.nv.info._ZN3cub18CUB_300001_SM_10006detail9transform16transform_kernelINS2_10policy_hubILb0EN4cuda3std3__45tupleIJN6thrust24THRUST_300001_SM_1000_NS6detail15normal_iteratorINSA_10device_ptrIiEEEESF_EEEE10policy1000EiNS7_5minusIiEESF_JPiSL_EEEvT0_iT1_T2_DpNS2_10kernel_argIT3_EE,"",@"SHT_CUDA_INFO"
	.sectionflags	@""
	.align	4


	//----- nvinfo : EIATTR_CUDA_API_VERSION
	.align		4
        /*0000*/ 	.byte	0x04, 0x37
        /*0002*/ 	.short	(.L_200 - .L_199)
.L_199:
        /*0004*/ 	.word	0x00000082


	//----- nvinfo : EIATTR_KPARAM_INFO
	.align		4
.L_200:
        /*0008*/ 	.byte	0x04, 0x17
        /*000a*/ 	.short	(.L_202 - .L_201)
.L_201:
        /*000c*/ 	.word	0x00000000
        /*0010*/ 	.short	0x0005
        /*0012*/ 	.short	0x0028
        /*0014*/ 	.byte	0x00, 0xf0, 0x41, 0x00


	//----- nvinfo : EIATTR_KPARAM_INFO
	.align		4
.L_202:
        /*0018*/ 	.byte	0x04, 0x17
        /*001a*/ 	.short	(.L_204 - .L_203)
.L_203:
        /*001c*/ 	.word	0x00000000
        /*0020*/ 	.short	0x0004
        /*0022*/ 	.short	0x0018
        /*0024*/ 	.byte	0x00, 0xf0, 0x41, 0x00


	//----- nvinfo : EIATTR_KPARAM_INFO
	.align		4
.L_204:
        /*0028*/ 	.byte	0x04, 0x17
        /*002a*/ 	.short	(.L_206 - .L_205)
.L_205:
        /*002c*/ 	.word	0x00000000
        /*0030*/ 	.short	0x0003
        /*0032*/ 	.short	0x0010
        /*0034*/ 	.byte	0x00, 0xf0, 0x21, 0x00


	//----- nvinfo : EIATTR_KPARAM_INFO
	.align		4
.L_206:
        /*0038*/ 	.byte	0x04, 0x17
        /*003a*/ 	.short	(.L_208 - .L_207)
.L_207:
        /*003c*/ 	.word	0x00000000
        /*0040*/ 	.short	0x0002
        /*0042*/ 	.short	0x0008
        /*0044*/ 	.byte	0x00, 0xf0, 0x05, 0x00


	//----- nvinfo : EIATTR_KPARAM_INFO
	.align		4
.L_208:
        /*0048*/ 	.byte	0x04, 0x17
        /*004a*/ 	.short	(.L_210 - .L_209)
.L_209:
        /*004c*/ 	.word	0x00000000
        /*0050*/ 	.short	0x0001
        /*0052*/ 	.short	0x0004
        /*0054*/ 	.byte	0x00, 0xf0, 0x11, 0x00


	//----- nvinfo : EIATTR_KPARAM_INFO
	.align		4
.L_210:
        /*0058*/ 	.byte	0x04, 0x17
        /*005a*/ 	.short	(.L_212 - .L_211)
.L_211:
        /*005c*/ 	.word	0x00000000
        /*0060*/ 	.short	0x0000
        /*0062*/ 	.short	0x0000
        /*0064*/ 	.byte	0x00, 0xf0, 0x11, 0x00


	//----- nvinfo : EIATTR_SPARSE_MMA_MASK
	.align		4
.L_212:
        /*0068*/ 	.byte	0x03, 0x50
        /*006a*/ 	.short	0x0000


	//----- nvinfo : EIATTR_MAXREG_COUNT
	.align		4
        /*006c*/ 	.byte	0x03, 0x1b
        /*006e*/ 	.short	0x00ff


	//----- nvinfo : EIATTR_NUM_BARRIERS
	.align		4
        /*0070*/ 	.byte	0x02, 0x4c
        /*0072*/ 	.byte	0x01
	.zero		1


	//----- nvinfo : EIATTR_MERCURY_ISA_VERSION
	.align		4
        /*0074*/ 	.byte	0x03, 0x5f
        /*0076*/ 	.short	0x0101


	//----- nvinfo : EIATTR_COOP_GROUP_MASK_REGIDS
	.align		4
        /*0078*/ 	.byte	0x04, 0x29
        /*007a*/ 	.short	(.L_214 - .L_213)


	//   ....[0]....
.L_213:
        /*007c*/ 	.word	0xffffffff


	//----- nvinfo : EIATTR_COOP_GROUP_INSTR_OFFSETS
	.align		4
.L_214:
        /*0080*/ 	.byte	0x04, 0x28
        /*0082*/ 	.short	(.L_216 - .L_215)


	//   ....[0]....
.L_215:
        /*0084*/ 	.word	0x000019e0


	//----- nvinfo : EIATTR_VRC_CTA_INIT_COUNT
	.align		4
.L_216:
        /*0088*/ 	.byte	0x02, 0x4a
	.zero		1
	.zero		1


	//----- nvinfo : EIATTR_MBARRIER_INSTR_OFFSETS
	.align		4
        /*008c*/ 	.byte	0x04, 0x39
        /*008e*/ 	.short	(.L_218 - .L_217)


	//   ....[0]....
.L_217:
        /*0090*/ 	.word	0x00000270
        /*0094*/ 	.word	0x000000ff
        /*0098*/ 	.word	0x00000000
        /*009c*/ 	.short	0x0100
        /*009e*/ 	.byte	0x0f
	.zero		1


	//   ....[1]....
        /*00a0*/ 	.word	0x00000420
        /*00a4*/ 	.word	0x000000ff
        /*00a8*/ 	.word	0x00000000
        /*00ac*/ 	.short	0x010a
        /*00ae*/ 	.byte	0x04
	.zero		1


	//----- nvinfo : EIATTR_NUM_MBARRIERS
	.align		4
.L_218:
        /*00b0*/ 	.byte	0x03, 0x38
        /*00b2*/ 	.short	0x0001


	//----- nvinfo : EIATTR_EXIT_INSTR_OFFSETS
	.align		4
        /*00b4*/ 	.byte	0x04, 0x1c
        /*00b6*/ 	.short	(.L_220 - .L_219)


	//   ....[0]....
.L_219:
        /*00b8*/ 	.word	0x00001a30


	//   ....[1]....
        /*00bc*/ 	.word	0x00001bc0


	//   ....[2]....
        /*00c0*/ 	.word	0x00001c30


	//   ....[3]....
        /*00c4*/ 	.word	0x00001e10


	//----- nvinfo : EIATTR_MAX_THREADS
	.align		4
.L_220:
        /*00c8*/ 	.byte	0x04, 0x05
        /*00ca*/ 	.short	(.L_222 - .L_221)
.L_221:
        /*00cc*/ 	.word	0x00000080
        /*00d0*/ 	.word	0x00000001
        /*00d4*/ 	.word	0x00000001


	//----- nvinfo : EIATTR_CRS_STACK_SIZE
	.align		4
.L_222:
        /*00d8*/ 	.byte	0x04, 0x1e
        /*00da*/ 	.short	(.L_224 - .L_223)
.L_223:
        /*00dc*/ 	.word	0x00000000


	//----- nvinfo : EIATTR_CBANK_PARAM_SIZE
	.align		4
.L_224:
        /*00e0*/ 	.byte	0x03, 0x19
        /*00e2*/ 	.short	0x0038


	//----- nvinfo : EIATTR_PARAM_CBANK
	.align		4
        /*00e4*/ 	.byte	0x04, 0x0a
        /*00e6*/ 	.short	(.L_226 - .L_225)
	.align		4
.L_225:
        /*00e8*/ 	.word	index@(.nv.constant0._ZN3cub18CUB_300001_SM_10006detail9transform16transform_kernelINS2_10policy_hubILb0EN4cuda3std3__45tupleIJN6thrust24THRUST_300001_SM_1000_NS6detail15normal_iteratorINSA_10device_ptrIiEEEESF_EEEE10policy1000EiNS7_5minusIiEESF_JPiSL_EEEvT0_iT1_T2_DpNS2_10kernel_argIT3_EE)
        /*00ec*/ 	.short	0x0380
        /*00ee*/ 	.short	0x0038


	//----- nvinfo : EIATTR_SW_WAR
	.align		4
.L_226:
        /*00f0*/ 	.byte	0x04, 0x36
        /*00f2*/ 	.short	(.L_228 - .L_227)
.L_227:
        /*00f4*/ 	.word	0x00000008
.L_228:


//--------------------- .nv.info._ZN3cub18CUB_300001_SM_10006detail8for_each13static_kernelINS2_12policy_hub_t12policy_500_tEmN6thrust24THRUST_300001_SM_1000_NS8cuda_cub20__uninitialized_fill7functorINS7_10device_ptrIiEEiEEEEvT0_T1_ --------------------------
	.section	.nv.info._ZN3cub18CUB_300001_SM_10006detail8for_each13static_kernelINS2_12policy_hub_t12policy_500_tEmN6thrust24THRUST_300001_SM_1000_NS8cuda_cub20__uninitialized_fill7functorINS7_10device_ptrIiEEiEEEEvT0_T1_,"",@"SHT_CUDA_INFO"
	.sectionflags	@""
	.align	4


	//----- nvinfo : EIATTR_CUDA_API_VERSION
	.align		4
        /*0000*/ 	.byte	0x04, 0x37
        /*0002*/ 	.short	(.L_230 - .L_229)
.L_229:
        /*0004*/ 	.word	0x00000082


	//----- nvinfo : EIATTR_KPARAM_INFO
	.align		4
.L_230:
        /*0008*/ 	.byte	0x04, 0x17
        /*000a*/ 	.short	(.L_232 - .L_231)
.L_231:
        /*000c*/ 	.word	0x00000000
        /*0010*/ 	.short	0x0001
        /*0012*/ 	.short	0x0008
        /*0014*/ 	.byte	0x00, 0xf0, 0x41, 0x00


	//----- nvinfo : EIATTR_KPARAM_INFO
	.align		4
.L_232:
        /*0018*/ 	.byte	0x04, 0x17
        /*001a*/ 	.short	(.L_234 - .L_233)
.L_233:
        /*001c*/ 	.word	0x00000000
        /*0020*/ 	.short	0x0000
        /*0022*/ 	.short	0x0000
        /*0024*/ 	.byte	0x00, 0xf0, 0x21, 0x00


	//----- nvinfo : EIATTR_SPARSE_MMA_MASK
	.align		4
.L_234:
        /*0028*/ 	.byte	0x03, 0x50
        /*002a*/ 	.short	0x0000


	//----- nvinfo : EIATTR_MAXREG_COUNT
	.align		4
        /*002c*/ 	.byte	0x03, 0x1b
        /*002e*/ 	.short	0x00ff


	//----- nvinfo : EIATTR_MERCURY_ISA_VERSION
	.align		4
        /*0030*/ 	.byte	0x03, 0x5f
        /*0032*/ 	.short	0x0101


	//----- nvinfo : EIATTR_VRC_CTA_INIT_COUNT
	.align		4
        /*0034*/ 	.byte	0x02, 0x4a
	.zero		1
	.zero		1


	//----- nvinfo : EIATTR_EXIT_INSTR_OFFSETS
	.align		4
        /*0038*/ 	.byte	0x04, 0x1c
        /*003a*/ 	.short	(.L_236 - .L_235)


	//   ....[0]....
.L_235:
        /*003c*/ 	.word	0x00000130


	//   ....[1]....
        /*0040*/ 	.word	0x00000230


	//   ....[2]....
        /*0044*/ 	.word	0x00000260


	//----- nvinfo : EIATTR_MAX_THREADS
	.align		4
.L_236:
        /*0048*/ 	.byte	0x04, 0x05
        /*004a*/ 	.short	(.L_238 - .L_237)
.L_237:
        /*004c*/ 	.word	0x00000100
        /*0050*/ 	.word	0x00000001
        /*0054*/ 	.word	0x00000001


	//----- nvinfo : EIATTR_CBANK_PARAM_SIZE
	.align		4
.L_238:
        /*0058*/ 	.byte	0x03, 0x19
        /*005a*/ 	.short	0x0018


	//----- nvinfo : EIATTR_PARAM_CBANK
	.align		4
        /*005c*/ 	.byte	0x04, 0x0a
        /*005e*/ 	.short	(.L_240 - .L_239)
	.align		4
.L_239:
        /*0060*/ 	.word	index@(.nv.constant0._ZN3cub18CUB_300001_SM_10006detail8for_each13static_kernelINS2_12policy_hub_t12policy_500_tEmN6thrust24THRUST_300001_SM_1000_NS8cuda_cub20__uninitialized_fill7functorINS7_10device_ptrIiEEiEEEEvT0_T1_)
        /*0064*/ 	.short	0x0380
        /*0066*/ 	.short	0x0018


	//----- nvinfo : EIATTR_SW_WAR
	.align		4
.L_240:
        /*0068*/ 	.byte	0x04, 0x36
        /*006a*/ 	.short	(.L_242 - .L_241)
.L_241:
        /*006c*/ 	.word	0x00000008
.L_242:


//--------------------- .nv.info._ZN3cub18CUB_300001_SM_10006detail11EmptyKernelIvEEvv --------------------------
	.section	.nv.info._ZN3cub18CUB_300001_SM_10006detail11EmptyKernelIvEEvv,"",@"SHT_CUDA_INFO"
	.sectionflags	@""
	.align	4


	//----- nvinfo : EIATTR_CUDA_API_VERSION
	.align		4
        /*0000*/ 	.byte	0x04, 0x37
        /*0002*/ 	.short	(.L_244 - .L_243)
.L_243:
        /*0004*/ 	.word	0x00000082


	//----- nvinfo : EIATTR_SPARSE_MMA_MASK
	.align		4
.L_244:
        /*0008*/ 	.byte	0x03, 0x50
        /*000a*/ 	.short	0x0000


	//----- nvinfo : EIATTR_MAXREG_COUNT
	.align		4
        /*000c*/ 	.byte	0x03, 0x1b
        /*000e*/ 	.short	0x00ff


	//----- nvinfo : EIATTR_MERCURY_ISA_VERSION
	.align		4
        /*0010*/ 	.byte	0x03, 0x5f
        /*0012*/ 	.short	0x0101


	//----- nvinfo : EIATTR_VRC_CTA_INIT_COUNT
	.align		4
        /*0014*/ 	.byte	0x02, 0x4a
	.zero		1
	.zero		1


	//----- nvinfo : EIATTR_EXIT_INSTR_OFFSETS
	.align		4
        /*0018*/ 	.byte	0x04, 0x1c
        /*001a*/ 	.short	(.L_246 - .L_245)


	//   ....[0]....
.L_245:
        /*001c*/ 	.word	0x00000010


	//----- nvinfo : EIATTR_SW_WAR
	.align		4
.L_246:
        /*0020*/ 	.byte	0x04, 0x36
        /*0022*/ 	.short	(.L_248 - .L_247)
.L_247:
        /*0024*/ 	.word	0x00000008
.L_248:


//--------------------- .nv.info._Z3sumIiEvPT_PKS0_S3_i --------------------------
	.section	.nv.info._Z3sumIiEvPT_PKS0_S3_i,"",@"SHT_CUDA_INFO"
	.sectionflags	@""
	.align	4


	//----- nvinfo : EIATTR_CUDA_API_VERSION
	.align		4
        /*0000*/ 	.byte	0x04, 0x37
        /*0002*/ 	.short	(.L_250 - .L_249)
.L_249:
        /*0004*/ 	.word	0x00000082


	//----- nvinfo : EIATTR_KPARAM_INFO
	.align		4
.L_250:
        /*0008*/ 	.byte	0x04, 0x17
        /*000a*/ 	.short	(.L_252 - .L_251)
.L_251:
        /*000c*/ 	.word	0x00000000
        /*0010*/ 	.short	0x0003
        /*0012*/ 	.short	0x0018
        /*0014*/ 	.byte	0x00, 0xf0, 0x11, 0x00


	//----- nvinfo : EIATTR_KPARAM_INFO
	.align		4
.L_252:
        /*0018*/ 	.byte	0x04, 0x17
        /*001a*/ 	.short	(.L_254 - .L_253)
.L_253:
        /*001c*/ 	.word	0x00000000
        /*0020*/ 	.short	0x0002
        /*0022*/ 	.short	0x0010
        /*0024*/ 	.byte	0x00, 0xf5, 0x21, 0x00


	//----- nvinfo : EIATTR_KPARAM_INFO
	.align		4
.L_254:
        /*0028*/ 	.byte	0x04, 0x17
        /*002a*/ 	.short	(.L_256 - .L_255)
.L_255:
        /*002c*/ 	.word	0x00000000
        /*0030*/ 	.short	0x0001
        /*0032*/ 	.short	0x0008
        /*0034*/ 	.byte	0x00, 0xf5, 0x21, 0x00


	//----- nvinfo : EIATTR_KPARAM_INFO
	.align		4
.L_256:
        /*0038*/ 	.byte	0x04, 0x17
        /*003a*/ 	.short	(.L_258 - .L_257)
.L_257:
        /*003c*/ 	.word	0x00000000
        /*0040*/ 	.short	0x0000
        /*0042*/ 	.short	0x0000
        /*0044*/ 	.byte	0x00, 0xf5, 0x21, 0x00


	//----- nvinfo : EIATTR_SPARSE_MMA_MASK
	.align		4
.L_258:
        /*0048*/ 	.byte	0x03, 0x50
        /*004a*/ 	.short	0x0000


	//----- nvinfo : EIATTR_MAXREG_COUNT
	.align		4
        /*004c*/ 	.byte	0x03, 0x1b
        /*004e*/ 	.short	0x00ff


	//----- nvinfo : EIATTR_MERCURY_ISA_VERSION
	.align		4
        /*0050*/ 	.byte	0x03, 0x5f
        /*0052*/ 	.short	0x0101


	//----- nvinfo : EIATTR_VRC_CTA_INIT_COUNT
	.align		4
        /*0054*/ 	.byte	0x02, 0x4a
	.zero		1
	.zero		1


	//----- nvinfo : EIATTR_EXIT_INSTR_OFFSETS
	.align		4
        /*0058*/ 	.byte	0x04, 0x1c
        /*005a*/ 	.short	(.L_260 - .L_259)


	//   ....[0]....
.L_259:
        /*005c*/ 	.word	0x00000070


	//   ....[1]....
        /*0060*/ 	.word	0x00000130


	//----- nvinfo : EIATTR_CBANK_PARAM_SIZE
	.align		4
.L_260:
        /*0064*/ 	.byte	0x03, 0x19
        /*0066*/ 	.short	0x001c


	//----- nvinfo : EIATTR_PARAM_CBANK
	.align		4
        /*0068*/ 	.byte	0x04, 0x0a
        /*006a*/ 	.short	(.L_262 - .L_261)
	.align		4
.L_261:
        /*006c*/ 	.word	index@(.nv.constant0._Z3sumIiEvPT_PKS0_S3_i)
        /*0070*/ 	.short	0x0380
        /*0072*/ 	.short	0x001c


	//----- nvinfo : EIATTR_SW_WAR
	.align		4
.L_262:
        /*0074*/ 	.byte	0x04, 0x36
        /*0076*/ 	.short	(.L_264 - .L_263)
.L_263:
        /*0078*/ 	.word	0x00000008
.L_264:


//--------------------- .nv.callgraph             --------------------------
	.section	.nv.callgraph,"",@"SHT_CUDA_CALLGRAPH"
	.align	4
	.sectionentsize	8
	.align		4
        /*0000*/ 	.word	0x00000000
	.align		4
        /*0004*/ 	.word	0xffffffff
	.align		4
        /*0008*/ 	.word	0x00000000
	.align		4
        /*000c*/ 	.word	0xfffffffe
	.align		4
        /*0010*/ 	.word	0x00000000
	.align		4
        /*0014*/ 	.word	0xfffffffd
	.align		4
        /*0018*/ 	.word	0x00000000
	.align		4
        /*001c*/ 	.word	0xfffffffc


//--------------------- .nv.constant4             --------------------------
	.section	.nv.constant4,"a",@progbits
	.align	8
	.align		8
.nv.constant4:
        /*0000*/ 	.dword	_ZN30_INTERNAL_dd42c68f_4_k_cu_main4cuda3std3__45__cpo5beginE
	.align		8
        /*0008*/ 	.dword	_ZN30_INTERNAL_dd42c68f_4_k_cu_main4cuda3std3__45__cpo3endE
	.align		8
        /*0010*/ 	.dword	_ZN30_INTERNAL_dd42c68f_4_k_cu_main4cuda3std3__45__cpo6cbeginE
	.align		8
        /*0018*/ 	.dword	_ZN30_INTERNAL_dd42c68f_4_k_cu_main4cuda3std3__45__cpo4cendE
	.align		8
        /*0020*/ 	.dword	_ZN30_INTERNAL_dd42c68f_4_k_cu_main4cuda3std3__45__cpo6rbeginE
	.align		8
        /*0028*/ 	.dword	_ZN30_INTERNAL_dd42c68f_4_k_cu_main4cuda3std3__45__cpo4rendE
	.align		8
        /*0030*/ 	.dword	_ZN30_INTERNAL_dd42c68f_4_k_cu_main4cuda3std3__45__cpo7crbeginE
	.align		8
        /*0038*/ 	.dword	_ZN30_INTERNAL_dd42c68f_4_k_cu_main4cuda3std3__45__cpo5crendE
	.align		8
        /*0040*/ 	.dword	_ZN30_INTERNAL_dd42c68f_4_k_cu_main4cuda3std3__432_GLOBAL__N__dd42c68f_4_k_cu_main6ignoreE
	.align		8
        /*0048*/ 	.dword	_ZN30_INTERNAL_dd42c68f_4_k_cu_main4cuda3std3__419piecewise_constructE
	.align		8
        /*0050*/ 	.dword	_ZN30_INTERNAL_dd42c68f_4_k_cu_main4cuda3std3__48in_placeE
	.align		8
        /*0058*/ 	.dword	_ZN30_INTERNAL_dd42c68f_4_k_cu_main4cuda3std3__420unreachable_sentinelE
	.align		8
        /*0060*/ 	.dword	_ZN30_INTERNAL_dd42c68f_4_k_cu_main4cuda3std3__47nulloptE
	.align		8
        /*0068*/ 	.dword	_ZN30_INTERNAL_dd42c68f_4_k_cu_main4cuda3std3__48unexpectE
	.align		8
        /*0070*/ 	.dword	_ZN30_INTERNAL_dd42c68f_4_k_cu_main4cuda3std6ranges3__45__cpo4swapE
	.align		8
        /*0078*/ 	.dword	_ZN30_INTERNAL_dd42c68f_4_k_cu_main4cuda3std6ranges3__45__cpo9iter_moveE
	.align		8
        /*0080*/ 	.dword	_ZN30_INTERNAL_dd42c68f_4_k_cu_main4cuda3std6ranges3__45__cpo5beginE
	.align		8
        /*0088*/ 	.dword	_ZN30_INTERNAL_dd42c68f_4_k_cu_main4cuda3std6ranges3__45__cpo3endE
	.align		8
        /*0090*/ 	.dword	_ZN30_INTERNAL_dd42c68f_4_k_cu_main4cuda3std6ranges3__45__cpo6cbeginE
	.align		8
        /*0098*/ 	.dword	_ZN30_INTERNAL_dd42c68f_4_k_cu_main4cuda3std6ranges3__45__cpo4cendE
	.align		8
        /*00a0*/ 	.dword	_ZN30_INTERNAL_dd42c68f_4_k_cu_main4cuda3std6ranges3__45__cpo7advanceE
	.align		8
        /*00a8*/ 	.dword	_ZN30_INTERNAL_dd42c68f_4_k_cu_main4cuda3std6ranges3__45__cpo9iter_swapE
	.align		8
        /*00b0*/ 	.dword	_ZN30_INTERNAL_dd42c68f_4_k_cu_main4cuda3std6ranges3__45__cpo4nextE
	.align		8
        /*00b8*/ 	.dword	_ZN30_INTERNAL_dd42c68f_4_k_cu_main4cuda3std6ranges3__45__cpo4prevE
	.align		8
        /*00c0*/ 	.dword	_ZN30_INTERNAL_dd42c68f_4_k_cu_main4cuda3std6ranges3__45__cpo4dataE
	.align		8
        /*00c8*/ 	.dword	_ZN30_INTERNAL_dd42c68f_4_k_cu_main4cuda3std6ranges3__45__cpo5cdataE
	.align		8
        /*00d0*/ 	.dword	_ZN30_INTERNAL_dd42c68f_4_k_cu_main4cuda3std6ranges3__45__cpo4sizeE
	.align		8
        /*00d8*/ 	.dword	_ZN30_INTERNAL_dd42c68f_4_k_cu_main4cuda3std6ranges3__45__cpo5ssizeE
	.align		8
        /*00e0*/ 	.dword	_ZN30_INTERNAL_dd42c68f_4_k_cu_main4cuda3std6ranges3__45__cpo8distanceE
	.align		8
        /*00e8*/ 	.dword	_ZN30_INTERNAL_dd42c68f_4_k_cu_main6thrust24THRUST_300001_SM_1000_NS8cuda_cub3parE
	.align		8
        /*00f0*/ 	.dword	_ZN30_INTERNAL_dd42c68f_4_k_cu_main6thrust24THRUST_300001_SM_1000_NS8cuda_cub10par_nosyncE
	.align		8
        /*00f8*/ 	.dword	_ZN30_INTERNAL_dd42c68f_4_k_cu_main6thrust24THRUST_300001_SM_1000_NS6system6detail10sequential3seqE
	.align		8
        /*0100*/ 	.dword	_ZN30_INTERNAL_dd42c68f_4_k_cu_main6thrust24THRUST_300001_SM_1000_NS12placeholders2_1E
	.align		8
        /*0108*/ 	.dword	_ZN30_INTERNAL_dd42c68f_4_k_cu_main6thrust24THRUST_300001_SM_1000_NS12placeholders2_2E
	.align		8
        /*0110*/ 	.dword	_ZN30_INTERNAL_dd42c68f_4_k_cu_main6thrust24THRUST_300001_SM_1000_NS12placeholders2_3E
	.align		8
        /*0118*/ 	.dword	_ZN30_INTERNAL_dd42c68f_4_k_cu_main6thrust24THRUST_300001_SM_1000_NS12placeholders2_4E
	.align		8
        /*0120*/ 	.dword	_ZN30_INTERNAL_dd42c68f_4_k_cu_main6thrust24THRUST_300001_SM_1000_NS12placeholders2_5E
	.align		8
        /*0128*/ 	.dword	_ZN30_INTERNAL_dd42c68f_4_k_cu_main6thrust24THRUST_300001_SM_1000_NS12placeholders2_6E
	.align		8
        /*0130*/ 	.dword	_ZN30_INTERNAL_dd42c68f_4_k_cu_main6thrust24THRUST_300001_SM_1000_NS12placeholders2_7E
	.align		8
        /*0138*/ 	.dword	_ZN30_INTERNAL_dd42c68f_4_k_cu_main6thrust24THRUST_300001_SM_1000_NS12placeholders2_8E
	.align		8
        /*0140*/ 	.dword	_ZN30_INTERNAL_dd42c68f_4_k_cu_main6thrust24THRUST_300001_SM_1000_NS12placeholders2_9E
	.align		8
        /*0148*/ 	.dword	_ZN30_INTERNAL_dd42c68f_4_k_cu_main6thrust24THRUST_300001_SM_1000_NS12placeholders3_10E
	.align		8
        /*0150*/ 	.dword	_ZN30_INTERNAL_dd42c68f_4_k_cu_main6thrust24THRUST_300001_SM_1000_NS3seqE


//--------------------- .text._ZN3cub18CUB_300001_SM_10006detail4scan16DeviceScanKernelINS2_10policy_hubIiiimN4cuda3std3__44plusIvEEE10Policy1000EN6thrust24THRUST_300001_SM_1000_NS6detail15normal_iteratorINSD_10device_ptrIiEEEESI_NS0_13ScanTileStateIiLb1EEES9_NS1_10InputValueIiPiEEmiLb0EiEEvT0_T1_T2_iT3_T4_T5_ --------------------------
	.section	.text._ZN3cub18CUB_300001_SM_10006detail4scan16DeviceScanKernelINS2_10policy_hubIiiimN4cuda3std3__44plusIvEEE10Policy1000EN6thrust24THRUST_300001_SM_1000_NS6detail15normal_iteratorINSD_10device_ptrIiEEEESI_NS0_13ScanTileStateIiLb1EEES9_NS1_10InputValueIiPiEEmiLb0EiEEvT0_T1_T2_iT3_T4_T5_,"ax",@progbits
	.align	128
        .global         _ZN3cub18CUB_300001_SM_10006detail4scan16DeviceScanKernelINS2_10policy_hubIiiimN4cuda3std3__44plusIvEEE10Policy1000EN6thrust24THRUST_300001_SM_1000_NS6detail15normal_iteratorINSD_10device_ptrIiEEEESI_NS0_13ScanTileStateIiLb1EEES9_NS1_10InputValueIiPiEEmiLb0EiEEvT0_T1_T2_iT3_T4_T5_
        .type           _ZN3cub18CUB_300001_SM_10006detail4scan16DeviceScanKernelINS2_10policy_hubIiiimN4cuda3std3__44plusIvEEE10Policy1000EN6thrust24THRUST_300001_SM_1000_NS6detail15normal_iteratorINSD_10device_ptrIiEEEESI_NS0_13ScanTileStateIiLb1EEES9_NS1_10InputValueIiPiEEmiLb0EiEEvT0_T1_T2_iT3_T4_T5_,@function
        .size           _ZN3cub18CUB_300001_SM_10006detail4scan16DeviceScanKernelINS2_10policy_hubIiiimN4cuda3std3__44plusIvEEE10Policy1000EN6thrust24THRUST_300001_SM_1000_NS6detail15normal_iteratorINSD_10device_ptrIiEEEESI_NS0_13ScanTileStateIiLb1EEES9_NS1_10InputValueIiPiEEmiLb0EiEEvT0_T1_T2_iT3_T4_T5_,(.L_x_247 - _ZN3cub18CUB_300001_SM_10006detail4scan16DeviceScanKernelINS2_10policy_hubIiiimN4cuda3std3__44plusIvEEE10Policy1000EN6thrust24THRUST_300001_SM_1000_NS6detail15normal_iteratorINSD_10device_ptrIiEEEESI_NS0_13ScanTileStateIiLb1EEES9_NS1_10InputValueIiPiEEmiLb0EiEEvT0_T1_T2_iT3_T4_T5_)
        .other          _ZN3cub18CUB_300001_SM_10006detail4scan16DeviceScanKernelINS2_10policy_hubIiiimN4cuda3std3__44plusIvEEE10Policy1000EN6thrust24THRUST_300001_SM_1000_NS6detail15normal_iteratorINSD_10device_ptrIiEEEESI_NS0_13ScanTileStateIiLb1EEES9_NS1_10InputValueIiPiEEmiLb0EiEEvT0_T1_T2_iT3_T4_T5_,@"STO_CUDA_ENTRY STV_DEFAULT"
_ZN3cub18CUB_300001_SM_10006detail4scan16DeviceScanKernelINS2_10policy_hubIiiimN4cuda3std3__44plusIvEEE10Policy1000EN6thrust24THRUST_300001_SM_1000_NS6detail15normal_iteratorINSD_10device_ptrIiEEEESI_NS0_13ScanTileStateIiLb1EEES9_NS1_10InputValueIiPiEEmiLb0EiEEvT0_T1_T2_iT3_T4_T5_:
.text._ZN3cub18CUB_300001_SM_10006detail4scan16DeviceScanKernelINS2_10policy_hubIiiimN4cuda3std3__44plusIvEEE10Policy1000EN6thrust24THRUST_300001_SM_1000_NS6detail15normal_iteratorINSD_10device_ptrIiEEEESI_NS0_13ScanTileStateIiLb1EEES9_NS1_10InputValueIiPiEEmiLb0EiEEvT0_T1_T2_iT3_T4_T5_:
[----:B------:R-:W-:Y:S01]  /*0000*/  LDC R1, c[0x0][0x37c] ;  /* 0x0000df00ff017b82 */ /* 0x000fe20000000800 */
[----:B------:R-:W0:Y:S01]  /*0010*/  LDCU UR4, c[0x0][0x3a0] ;  /* 0x00007400ff0477ac */ /* 0x000e220008000800 */
[----:B------:R-:W1:Y:S06]  /*0020*/  LDCU.64 UR12, c[0x0][0x358] ;  /* 0x00006b00ff0c77ac */ /* 0x000e6c0008000a00 */
[----:B------:R-:W2:Y:S01]  /*0030*/  S2UR UR6, SR_CTAID.X ;  /* 0x00000000000679c3 */ /* 0x000ea20000002500 */
[----:B------:R-:W3:Y:S01]  /*0040*/  LDCU.64 UR8, c[0x0][0x3b0] ;  /* 0x00007600ff0877ac */ /* 0x000ee20008000a00 */
[----:B0-----:R-:W-:-:S06]  /*0050*/  UPRMT UR4, UR4, 0x7770, URZ ;  /* 0x0000777004047896 */ /* 0x001fcc00080000ff */
[----:B------:R-:W-:-:S05]  /*0060*/  ISETP.NE.AND P0, PT, RZ, UR4, PT ;  /* 0x00000004ff007c0c */ /* 0x000fca000bf05270 */
[----:B------:R-:W2:Y:S08]  /*0070*/  LDCU UR4, c[0x0][0x398] ;  /* 0x00007300ff0477ac */ /* 0x000eb00008000800 */
[----:B------:R-:W1:Y:S02]  /*0080*/  @P0 LDC.64 R2, c[0x0][0x3a8] ;  /* 0x0000ea00ff020b82 */ /* 0x000e640000000a00 */
[----:B-1----:R0:W5:Y:S01]  /*0090*/  @P0 LDG.E R39, desc[UR12][R2.64] ;  /* 0x0000000c02270981 */ /* 0x002162000c1e1900 */
[----:B--2---:R-:W-:-:S04]  /*00a0*/  UIADD3 UR6, UPT, UPT, UR6, UR4, URZ ;  /* 0x0000000406067290 */ /* 0x004fc8000fffe0ff */
[----:B------:R-:W-:-:S04]  /*00b0*/  UIMAD.WIDE UR10, UR6, 0x1ee0, URZ ;  /* 0x00001ee0060a78a5 */ /* 0x000fc8000f8e02ff */
[----:B---3--:R-:W-:-:S04]  /*00c0*/  UIADD3 UR7, UP0, UPT, -UR10, UR8, URZ ;  /* 0x000000080a077290 */ /* 0x008fc8000ff1e1ff */
[----:B------:R-:W-:Y:S02]  /*00d0*/  UIADD3.X UR4, UPT, UPT, ~UR11, UR9, URZ, UP0, !UPT ;  /* 0x000000090b047290 */ /* 0x000fe400087fe5ff */
[----:B------:R-:W-:-:S04]  /*00e0*/  UISETP.GE.U32.AND UP0, UPT, UR7, 0x1ee1, UPT ;  /* 0x00001ee10700788c */ /* 0x000fc8000bf06070 */
[----:B------:R-:W-:Y:S01]  /*00f0*/  UISETP.GE.U32.AND.EX UP0, UPT, UR4, URZ, UPT, UP0 ;  /* 0x000000ff0400728c */ /* 0x000fe2000bf06100 */
[----:B------:R-:W1:Y:S08]  /*0100*/  @!P0 LDC R39, c[0x0][0x3a8] ;  /* 0x0000ea00ff278b82 */ /* 0x000e700000000800 */
[----:B0-----:R-:W-:Y:S05]  /*0110*/  BRA.U !UP0, `(.L_x_0) ;  /* 0x0000001908f47547 */ /* 0x001fea000b800000 */
[----:B------:R-:W0:Y:S01]  /*0120*/  S2R R35, SR_TID.X ;  /* 0x0000000000237919 */ /* 0x000e220000002100 */
[----:B------:R-:W2:Y:S01]  /*0130*/  LDCU.64 UR4, c[0x0][0x380] ;  /* 0x00007000ff0477ac */ /* 0x000ea20008000a00 */
[C---:B0-----:R-:W-:Y:S02]  /*0140*/  LOP3.LUT R0, R35.reuse, 0x1f, RZ, 0xc0, !PT ;  /* 0x0000001f23007812 */ /* 0x041fe400078ec0ff */
[----:B------:R-:W-:-:S05]  /*0150*/  LOP3.LUT R3, R35, 0x3e0, RZ, 0xc0, !PT ;  /* 0x000003e023037812 */ /* 0x000fca00078ec0ff */
[----:B------:R-:W-:-:S05]  /*0160*/  IMAD R0, R3, 0x13, R0 ;  /* 0x0000001303007824 */ /* 0x000fca00078e0200 */
[----:B------:R-:W-:-:S05]  /*0170*/  IADD3 R0, P0, PT, R0, UR10, RZ ;  /* 0x0000000a00007c10 */ /* 0x000fca000ff1e0ff */
[----:B------:R-:W-:Y:S02]  /*0180*/  IMAD.X R3, RZ, RZ, UR11, P0 ;  /* 0x0000000bff037e24 */ /* 0x000fe400080e06ff */
[----:B------:R-:W-:-:S03]  /*0190*/  IMAD.SHL.U32 R31, R0, 0x4, RZ ;  /* 0x00000004001f7824 */ /* 0x000fc600078e00ff */
[----:B------:R-:W-:Y:S02]  /*01a0*/  SHF.L.U64.HI R30, R0, 0x2, R3 ;  /* 0x00000002001e7819 */ /* 0x000fe40000010203 */
[----:B--2---:R-:W-:-:S04]  /*01b0*/  IADD3 R2, P0, PT, R31, UR4, RZ ;  /* 0x000000041f027c10 */ /* 0x004fc8000ff1e0ff */
[----:B------:R-:W-:-:S05]  /*01c0*/  IADD3.X R3, PT, PT, R30, UR5, RZ, P0, !PT ;  /* 0x000000051e037c10 */ /* 0x000fca00087fe4ff */
[----:B------:R-:W2:Y:S04]  /*01d0*/  LDG.E R5, desc[UR12][R2.64] ;  /* 0x0000000c02057981 */ /* 0x000ea8000c1e1900 */
[----:B------:R-:W3:Y:S04]  /*01e0*/  LDG.E R7, desc[UR12][R2.64+0x80] ;  /* 0x0000800c02077981 */ /* 0x000ee8000c1e1900 */
[----:B------:R-:W4:Y:S04]  /*01f0*/  LDG.E R9, desc[UR12][R2.64+0x100] ;  /* 0x0001000c02097981 */ /* 0x000f28000c1e1900 */
        /* <DEDUP_REMOVED lines=15> */
[----:B------:R-:W4:Y:S01]  /*02f0*/  LDG.E R8, desc[UR12][R2.64+0x900] ;  /* 0x0009000c02087981 */ /* 0x000f22000c1e1900 */
[----:B------:R-:W0:Y:S01]  /*0300*/  S2UR UR5, SR_CgaCtaId ;  /* 0x00000000000579c3 */ /* 0x000e220000008800 */
[----:B------:R-:W-:Y:S01]  /*0310*/  SHF.R.U32.HI R36, RZ, 0x5, R35 ;  /* 0x00000005ff247819 */ /* 0x000fe20000011623 */
[----:B------:R-:W-:Y:S01]  /*0320*/  UMOV UR4, 0x400 ;  /* 0x0000040000047882 */ /* 0x000fe20000000000 */
[----:B------:R-:W1:Y:S01]  /*0330*/  S2R R37, SR_LANEID ;  /* 0x0000000000257919 */ /* 0x000e620000000000 */
[----:B------:R-:W-:Y:S01]  /*0340*/  UISETP.NE.AND UP0, UPT, UR6, URZ, UPT ;  /* 0x000000ff0600728c */ /* 0x000fe2000bf05270 */
[----:B------:R-:W-:Y:S01]  /*0350*/  BSSY.RECONVERGENT B0, `(.L_x_1) ;  /* 0x0000148000007945 */ /* 0x000fe20003800200 */
[----:B0-----:R-:W-:Y:S01]  /*0360*/  ULEA UR4, UR5, UR4, 0x18 ;  /* 0x0000000405047291 */ /* 0x001fe2000f8ec0ff */
[----:B-1----:R-:W-:-:S05]  /*0370*/  IMAD R34, R36, 0x260, R37 ;  /* 0x0000026024227824 */ /* 0x002fca00078e0225 */
[----:B------:R-:W-:-:S05]  /*0380*/  LEA R34, R34, UR4, 0x2 ;  /* 0x0000000422227c11 */ /* 0x000fca000f8e10ff */
[----:B------:R-:W-:Y:S01]  /*0390*/  IMAD R33, R37, 0x48, R34 ;  /* 0x0000004825217824 */ /* 0x000fe200078e0222 */
[----:B--2---:R0:W-:Y:S04]  /*03a0*/  STS [R34], R5 ;  /* 0x0000000522007388 */ /* 0x0041e80000000800 */
[----:B---3--:R0:W-:Y:S04]  /*03b0*/  STS [R34+0x80], R7 ;  /* 0x0000800722007388 */ /* 0x0081e80000000800 */
[----:B----4-:R0:W-:Y:S04]  /*03c0*/  STS [R34+0x100], R9 ;  /* 0x0001000922007388 */ /* 0x0101e80000000800 */
[----:B------:R0:W-:Y:S04]  /*03d0*/  STS [R34+0x180], R11 ;  /* 0x0001800b22007388 */ /* 0x0001e80000000800 */
        /* <DEDUP_REMOVED lines=14> */
[----:B------:R0:W-:Y:S01]  /*04c0*/  STS [R34+0x900], R8 ;  /* 0x0009000822007388 */ /* 0x0001e20000000800 */
[----:B------:R-:W-:-:S03]  /*04d0*/  NOP ;  /* 0x0000000000007918 */ /* 0x000fc60000000000 */
[----:B------:R0:W1:Y:S04]  /*04e0*/  LDS R32, [R33] ;  /* 0x0000000021207984 */ /* 0x0000680000000800 */
[----:B------:R0:W2:Y:S04]  /*04f0*/  LDS R29, [R33+0x4] ;  /* 0x00000400211d7984 */ /* 0x0000a80000000800 */
[----:B------:R0:W3:Y:S04]  /*0500*/  LDS R28, [R33+0x8] ;  /* 0x00000800211c7984 */ /* 0x0000e80000000800 */
[----:B------:R0:W4:Y:S04]  /*0510*/  LDS R27, [R33+0xc] ;  /* 0x00000c00211b7984 */ /* 0x0001280000000800 */
[----:B------:R0:W0:Y:S04]  /*0520*/  LDS R26, [R33+0x10] ;  /* 0x00001000211a7984 */ /* 0x0000280000000800 */
        /* <DEDUP_REMOVED lines=13> */
[----:B------:R0:W0:Y:S01]  /*0600*/  LDS R9, [R33+0x48] ;  /* 0x0000480021097984 */ /* 0x0000220000000800 */
[----:B------:R-:W-:Y:S06]  /*0610*/  BAR.SYNC.DEFER_BLOCKING 0x0 ;  /* 0x0000000000007b1d */ /* 0x000fec0000010000 */
[----:B-1234-:R-:W-:Y:S05]  /*0620*/  BRA.U UP0, `(.L_x_2) ;  /* 0x0000000500247547 */ /* 0x01efea000b800000 */
[----:B0-----:R-:W-:Y:S02]  /*0630*/  IADD3 R8, PT, PT, R28, R29, R32 ;  /* 0x0000001d1c087210 */ /* 0x001fe40007ffe020 */
[C---:B------:R-:W-:Y:S02]  /*0640*/  ISETP.NE.AND P1, PT, R37.reuse, 0x1f, PT ;  /* 0x0000001f2500780c */ /* 0x040fe40003f25270 */
[----:B------:R-:W-:Y:S02]  /*0650*/  IADD3 R8, PT, PT, R26, R27, R8 ;  /* 0x0000001b1a087210 */ /* 0x000fe40007ffe008 */
[----:B------:R-:W-:Y:S02]  /*0660*/  ISETP.NE.AND P2, PT, R37, RZ, PT ;  /* 0x000000ff2500720c */ /* 0x000fe40003f45270 */
[----:B------:R-:W-:-:S04]  /*0670*/  IADD3 R8, PT, PT, R24, R25, R8 ;  /* 0x0000001918087210 */ /* 0x000fc80007ffe008 */
[----:B------:R-:W-:-:S03]  /*0680*/  IADD3 R8, PT, PT, R22, R23, R8 ;  /* 0x0000001716087210 */ /* 0x000fc60007ffe008 */
[----:B------:R-:W-:Y:S02]  /*0690*/  @!P1 LEA R42, R36, UR4, 0x2 ;  /* 0x00000004242a9c11 */ /* 0x000fe4000f8e10ff */
[----:B------:R-:W-:-:S04]  /*06a0*/  IADD3 R8, PT, PT, R20, R21, R8 ;  /* 0x0000001514087210 */ /* 0x000fc80007ffe008 */
[----:B------:R-:W-:-:S04]  /*06b0*/  IADD3 R8, PT, PT, R6, R7, R8 ;  /* 0x0000000706087210 */ /* 0x000fc80007ffe008 */
[----:B------:R-:W-:-:S04]  /*06c0*/  IADD3 R8, PT, PT, R4, R5, R8 ;  /* 0x0000000504087210 */ /* 0x000fc80007ffe008 */
[----:B------:R-:W-:-:S04]  /*06d0*/  IADD3 R8, PT, PT, R2, R3, R8 ;  /* 0x0000000302087210 */ /* 0x000fc80007ffe008 */
[----:B------:R-:W-:-:S05]  /*06e0*/  IADD3 R38, PT, PT, R9, R0, R8 ;  /* 0x0000000009267210 */ /* 0x000fca0007ffe008 */
[----:B------:R-:W0:Y:S02]  /*06f0*/  SHFL.UP P0, R9, R38, 0x1, RZ ;  /* 0x0420000026097989 */ /* 0x000e2400000000ff */
[----:B0-----:R-:W-:-:S05]  /*0700*/  @P0 IMAD.IADD R9, R38, 0x1, R9 ;  /* 0x0000000126090824 */ /* 0x001fca00078e0209 */
[----:B------:R-:W0:Y:S02]  /*0710*/  SHFL.UP P0, R12, R9, 0x2, RZ ;  /* 0x04400000090c7989 */ /* 0x000e2400000000ff */
[----:B0-----:R-:W-:-:S05]  /*0720*/  @P0 IMAD.IADD R12, R9, 0x1, R12 ;  /* 0x00000001090c0824 */ /* 0x001fca00078e020c */
[----:B------:R-:W0:Y:S02]  /*0730*/  SHFL.UP P0, R17, R12, 0x4, RZ ;  /* 0x048000000c117989 */ /* 0x000e2400000000ff */
[----:B0-----:R-:W-:-:S05]  /*0740*/  @P0 IMAD.IADD R17, R12, 0x1, R17 ;  /* 0x000000010c110824 */ /* 0x001fca00078e0211 */
[----:B------:R-:W0:Y:S02]  /*0750*/  SHFL.UP P0, R40, R17, 0x8, RZ ;  /* 0x0500000011287989 */ /* 0x000e2400000000ff */
[----:B0-----:R-:W-:-:S05]  /*0760*/  @P0 IMAD.IADD R40, R17, 0x1, R40 ;  /* 0x0000000111280824 */ /* 0x001fca00078e0228 */
[----:B------:R-:W0:Y:S02]  /*0770*/  SHFL.UP P0, R41, R40, 0x10, RZ ;  /* 0x0600000028297989 */ /* 0x000e2400000000ff */
[----:B0-----:R-:W-:Y:S01]  /*0780*/  @P0 IMAD.IADD R41, R40, 0x1, R41 ;  /* 0x0000000128290824 */ /* 0x001fe200078e0229 */
[----:B------:R-:W-:-:S03]  /*0790*/  ISETP.NE.AND P0, PT, R36, 0x2, PT ;  /* 0x000000022400780c */ /* 0x000fc60003f05270 */
[----:B------:R-:W-:Y:S01]  /*07a0*/  IMAD.IADD R38, R41, 0x1, -R38 ;  /* 0x0000000129267824 */ /* 0x000fe200078e0a26 */
[----:B------:R-:W-:Y:S01]  /*07b0*/  @!P1 STS [R42+0x10], R41 ;  /* 0x000010292a009388 */ /* 0x000fe20000000800 */
[----:B------:R-:W-:Y:S01]  /*07c0*/  BAR.SYNC.DEFER_BLOCKING 0x0 ;  /* 0x0000000000007b1d */ /* 0x000fe20000010000 */
[----:B------:R-:W-:Y:S02]  /*07d0*/  ISETP.NE.AND P1, PT, R36, 0xc, PT ;  /* 0x0000000c2400780c */ /* 0x000fe40003f25270 */
[----:B------:R-:W-:-:S03]  /*07e0*/  SEL R38, R38, RZ, P2 ;  /* 0x000000ff26267207 */ /* 0x000fc60001000000 */
[----:B------:R-:W0:Y:S04]  /*07f0*/  LDS.128 R8, [UR4+0x10] ;  /* 0x00001004ff087984 */ /* 0x000e280008000c00 */
[----:B------:R-:W1:Y:S04]  /*0800*/  LDS.128 R12, [UR4+0x20] ;  /* 0x00002004ff0c7984 */ /* 0x000e680008000c00 */
[----:B------:R-:W2:Y:S01]  /*0810*/  LDS.128 R16, [UR4+0x30] ;  /* 0x00003004ff107984 */ /* 0x000ea20008000c00 */
[----:B0-----:R-:W-:-:S04]  /*0820*/  IMAD.IADD R9, R8, 0x1, R9 ;  /* 0x0000000108097824 */ /* 0x001fc800078e0209 */
[----:B------:R-:W-:Y:S01]  /*0830*/  IMAD.IADD R10, R10, 0x1, R9 ;  /* 0x000000010a0a7824 */ /* 0x000fe200078e0209 */
[----:B------:R-:W-:Y:S02]  /*0840*/  SEL R8, R9, R8, !P0 ;  /* 0x0000000809087207 */ /* 0x000fe40004000000 */
[----:B------:R-:W-:Y:S01]  /*0850*/  ISETP.NE.AND P0, PT, R36, 0x3, PT ;  /* 0x000000032400780c */ /* 0x000fe20003f05270 */
[----:B------:R-:W-:-:S03]  /*0860*/  IMAD.IADD R11, R11, 0x1, R10 ;  /* 0x000000010b0b7824 */ /* 0x000fc600078e020a */
[----:B------:R-:W-:Y:S01]  /*0870*/  SEL R8, R10, R8, !P0 ;  /* 0x000000080a087207 */ /* 0x000fe20004000000 */
[----:B-1----:R-:W-:Y:S01]  /*0880*/  IMAD.IADD R12, R11, 0x1, R12 ;  /* 0x000000010b0c7824 */ /* 0x002fe200078e020c */
[----:B------:R-:W-:-:S03]  /*0890*/  ISETP.NE.AND P0, PT, R36, 0x4, PT ;  /* 0x000000042400780c */ /* 0x000fc60003f05270 */
[----:B------:R-:W-:Y:S01]  /*08a0*/  IMAD.IADD R13, R13, 0x1, R12 ;  /* 0x000000010d0d7824 */ /* 0x000fe200078e020c */
[----:B------:R-:W-:Y:S02]  /*08b0*/  SEL R8, R11, R8, !P0 ;  /* 0x000000080b087207 */ /* 0x000fe40004000000 */
[----:B------:R-:W-:Y:S01]  /*08c0*/  ISETP.NE.AND P0, PT, R36, 0x5, PT ;  /* 0x000000052400780c */ /* 0x000fe20003f05270 */
[----:B------:R-:W-:-:S03]  /*08d0*/  IMAD.IADD R14, R14, 0x1, R13 ;  /* 0x000000010e0e7824 */ /* 0x000fc600078e020d */
[----:B------:R-:W-:Y:S01]  /*08e0*/  SEL R8, R12, R8, !P0 ;  /* 0x000000080c087207 */ /* 0x000fe20004000000 */
[----:B------:R-:W-:Y:S01]  /*08f0*/  IMAD.IADD R15, R15, 0x1, R14 ;  /* 0x000000010f0f7824 */ /* 0x000fe200078e020e */
[----:B------:R-:W-:-:S03]  /*0900*/  ISETP.NE.AND P0, PT, R36, 0x6, PT ;  /* 0x000000062400780c */ /* 0x000fc60003f05270 */
[----:B--2---:R-:W-:Y:S01]  /*0910*/  IMAD.IADD R16, R15, 0x1, R16 ;  /* 0x000000010f107824 */ /* 0x004fe200078e0210 */
[----:B------:R-:W-:Y:S02]  /*0920*/  SEL R9, R13, R8, !P0 ;  /* 0x000000080d097207 */ /* 0x000fe40004000000 */
[----:B------:R-:W-:Y:S01]  /*0930*/  ISETP.NE.AND P0, PT, R36, 0x7, PT ;  /* 0x000000072400780c */ /* 0x000fe20003f05270 */
[----:B------:R-:W0:Y:S01]  /*0940*/  LDS R8, [UR4+0x40] ;  /* 0x00004004ff087984 */ /* 0x000e220008000800 */
[----:B------:R-:W-:Y:S02]  /*0950*/  IMAD.IADD R17, R17, 0x1, R16 ;  /* 0x0000000111117824 */ /* 0x000fe400078e0210 */
[----:B------:R-:W-:Y:S02]  /*0960*/  SEL R9, R14, R9, !P0 ;  /* 0x000000090e097207 */ /* 0x000fe40004000000 */
[----:B------:R-:W-:Y:S01]  /*0970*/  ISETP.NE.AND P0, PT, R36, 0x8, PT ;  /* 0x000000082400780c */ /* 0x000fe20003f05270 */
[----:B------:R-:W-:-:S03]  /*0980*/  IMAD.IADD R18, R18, 0x1, R17 ;  /* 0x0000000112127824 */ /* 0x000fc600078e0211 */
[----:B------:R-:W-:Y:S02]  /*0990*/  SEL R9, R15, R9, !P0 ;  /* 0x000000090f097207 */ /* 0x000fe40004000000 */
[----:B------:R-:W-:-:S04]  /*09a0*/  ISETP.NE.AND P0, PT, R36, 0x9, PT ;  /* 0x000000092400780c */ /* 0x000fc80003f05270 */
[----:B------:R-:W-:Y:S02]  /*09b0*/  SEL R9, R16, R9, !P0 ;  /* 0x0000000910097207 */ /* 0x000fe40004000000 */
[----:B------:R-:W-:-:S04]  /*09c0*/  ISETP.NE.AND P0, PT, R36, 0xa, PT ;  /* 0x0000000a2400780c */ /* 0x000fc80003f05270 */
[----:B------:R-:W-:Y:S02]  /*09d0*/  SEL R9, R17, R9, !P0 ;  /* 0x0000000911097207 */ /* 0x000fe40004000000 */
[----:B------:R-:W-:-:S04]  /*09e0*/  ISETP.NE.AND P0, PT, R36, 0xb, PT ;  /* 0x0000000b2400780c */ /* 0x000fc80003f05270 */
[----:B------:R-:W-:Y:S01]  /*09f0*/  SEL R9, R18, R9, !P0 ;  /* 0x0000000912097207 */ /* 0x000fe20004000000 */
[----:B------:R-:W-:Y:S01]  /*0a00*/  IMAD.IADD R18, R19, 0x1, R18 ;  /* 0x0000000113127824 */ /* 0x000fe200078e0212 */
[----:B------:R-:W-:-:S04]  /*0a10*/  ISETP.GE.U32.AND P0, PT, R35, 0x20, PT ;  /* 0x000000202300780c */ /* 0x000fc80003f06070 */
[C---:B------:R-:W-:Y:S02]  /*0a20*/  SEL R9, R18.reuse, R9, !P1 ;  /* 0x0000000912097207 */ /* 0x040fe40004800000 */
[----:B------:R-:W-:Y:S02]  /*0a30*/  ISETP.NE.AND P1, PT, R35, RZ, PT ;  /* 0x000000ff2300720c */ /* 0x000fe40003f25270 */
[----:B------:R-:W-:Y:S02]  /*0a40*/  SEL R10, R9, RZ, P0 ;  /* 0x000000ff090a7207 */ /* 0x000fe40000000000 */
[--C-:B0----5:R-:W-:Y:S02]  /*0a50*/  IADD3 R9, PT, PT, R18, R8, R39.reuse ;  /* 0x0000000812097210 */ /* 0x121fe40007ffe027 */
[----:B------:R-:W-:-:S07]  /*0a60*/  IADD3 R38, PT, PT, R10, R38, R39 ;  /* 0x000000260a267210 */ /* 0x000fce0007ffe027 */
[----:B------:R-:W-:Y:S05]  /*0a70*/  @P1 BRA `(.L_x_3) ;  /* 0x0000000c00541947 */ /* 0x000fea0003800000 */
[----:B------:R-:W0:Y:S01]  /*0a80*/  LDC.64 R10, c[0x0][0x390] ;  /* 0x0000e400ff0a7b82 */ /* 0x000e220000000a00 */
[----:B------:R-:W-:-:S05]  /*0a90*/  IMAD.MOV.U32 R8, RZ, RZ, 0x65 ;  /* 0x00000065ff087424 */ /* 0x000fca00078e00ff */
[----:B0-----:R0:W-:Y:S01]  /*0aa0*/  ST.E.64.STRONG.GPU desc[UR12][R10.64+0x100], R8 ;  /* 0x000100080a007985 */ /* 0x0011e2000c10fb0c */
[----:B------:R-:W-:Y:S05]  /*0ab0*/  BRA `(.L_x_3) ;  /* 0x0000000c00447947 */ /* 0x000fea0003800000 */
.L_x_2:
        /* <DEDUP_REMOVED lines=20> */
[----:B-----5:R-:W0:Y:S02]  /*0c00*/  SHFL.UP P0, R39, R40, 0x10, RZ ;  /* 0x0600000028277989 */ /* 0x020e2400000000ff */
[----:B0-----:R-:W-:Y:S01]  /*0c10*/  @P0 IMAD.IADD R39, R40, 0x1, R39 ;  /* 0x0000000128270824 */ /* 0x001fe200078e0227 */
[----:B------:R-:W-:-:S04]  /*0c20*/  ISETP.NE.AND P0, PT, R36, 0x2, PT ;  /* 0x000000022400780c */ /* 0x000fc80003f05270 */
[----:B------:R-:W-:Y:S01]  /*0c30*/  @!P1 STS [R42+0x10], R39 ;  /* 0x000010272a009388 */ /* 0x000fe20000000800 */
[----:B------:R-:W-:Y:S01]  /*0c40*/  BAR.SYNC.DEFER_BLOCKING 0x0 ;  /* 0x0000000000007b1d */ /* 0x000fe20000010000 */
[----:B------:R-:W-:-:S05]  /*0c50*/  ISETP.NE.AND P1, PT, R36, 0xc, PT ;  /* 0x0000000c2400780c */ /* 0x000fca0003f25270 */
[----:B------:R-:W0:Y:S04]  /*0c60*/  LDS.128 R8, [UR4+0x10] ;  /* 0x00001004ff087984 */ /* 0x000e280008000c00 */
[----:B------:R-:W1:Y:S04]  /*0c70*/  LDS.128 R12, [UR4+0x20] ;  /* 0x00002004ff0c7984 */ /* 0x000e680008000c00 */
[----:B------:R-:W2:Y:S01]  /*0c80*/  LDS.128 R16, [UR4+0x30] ;  /* 0x00003004ff107984 */ /* 0x000ea20008000c00 */
[----:B0-----:R-:W-:-:S04]  /*0c90*/  IMAD.IADD R9, R8, 0x1, R9 ;  /* 0x0000000108097824 */ /* 0x001fc800078e0209 */
[----:B------:R-:W-:Y:S01]  /*0ca0*/  IMAD.IADD R10, R10, 0x1, R9 ;  /* 0x000000010a0a7824 */ /* 0x000fe200078e0209 */
[----:B------:R-:W-:Y:S02]  /*0cb0*/  SEL R8, R9, R8, !P0 ;  /* 0x0000000809087207 */ /* 0x000fe40004000000 */
[----:B------:R-:W-:Y:S01]  /*0cc0*/  ISETP.NE.AND P0, PT, R36, 0x3, PT ;  /* 0x000000032400780c */ /* 0x000fe20003f05270 */
[----:B------:R-:W-:Y:S01]  /*0cd0*/  IMAD.IADD R11, R11, 0x1, R10 ;  /* 0x000000010b0b7824 */ /* 0x000fe200078e020a */
[----:B------:R-:W0:Y:S02]  /*0ce0*/  LDS R9, [UR4+0x40] ;  /* 0x00004004ff097984 */ /* 0x000e240008000800 */
        /* <DEDUP_REMOVED lines=13> */
[----:B------:R-:W-:-:S03]  /*0dc0*/  IMAD.IADD R17, R17, 0x1, R16 ;  /* 0x0000000111117824 */ /* 0x000fc600078e0210 */
[----:B------:R-:W-:Y:S01]  /*0dd0*/  SEL R8, R14, R8, !P0 ;  /* 0x000000080e087207 */ /* 0x000fe20004000000 */
[----:B------:R-:W-:Y:S01]  /*0de0*/  IMAD.IADD R18, R18, 0x1, R17 ;  /* 0x0000000112127824 */ /* 0x000fe200078e0211 */
[----:B------:R-:W-:-:S03]  /*0df0*/  ISETP.NE.AND P0, PT, R36, 0x8, PT ;  /* 0x000000082400780c */ /* 0x000fc60003f05270 */
[----:B------:R-:W-:Y:S01]  /*0e00*/  IMAD.IADD R19, R19, 0x1, R18 ;  /* 0x0000000113137824 */ /* 0x000fe200078e0212 */
[----:B------:R-:W-:Y:S02]  /*0e10*/  SEL R8, R15, R8, !P0 ;  /* 0x000000080f087207 */ /* 0x000fe40004000000 */
[----:B------:R-:W-:-:S04]  /*0e20*/  ISETP.NE.AND P0, PT, R36, 0x9, PT ;  /* 0x000000092400780c */ /* 0x000fc80003f05270 */
[----:B------:R-:W-:Y:S02]  /*0e30*/  SEL R8, R16, R8, !P0 ;  /* 0x0000000810087207 */ /* 0x000fe40004000000 */
[----:B------:R-:W-:Y:S01]  /*0e40*/  ISETP.NE.AND P0, PT, R36, 0xa, PT ;  /* 0x0000000a2400780c */ /* 0x000fe20003f05270 */
[----:B0-----:R-:W-:-:S03]  /*0e50*/  IMAD.IADD R9, R19, 0x1, R9 ;  /* 0x0000000113097824 */ /* 0x001fc600078e0209 */
[----:B------:R-:W-:Y:S01]  /*0e60*/  SEL R8, R17, R8, !P0 ;  /* 0x0000000811087207 */ /* 0x000fe20004000000 */
[----:B------:R-:W-:Y:S01]  /*0e70*/  IMAD.IADD R17, R39, 0x1, -R38 ;  /* 0x0000000127117824 */ /* 0x000fe200078e0a26 */
[----:B------:R-:W-:-:S04]  /*0e80*/  ISETP.NE.AND P0, PT, R36, 0xb, PT ;  /* 0x0000000b2400780c */ /* 0x000fc80003f05270 */
[----:B------:R-:W-:Y:S02]  /*0e90*/  SEL R8, R18, R8, !P0 ;  /* 0x0000000812087207 */ /* 0x000fe40004000000 */
[----:B------:R-:W-:Y:S02]  /*0ea0*/  ISETP.GT.U32.AND P0, PT, R35, 0x1f, PT ;  /* 0x0000001f2300780c */ /* 0x000fe40003f04070 */
[----:B------:R-:W-:Y:S02]  /*0eb0*/  SEL R11, R17, RZ, P2 ;  /* 0x000000ff110b7207 */ /* 0x000fe40001000000 */
[----:B------:R-:W-:Y:S02]  /*0ec0*/  SEL R8, R19, R8, !P1 ;  /* 0x0000000813087207 */ /* 0x000fe40004800000 */
[----:B------:R-:W-:-:S03]  /*0ed0*/  ISETP.GE.U32.AND P1, PT, R35, 0x20, PT ;  /* 0x000000202300780c */ /* 0x000fc60003f26070 */
[----:B------:R-:W-:-:S05]  /*0ee0*/  IMAD.IADD R38, R8, 0x1, R11 ;  /* 0x0000000108267824 */ /* 0x000fca00078e020b */
[----:B------:R-:W-:Y:S01]  /*0ef0*/  SEL R17, R17, R38, !P1 ;  /* 0x0000002611117207 */ /* 0x000fe20004800000 */
[----:B------:R-:W-:Y:S06]  /*0f00*/  @P0 BRA `(.L_x_4) ;  /* 0x00000008000c0947 */ /* 0x000fec0003800000 */
[----:B------:R-:W0:Y:S01]  /*0f10*/  LDC.64 R14, c[0x0][0x390] ;  /* 0x0000e400ff0e7b82 */ /* 0x000e220000000a00 */
[----:B------:R-:W-:Y:S01]  /*0f20*/  ISETP.NE.AND P1, PT, R35, RZ, PT ;  /* 0x000000ff2300720c */ /* 0x000fe20003f25270 */
[----:B------:R-:W-:Y:S01]  /*0f30*/  IMAD.U32 R45, RZ, RZ, UR6 ;  /* 0x00000006ff2d7e24 */ /* 0x000fe2000f8e00ff */
[----:B------:R-:W-:-:S05]  /*0f40*/  LOP3.LUT R18, RZ, R35, RZ, 0x33, !PT ;  /* 0x00000023ff127212 */ /* 0x000fca00078e33ff */
[----:B------:R-:W-:-:S06]  /*0f50*/  VIADD R18, R18, UR6 ;  /* 0x0000000612127c36 */ /* 0x000fcc0008000000 */
[----:B------:R-:W-:Y:S01]  /*0f60*/  @!P1 IMAD.MOV.U32 R8, RZ, RZ, 0x64 ;  /* 0x00000064ff089424 */ /* 0x000fe200078e00ff */
[----:B------:R1:W-:Y:S01]  /*0f70*/  @!P1 STS [UR4+0xc], R9 ;  /* 0x00000c09ff009988 */ /* 0x0003e20008000804 */
[----:B0-----:R-:W-:-:S04]  /*0f80*/  IMAD.WIDE R44, R45, 0x8, R14 ;  /* 0x000000082d2c7825 */ /* 0x001fc800078e020e */
[----:B------:R-:W-:Y:S01]  /*0f90*/  IMAD.WIDE R14, R18, 0x8, R14 ;  /* 0x00000008120e7825 */ /* 0x000fe200078e020e */
[----:B------:R1:W-:Y:S01]  /*0fa0*/  @!P1 ST.E.64.STRONG.GPU desc[UR12][R44.64+0x100], R8 ;  /* 0x000100082c009985 */ /* 0x0003e2000c10fb0c */
[----:B------:R-:W-:Y:S05]  /*0fb0*/  NANOSLEEP 0x226 ;  /* 0x000002260000795d */ /* 0x000fea0003800000 */
[----:B------:R-:W2:Y:S01]  /*0fc0*/  LD.E.64.STRONG.GPU R12, desc[UR12][R14.64+0x100] ;  /* 0x0001000c0e0c7980 */ /* 0x000ea2000c10fb00 */
[----:B------:R-:W-:Y:S01]  /*0fd0*/  UMOV UR5, 0xffffffff ;  /* 0xffffffff00057882 */ /* 0x000fe20000000000 */
[----:B--2---:R-:W-:Y:S02]  /*0fe0*/  ISETP.NE.AND P0, PT, R12, 0x63, PT ;  /* 0x000000630c00780c */ /* 0x004fe40003f05270 */
[----:B-1----:R-:W-:Y:S11]  /*0ff0*/  BRA.DIV UR5, `(.L_x_5) ;  /* 0x0000002e05bc7947 */ /* 0x002ff6000b800000 */
[----:B------:R-:W-:-:S13]  /*1000*/  VOTE.ANY P0, !P0 ;  /* 0x0000000000ff7806 */ /* 0x000fda0004000100 */
.L_x_34:
[----:B------:R-:W-:Y:S05]  /*1010*/  @!P0 BRA `(.L_x_6) ;  /* 0x0000000000248947 */ /* 0x000fea0003800000 */
[----:B------:R-:W-:-:S07]  /*1020*/  IMAD.MOV.U32 R8, RZ, RZ, 0x1de ;  /* 0x000001deff087424 */ /* 0x000fce00078e00ff */
.L_x_8:
[----:B------:R-:W-:Y:S05]  /*1030*/  NANOSLEEP R8 ;  /* 0x000000080000735d */ /* 0x000fea0003800000 */
[----:B------:R-:W2:Y:S01]  /*1040*/  LD.E.64.STRONG.GPU R12, desc[UR12][R14.64+0x100] ;  /* 0x0001000c0e0c7980 */ /* 0x000ea2000c10fb00 */
[----:B------:R-:W-:Y:S01]  /*1050*/  UMOV UR5, 0xffffffff ;  /* 0xffffffff00057882 */ /* 0x000fe20000000000 */
[----:B------:R-:W-:Y:S02]  /*1060*/  SHF.R.U32.HI R8, RZ, 0x1, R8 ;  /* 0x00000001ff087819 */ /* 0x000fe40000011608 */
[----:B--2---:R-:W-:Y:S01]  /*1070*/  ISETP.NE.AND P0, PT, R12, 0x63, PT ;  /* 0x000000630c00780c */ /* 0x004fe20003f05270 */
[----:B------:R-:W-:-:S12]  /*1080*/  BRA.DIV UR5, `(.L_x_7) ;  /* 0x0000002e05b87947 */ /* 0x000fd8000b800000 */
[----:B------:R-:W-:-:S13]  /*1090*/  VOTE.ANY P0, !P0 ;  /* 0x0000000000ff7806 */ /* 0x000fda0004000100 */
.L_x_37:
[----:B------:R-:W-:Y:S05]  /*10a0*/  @P0 BRA `(.L_x_8) ;  /* 0xfffffffc00e00947 */ /* 0x000fea000383ffff */
.L_x_6:
[----:B------:R-:W-:Y:S01]  /*10b0*/  UMOV UR5, 0xffffffff ;  /* 0xffffffff00057882 */ /* 0x000fe20000000000 */
[----:B------:R-:W-:Y:S02]  /*10c0*/  ISETP.NE.AND P0, PT, R12, 0x65, PT ;  /* 0x000000650c00780c */ /* 0x000fe40003f05270 */
[----:B------:R-:W-:Y:S11]  /*10d0*/  BRA.DIV UR5, `(.L_x_9) ;  /* 0x0000002e05c47947 */ /* 0x000ff6000b800000 */
[----:B------:R-:W0:Y:S01]  /*10e0*/  S2R R8, SR_GEMASK ;  /* 0x0000000000087919 */ /* 0x000e220000003c00 */
[----:B------:R-:W-:Y:S01]  /*10f0*/  VOTE.ANY R10, PT, !P0 ;  /* 0x00000000000a7806 */ /* 0x000fe200040e0100 */
[C---:B------:R-:W-:Y:S02]  /*1100*/  VIADD R38, R37.reuse, 0x2 ;  /* 0x0000000225267836 */ /* 0x040fe40000000000 */
[----:B------:R-:W-:Y:S01]  /*1110*/  VIADD R39, R37, 0x10 ;  /* 0x0000001025277836 */ /* 0x000fe20000000000 */
[----:B0-----:R-:W-:-:S05]  /*1120*/  LOP3.LUT R10, R10, 0x80000000, R8, 0xec, !PT ;  /* 0x800000000a0a7812 */ /* 0x001fca00078eec08 */
[----:B------:R-:W-:-:S05]  /*1130*/  VIADD R11, R10, 0xffffffff ;  /* 0xffffffff0a0b7836 */ /* 0x000fca0000000000 */
[----:B------:R-:W-:-:S04]  /*1140*/  LOP3.LUT R11, R10, R11, RZ, 0xc, !PT ;  /* 0x0000000b0a0b7212 */ /* 0x000fc800078e0cff */
[----:B------:R-:W0:Y:S02]  /*1150*/  POPC R15, R11 ;  /* 0x0000000b000f7309 */ /* 0x000e240000000000 */
[----:B0-----:R-:W0:Y:S01]  /*1160*/  SHFL.DOWN PT, R16, R13, 0x1, R15 ;  /* 0x082000000d107989 */ /* 0x001e2200000e000f */
[-C--:B------:R-:W-:Y:S02]  /*1170*/  ISETP.GE.AND P0, PT, R37, R15.reuse, PT ;  /* 0x0000000f2500720c */ /* 0x080fe40003f06270 */
[-C--:B------:R-:W-:Y:S02]  /*1180*/  ISETP.GT.AND P2, PT, R39, R15.reuse, PT ;  /* 0x0000000f2700720c */ /* 0x080fe40003f44270 */
[----:B0-----:R-:W-:Y:S02]  /*1190*/  SEL R16, R16, RZ, !P0 ;  /* 0x000000ff10107207 */ /* 0x001fe40004000000 */
[----:B------:R-:W-:-:S03]  /*11a0*/  ISETP.GT.AND P0, PT, R38, R15, PT ;  /* 0x0000000f2600720c */ /* 0x000fc60003f04270 */
[----:B------:R-:W-:-:S05]  /*11b0*/  IMAD.IADD R36, R16, 0x1, R13 ;  /* 0x0000000110247824 */ /* 0x000fca00078e020d */
[----:B------:R-:W0:Y:S02]  /*11c0*/  SHFL.DOWN PT, R16, R36, 0x2, R15 ;  /* 0x0840000024107989 */ /* 0x000e2400000e000f */
[----:B0-----:R-:W-:-:S05]  /*11d0*/  SEL R19, R16, RZ, !P0 ;  /* 0x000000ff10137207 */ /* 0x001fca0004000000 */
[----:B------:R-:W-:Y:S02]  /*11e0*/  IMAD.IADD R40, R36, 0x1, R19 ;  /* 0x0000000124287824 */ /* 0x000fe400078e0213 */
[C---:B------:R-:W-:Y:S02]  /*11f0*/  VIADD R19, R37.reuse, 0x4 ;  /* 0x0000000425137836 */ /* 0x040fe40000000000 */
[----:B------:R-:W-:Y:S01]  /*1200*/  VIADD R36, R37, 0x8 ;  /* 0x0000000825247836 */ /* 0x000fe20000000000 */
[----:B------:R-:W0:Y:S02]  /*1210*/  SHFL.DOWN PT, R16, R40, 0x4, R15 ;  /* 0x0880000028107989 */ /* 0x000e2400000e000f */
[----:B------:R-:W-:-:S04]  /*1220*/  ISETP.GT.AND P0, PT, R19, R15, PT ;  /* 0x0000000f1300720c */ /* 0x000fc80003f04270 */
[----:B0-----:R-:W-:Y:S02]  /*1230*/  SEL R11, R16, RZ, !P0 ;  /* 0x000000ff100b7207 */ /* 0x001fe40004000000 */
[----:B------:R-:W-:-:S03]  /*1240*/  ISETP.GT.AND P0, PT, R36, R15, PT ;  /* 0x0000000f2400720c */ /* 0x000fc60003f04270 */
[----:B------:R-:W-:Y:S02]  /*1250*/  IMAD.IADD R42, R40, 0x1, R11 ;  /* 0x00000001282a7824 */ /* 0x000fe400078e020b */
[----:B------:R-:W0:Y:S03]  /*1260*/  LDC.64 R10, c[0x0][0x390] ;  /* 0x0000e400ff0a7b82 */ /* 0x000e260000000a00 */
[----:B------:R-:W1:Y:S02]  /*1270*/  SHFL.DOWN PT, R16, R42, 0x8, R15 ;  /* 0x090000002a107989 */ /* 0x000e6400000e000f */
[----:B-1----:R-:W-:Y:S02]  /*1280*/  SEL R41, R16, RZ, !P0 ;  /* 0x000000ff10297207 */ /* 0x002fe40004000000 */
[----:B------:R-:W-:-:S03]  /*1290*/  ISETP.NE.AND P0, PT, R12, 0x65, PT ;  /* 0x000000650c00780c */ /* 0x000fc60003f05270 */
[----:B------:R-:W-:Y:S01]  /*12a0*/  IMAD.IADD R41, R42, 0x1, R41 ;  /* 0x000000012a297824 */ /* 0x000fe200078e0229 */
[----:B0-----:R-:W-:-:S04]  /*12b0*/  IADD3 R42, P3, PT, R10, 0x100, RZ ;  /* 0x000001000a2a7810 */ /* 0x001fc80007f7e0ff */
[----:B------:R-:W0:Y:S01]  /*12c0*/  SHFL.DOWN PT, R16, R41, 0x10, R15 ;  /* 0x0a00000029107989 */ /* 0x000e2200000e000f */
[----:B------:R-:W-:-:S04]  /*12d0*/  IMAD.X R43, RZ, RZ, R11, P3 ;  /* 0x000000ffff2b7224 */ /* 0x000fc800018e060b */
[----:B------:R-:W-:Y:S02]  /*12e0*/  VOTE.ALL P0, P0 ;  /* 0x0000000000ff7806 */ /* 0x000fe40000000000 */
[----:B0-----:R-:W-:-:S05]  /*12f0*/  SEL R16, R16, RZ, !P2 ;  /* 0x000000ff10107207 */ /* 0x001fca0005000000 */
[----:B------:R-:W-:-:S07]  /*1300*/  IMAD.IADD R40, R41, 0x1, R16 ;  /* 0x0000000129287824 */ /* 0x000fce00078e0210 */
.L_x_46:
[----:B------:R-:W-:Y:S05]  /*1310*/  @!P0 BRA `(.L_x_10) ;  /* 0x0000000000cc8947 */ /* 0x000fea0003800000 */
[----:B------:R-:W-:-:S07]  /*1320*/  IMAD.MOV.U32 R11, RZ, RZ, 0x1de ;  /* 0x000001deff0b7424 */ /* 0x000fce00078e00ff */
.L_x_16:
[----:B------:R-:W-:-:S05]  /*1330*/  IMAD.WIDE R14, R18, 0x8, R42 ;  /* 0x00000008120e7825 */ /* 0x000fca00078e022a */
[----:B------:R-:W2:Y:S01]  /*1340*/  LD.E.64.STRONG.GPU R12, desc[UR12][R14.64+-0x100] ;  /* 0xffff000c0e0c7980 */ /* 0x000ea2000c10fb00 */
[----:B------:R-:W-:Y:S05]  /*1350*/  YIELD ;  /* 0x0000000000007946 */ /* 0x000fea0003800000 */
[----:B------:R-:W-:Y:S01]  /*1360*/  UMOV UR5, 0xffffffff ;  /* 0xffffffff00057882 */ /* 0x000fe20000000000 */
[----:B------:R-:W-:Y:S02]  /*1370*/  SHF.R.U32.HI R11, RZ, 0x1, R11 ;  /* 0x00000001ff0b7819 */ /* 0x000fe4000001160b */
[----:B--2---:R-:W-:Y:S01]  /*1380*/  ISETP.NE.AND P0, PT, R12, 0x63, PT ;  /* 0x000000630c00780c */ /* 0x004fe20003f05270 */
[----:B------:R-:W-:-:S12]  /*1390*/  BRA.DIV UR5, `(.L_x_11) ;  /* 0x0000003205147947 */ /* 0x000fd8000b800000 */
[----:B------:R-:W-:-:S13]  /*13a0*/  VOTE.ANY P0, !P0 ;  /* 0x0000000000ff7806 */ /* 0x000fda0004000100 */
.L_x_49:
[----:B------:R-:W-:Y:S05]  /*13b0*/  @!P0 BRA `(.L_x_12) ;  /* 0x0000000000248947 */ /* 0x000fea0003800000 */
[----:B------:R-:W-:-:S07]  /*13c0*/  IMAD.MOV.U32 R16, RZ, RZ, R11 ;  /* 0x000000ffff107224 */ /* 0x000fce00078e000b */
.L_x_14:
[----:B------:R-:W-:Y:S05]  /*13d0*/  NANOSLEEP R16 ;  /* 0x000000100000735d */ /* 0x000fea0003800000 */
[----:B------:R-:W2:Y:S01]  /*13e0*/  LD.E.64.STRONG.GPU R12, desc[UR12][R14.64+-0x100] ;  /* 0xffff000c0e0c7980 */ /* 0x000ea2000c10fb00 */
[----:B------:R-:W-:Y:S01]  /*13f0*/  UMOV UR5, 0xffffffff ;  /* 0xffffffff00057882 */ /* 0x000fe20000000000 */
[----:B------:R-:W-:Y:S02]  /*1400*/  SHF.R.U32.HI R16, RZ, 0x1, R16 ;  /* 0x00000001ff107819 */ /* 0x000fe40000011610 */
[----:B--2---:R-:W-:Y:S01]  /*1410*/  ISETP.NE.AND P0, PT, R12, 0x63, PT ;  /* 0x000000630c00780c */ /* 0x004fe20003f05270 */
[----:B------:R-:W-:-:S12]  /*1420*/  BRA.DIV UR5, `(.L_x_13) ;  /* 0x0000003205107947 */ /* 0x000fd8000b800000 */
[----:B------:R-:W-:-:S13]  /*1430*/  VOTE.ANY P0, !P0 ;  /* 0x0000000000ff7806 */ /* 0x000fda0004000100 */
.L_x_52:
[----:B------:R-:W-:Y:S05]  /*1440*/  @P0 BRA `(.L_x_14) ;  /* 0xfffffffc00e00947 */ /* 0x000fea000383ffff */
.L_x_12:
[----:B------:R-:W-:Y:S01]  /*1450*/  UMOV UR5, 0xffffffff ;  /* 0xffffffff00057882 */ /* 0x000fe20000000000 */
[----:B------:R-:W-:Y:S02]  /*1460*/  ISETP.NE.AND P0, PT, R12, 0x65, PT ;  /* 0x000000650c00780c */ /* 0x000fe40003f05270 */
[----:B------:R-:W-:Y:S11]  /*1470*/  BRA.DIV UR5, `(.L_x_15) ;  /* 0x00000032051c7947 */ /* 0x000ff6000b800000 */
[----:B------:R-:W-:Y:S01]  /*1480*/  VOTE.ANY R10, PT, !P0 ;  /* 0x00000000000a7806 */ /* 0x000fe200040e0100 */
[----:B------:R-:W-:-:S03]  /*1490*/  VIADD R18, R18, 0xffffffe0 ;  /* 0xffffffe012127836 */ /* 0x000fc60000000000 */
[----:B------:R-:W-:-:S05]  /*14a0*/  LOP3.LUT R10, R10, 0x80000000, R8, 0xec, !PT ;  /* 0x800000000a0a7812 */ /* 0x000fca00078eec08 */
[----:B------:R-:W-:-:S05]  /*14b0*/  VIADD R15, R10, 0xffffffff ;  /* 0xffffffff0a0f7836 */ /* 0x000fca0000000000 */
[----:B------:R-:W-:-:S06]  /*14c0*/  LOP3.LUT R15, R10, R15, RZ, 0xc, !PT ;  /* 0x0000000f0a0f7212 */ /* 0x000fcc00078e0cff */
        /* <DEDUP_REMOVED lines=17> */
[----:B------:R-:W-:-:S03]  /*15e0*/  ISETP.NE.AND P0, PT, R12, 0x65, PT ;  /* 0x000000650c00780c */ /* 0x000fc60003f05270 */
[----:B------:R-:W-:-:S05]  /*15f0*/  IMAD.IADD R41, R13, 0x1, R16 ;  /* 0x000000010d297824 */ /* 0x000fca00078e0210 */
[----:B------:R-:W0:Y:S05]  /*1600*/  SHFL.DOWN PT, R16, R41, 0x10, R15 ;  /* 0x0a00000029107989 */ /* 0x000e2a00000e000f */
[----:B------:R-:W-:Y:S02]  /*1610*/  VOTE.ALL P0, P0 ;  /* 0x0000000000ff7806 */ /* 0x000fe40000000000 */
[----:B0-----:R-:W-:-:S04]  /*1620*/  SEL R16, R16, RZ, !P2 ;  /* 0x000000ff10107207 */ /* 0x001fc80005000000 */
[----:B------:R-:W-:-:S07]  /*1630*/  IADD3 R40, PT, PT, R41, R16, R40 ;  /* 0x0000001029287210 */ /* 0x000fce0007ffe028 */
.L_x_61:
[----:B------:R-:W-:Y:S05]  /*1640*/  @P0 BRA `(.L_x_16) ;  /* 0xfffffffc00380947 */ /* 0x000fea000383ffff */
.L_x_10:
[----:B------:R-:W-:Y:S01]  /*1650*/  ISETP.NE.AND P0, PT, R37, RZ, PT ;  /* 0x000000ff2500720c */ /* 0x000fe20003f05270 */
[----:B------:R-:W0:Y:S01]  /*1660*/  @!P1 S2R R11, SR_CgaCtaId ;  /* 0x00000000000b9919 */ /* 0x000e220000008800 */
[----:B------:R-:W-:Y:S01]  /*1670*/  @!P1 MOV R10, 0x400 ;  /* 0x00000400000a9802 */ /* 0x000fe20000000f00 */
[----:B------:R-:W-:Y:S02]  /*1680*/  @!P1 IMAD.IADD R9, R9, 0x1, R40 ;  /* 0x0000000109099824 */ /* 0x000fe400078e0228 */
[----:B------:R-:W-:Y:S02]  /*1690*/  @!P1 IMAD.MOV.U32 R8, RZ, RZ, 0x65 ;  /* 0x00000065ff089424 */ /* 0x000fe400078e00ff */
[----:B------:R-:W-:-:S03]  /*16a0*/  IMAD.MOV.U32 R38, RZ, RZ, R17 ;  /* 0x000000ffff267224 */ /* 0x000fc600078e0011 */
[----:B------:R1:W-:Y:S03]  /*16b0*/  @!P1 ST.E.64.STRONG.GPU desc[UR12][R44.64+0x100], R8 ;  /* 0x000100082c009985 */ /* 0x0003e6000c10fb0c */
[----:B------:R-:W-:Y:S01]  /*16c0*/  @!P0 MOV R12, 0x400 ;  /* 0x00000400000c8802 */ /* 0x000fe20000000f00 */
[----:B------:R-:W2:Y:S01]  /*16d0*/  @!P0 S2R R13, SR_CgaCtaId ;  /* 0x00000000000d8919 */ /* 0x000ea20000008800 */
[----:B------:R-:W-:Y:S01]  /*16e0*/  @!P0 IMAD.MOV.U32 R38, RZ, RZ, R40 ;  /* 0x000000ffff268224 */ /* 0x000fe200078e0028 */
[----:B0-----:R-:W-:-:S05]  /*16f0*/  @!P1 LEA R10, R11, R10, 0x18 ;  /* 0x0000000a0b0a9211 */ /* 0x001fca00078ec0ff */
[----:B------:R1:W-:Y:S04]  /*1700*/  @!P1 STS [R10+0x8], R9 ;  /* 0x000008090a009388 */ /* 0x0003e80000000800 */
[----:B------:R1:W-:Y:S01]  /*1710*/  @!P1 STS [R10+0x4], R40 ;  /* 0x000004280a009388 */ /* 0x0003e20000000800 */
[----:B--2---:R-:W-:-:S05]  /*1720*/  @!P0 LEA R13, R13, R12, 0x18 ;  /* 0x0000000c0d0d8211 */ /* 0x004fca00078ec0ff */
[----:B------:R1:W-:Y:S02]  /*1730*/  @!P0 STS [R13+0x54], R40 ;  /* 0x000054280d008388 */ /* 0x0003e40000000800 */
.L_x_4:
[----:B------:R-:W-:Y:S05]  /*1740*/  WARPSYNC.ALL ;  /* 0x0000000000007948 */ /* 0x000fea0003800000 */
[----:B------:R-:W0:Y:S08]  /*1750*/  S2UR UR7, SR_CgaCtaId ;  /* 0x00000000000779c3 */ /* 0x000e300000008800 */
[----:B------:R-:W-:Y:S01]  /*1760*/  BAR.SYNC.DEFER_BLOCKING 0x0 ;  /* 0x0000000000007b1d */ /* 0x000fe20000010000 */
[----:B------:R-:W-:-:S05]  /*1770*/  ISETP.NE.AND P0, PT, R35, RZ, PT ;  /* 0x000000ff2300720c */ /* 0x000fca0003f05270 */
[----:B------:R-:W-:Y:S02]  /*1780*/  UMOV UR5, 0x400 ;  /* 0x0000040000057882 */ /* 0x000fe40000000000 */
[----:B0-----:R-:W-:-:S09]  /*1790*/  ULEA UR5, UR7, UR5, 0x18 ;  /* 0x0000000507057291 */ /* 0x001fd2000f8ec0ff */
[----:B-1----:R-:W0:Y:S02]  /*17a0*/  LDS R8, [UR5+0x54] ;  /* 0x00005405ff087984 */ /* 0x002e240008000800 */
[----:B0-----:R-:W-:-:S05]  /*17b0*/  SEL R9, R8, RZ, P0 ;  /* 0x000000ff08097207 */ /* 0x001fca0000000000 */
[----:B------:R-:W-:-:S07]  /*17c0*/  IMAD.IADD R38, R9, 0x1, R38 ;  /* 0x0000000109267824 */ /* 0x000fce00078e0226 */
.L_x_3:
[----:B------:R-:W-:Y:S05]  /*17d0*/  BSYNC.RECONVERGENT B0 ;  /* 0x0000000000007941 */ /* 0x000fea0003800200 */
.L_x_1:
[----:B------:R-:W-:Y:S01]  /*17e0*/  IMAD.IADD R32, R32, 0x1, R38 ;  /* 0x0000000120207824 */ /* 0x000fe200078e0226 */
[----:B------:R-:W-:Y:S03]  /*17f0*/  BAR.SYNC.DEFER_BLOCKING 0x0 ;  /* 0x0000000000007b1d */ /* 0x000fe60000010000 */
[----:B------:R-:W-:-:S03]  /*1800*/  IMAD.IADD R29, R29, 0x1, R32 ;  /* 0x000000011d1d7824 */ /* 0x000fc600078e0220 */
[----:B------:R-:W1:Y:S01]  /*1810*/  LDCU.64 UR8, c[0x0][0x388] ;  /* 0x00007100ff0877ac */ /* 0x000e620008000a00 */
[----:B------:R-:W-:-:S04]  /*1820*/  IMAD.IADD R28, R28, 0x1, R29 ;  /* 0x000000011c1c7824 */ /* 0x000fc800078e021d */
[----:B------:R-:W-:-:S04]  /*1830*/  IMAD.IADD R27, R27, 0x1, R28 ;  /* 0x000000011b1b7824 */ /* 0x000fc800078e021c */
[----:B------:R-:W-:-:S04]  /*1840*/  IMAD.IADD R26, R26, 0x1, R27 ;  /* 0x000000011a1a7824 */ /* 0x000fc800078e021b */
[----:B------:R-:W-:-:S04]  /*1850*/  IMAD.IADD R25, R25, 0x1, R26 ;  /* 0x0000000119197824 */ /* 0x000fc800078e021a */
[----:B------:R-:W-:Y:S01]  /*1860*/  IMAD.IADD R24, R24, 0x1, R25 ;  /* 0x0000000118187824 */ /* 0x000fe200078e0219 */
[----:B------:R-:W-:Y:S03]  /*1870*/  STS [R33], R38 ;  /* 0x0000002621007388 */ /* 0x000fe60000000800 */
[----:B------:R-:W-:Y:S01]  /*1880*/  IMAD.IADD R23, R23, 0x1, R24 ;  /* 0x0000000117177824 */ /* 0x000fe200078e0218 */
[----:B------:R-:W-:Y:S03]  /*1890*/  STS [R33+0x4], R32 ;  /* 0x0000042021007388 */ /* 0x000fe60000000800 */
        /* <DEDUP_REMOVED lines=19> */
[----:B------:R-:W-:Y:S04]  /*19d0*/  STS [R33+0x2c], R20 ;  /* 0x00002c1421007388 */ /* 0x000fe80000000800 */
[----:B------:R-:W-:Y:S04]  /*19e0*/  STS [R33+0x30], R7 ;  /* 0x0000300721007388 */ /* 0x000fe80000000800 */
[----:B------:R-:W-:Y:S04]  /*19f0*/  STS [R33+0x34], R6 ;  /* 0x0000340621007388 */ /* 0x000fe80000000800 */
[----:B------:R-:W-:Y:S04]  /*1a00*/  STS [R33+0x38], R5 ;  /* 0x0000380521007388 */ /* 0x000fe80000000800 */
[----:B------:R-:W-:Y:S04]  /*1a10*/  STS [R33+0x3c], R4 ;  /* 0x00003c0421007388 */ /* 0x000fe80000000800 */
[----:B------:R-:W-:Y:S04]  /*1a20*/  STS [R33+0x40], R3 ;  /* 0x0000400321007388 */ /* 0x000fe80000000800 */
[----:B------:R1:W-:Y:S04]  /*1a30*/  STS [R33+0x44], R2 ;  /* 0x0000440221007388 */ /* 0x0003e80000000800 */
[----:B------:R-:W-:Y:S01]  /*1a40*/  STS [R33+0x48], R0 ;  /* 0x0000480021007388 */ /* 0x000fe20000000800 */
[----:B------:R-:W-:-:S03]  /*1a50*/  NOP ;  /* 0x0000000000007918 */ /* 0x000fc60000000000 */
[----:B0-----:R-:W0:Y:S01]  /*1a60*/  LDS R9, [R34] ;  /* 0x0000000022097984 */ /* 0x001e220000000800 */
[----:B-1----:R-:W-:-:S03]  /*1a70*/  IADD3 R2, P0, PT, R31, UR8, RZ ;  /* 0x000000081f027c10 */ /* 0x002fc6000ff1e0ff */
[----:B------:R-:W1:Y:S01]  /*1a80*/  LDS R7, [R34+0x80] ;  /* 0x0000800022077984 */ /* 0x000e620000000800 */
[----:B------:R-:W-:-:S03]  /*1a90*/  IADD3.X R3, PT, PT, R30, UR9, RZ, P0, !PT ;  /* 0x000000091e037c10 */ /* 0x000fc600087fe4ff */
[----:B------:R-:W2:Y:S04]  /*1aa0*/  LDS R11, [R34+0x100] ;  /* 0x00010000220b7984 */ /* 0x000ea80000000800 */
[----:B------:R-:W3:Y:S04]  /*1ab0*/  LDS R13, [R34+0x180] ;  /* 0x00018000220d7984 */ /* 0x000ee80000000800 */
[----:B------:R-:W4:Y:S04]  /*1ac0*/  LDS R5, [R34+0x200] ;  /* 0x0002000022057984 */ /* 0x000f280000000800 */
[----:B------:R-:W5:Y:S04]  /*1ad0*/  LDS R15, [R34+0x280] ;  /* 0x00028000220f7984 */ /* 0x000f680000000800 */
        /* <DEDUP_REMOVED lines=13> */
[----:B0-----:R-:W-:Y:S04]  /*1bb0*/  STG.E desc[UR12][R2.64], R9 ;  /* 0x0000000902007986 */ /* 0x001fe8000c10190c */
[----:B-1----:R-:W-:Y:S04]  /*1bc0*/  STG.E desc[UR12][R2.64+0x80], R7 ;  /* 0x0000800702007986 */ /* 0x002fe8000c10190c */
[----:B--2---:R-:W-:Y:S04]  /*1bd0*/  STG.E desc[UR12][R2.64+0x100], R11 ;  /* 0x0001000b02007986 */ /* 0x004fe8000c10190c */
[----:B---3--:R-:W-:Y:S04]  /*1be0*/  STG.E desc[UR12][R2.64+0x180], R13 ;  /* 0x0001800d02007986 */ /* 0x008fe8000c10190c */
[----:B----4-:R-:W-:Y:S04]  /*1bf0*/  STG.E desc[UR12][R2.64+0x200], R5 ;  /* 0x0002000502007986 */ /* 0x010fe8000c10190c */
[----:B-----5:R-:W-:Y:S04]  /*1c00*/  STG.E desc[UR12][R2.64+0x280], R15 ;  /* 0x0002800f02007986 */ /* 0x020fe8000c10190c */
[----:B------:R-:W-:Y:S04]  /*1c10*/  STG.E desc[UR12][R2.64+0x300], R17 ;  /* 0x0003001102007986 */ /* 0x000fe8000c10190c */
        /* <DEDUP_REMOVED lines=11> */
[----:B------:R-:W-:Y:S01]  /*1cd0*/  STG.E desc[UR12][R2.64+0x900], R43 ;  /* 0x0009002b02007986 */ /* 0x000fe2000c10190c */
[----:B------:R-:W-:Y:S05]  /*1ce0*/  EXIT ;  /* 0x000000000000794d */ /* 0x000fea0003800000 */
.L_x_0:
[----:B------:R-:W-:-:S04]  /*1cf0*/  ISETP.NE.U32.AND P0, PT, RZ, UR7, PT ;  /* 0x00000007ff007c0c */ /* 0x000fc8000bf05070 */
[----:B------:R-:W-:-:S13]  /*1d00*/  ISETP.NE.AND.EX P0, PT, RZ, UR4, PT, P0 ;  /* 0x00000004ff007c0c */ /* 0x000fda000bf05300 */
[----:B------:R-:W-:Y:S05]  /*1d10*/  @!P0 EXIT ;  /* 0x000000000000894d */ /* 0x000fea0003800000 */
[----:B------:R-:W0:Y:S02]  /*1d20*/  LDCU.64 UR4, c[0x0][0x380] ;  /* 0x00007000ff0477ac */ /* 0x000e240008000a00 */
[----:B0-----:R-:W-:-:S06]  /*1d30*/  UIMAD.WIDE UR4, UR6, 0x7b80, UR4 ;  /* 0x00007b80060478a5 */ /* 0x001fcc000f8e0204 */
[----:B------:R-:W-:Y:S02]  /*1d40*/  IMAD.U32 R2, RZ, RZ, UR4 ;  /* 0x00000004ff027e24 */ /* 0x000fe4000f8e00ff */
[----:B------:R-:W-:-:S05]  /*1d50*/  IMAD.U32 R3, RZ, RZ, UR5 ;  /* 0x00000005ff037e24 */ /* 0x000fca000f8e00ff */
[----:B------:R0:W2:Y:S01]  /*1d60*/  LDG.E R0, desc[UR12][R2.64] ;  /* 0x0000000c02007981 */ /* 0x0000a2000c1e1900 */
[----:B------:R-:W3:Y:S02]  /*1d70*/  S2R R31, SR_TID.X ;  /* 0x00000000001f7919 */ /* 0x000ee40000002100 */
[C---:B---3--:R-:W-:Y:S02]  /*1d80*/  LOP3.LUT R30, R31.reuse, 0x1f, RZ, 0xc0, !PT ;  /* 0x0000001f1f1e7812 */ /* 0x048fe400078ec0ff */
[----:B------:R-:W-:-:S05]  /*1d90*/  LOP3.LUT R5, R31, 0x3e0, RZ, 0xc0, !PT ;  /* 0x000003e01f057812 */ /* 0x000fca00078ec0ff */
[----:B------:R-:W-:-:S04]  /*1da0*/  IMAD R30, R5, 0x13, R30 ;  /* 0x00000013051e7824 */ /* 0x000fc800078e021e */
[C---:B------:R-:W-:Y:S01]  /*1db0*/  VIADD R4, R30.reuse, 0x20 ;  /* 0x000000201e047836 */ /* 0x040fe20000000000 */
[C---:B------:R-:W-:Y:S01]  /*1dc0*/  ISETP.GE.U32.AND P1, PT, R30.reuse, UR7, PT ;  /* 0x000000071e007c0c */ /* 0x040fe2000bf26070 */
[C---:B------:R-:W-:Y:S01]  /*1dd0*/  VIADD R5, R30.reuse, 0x40 ;  /* 0x000000401e057836 */ /* 0x040fe20000000000 */
[C---:B0-----:R-:W-:Y:S01]  /*1de0*/  LEA R2, P0, R30.reuse, UR4, 0x2 ;  /* 0x000000041e027c11 */ /* 0x041fe2000f8010ff */
[----:B------:R-:W-:Y:S01]  /*1df0*/  VIADD R3, R30, 0x80 ;  /* 0x000000801e037836 */ /* 0x000fe20000000000 */
[----:B------:R-:W-:Y:S01]  /*1e00*/  ISETP.GE.U32.AND P2, PT, R4, UR7, PT ;  /* 0x0000000704007c0c */ /* 0x000fe2000bf46070 */
[C---:B------:R-:W-:Y:S01]  /*1e10*/  VIADD R4, R30.reuse, 0xa0 ;  /* 0x000000a01e047836 */ /* 0x040fe20000000000 */
[----:B------:R-:W-:Y:S01]  /*1e20*/  ISETP.GE.U32.AND P3, PT, R5, UR7, PT ;  /* 0x0000000705007c0c */ /* 0x000fe2000bf66070 */
[----:B------:R-:W-:Y:S01]  /*1e30*/  VIADD R5, R30, 0xc0 ;  /* 0x000000c01e057836 */ /* 0x000fe20000000000 */
[----:B------:R-:W-:Y:S01]  /*1e40*/  ISETP.GE.U32.AND P5, PT, R3, UR7, PT ;  /* 0x0000000703007c0c */ /* 0x000fe2000bfa6070 */
[----:B------:R-:W-:Y:S01]  /*1e50*/  IMAD.X R3, RZ, RZ, UR5, P0 ;  /* 0x00000005ff037e24 */ /* 0x000fe200080e06ff */
[----:B------:R-:W-:Y:S01]  /*1e60*/  ISETP.GE.U32.AND P6, PT, R4, UR7, PT ;  /* 0x0000000704007c0c */ /* 0x000fe2000bfc6070 */
[C---:B------:R-:W-:Y:S01]  /*1e70*/  VIADD R6, R30.reuse, 0x60 ;  /* 0x000000601e067836 */ /* 0x040fe20000000000 */
[----:B------:R-:W-:Y:S01]  /*1e80*/  ISETP.GE.U32.AND P0, PT, R5, UR7, PT ;  /* 0x0000000705007c0c */ /* 0x000fe2000bf06070 */
[----:B------:R-:W-:-:S02]  /*1e90*/  VIADD R5, R30, 0xe0 ;  /* 0x000000e01e057836 */ /* 0x000fc40000000000 */
[----:B------:R-:W-:Y:S01]  /*1ea0*/  VIADD R37, R30, 0x100 ;  /* 0x000001001e257836 */ /* 0x000fe20000000000 */
[----:B------:R-:W-:Y:S01]  /*1eb0*/  ISETP.GE.U32.AND P4, PT, R6, UR7, PT ;  /* 0x0000000706007c0c */ /* 0x000fe2000bf86070 */
[C---:B------:R-:W-:Y:S02]  /*1ec0*/  VIADD R7, R30.reuse, 0x140 ;  /* 0x000001401e077836 */ /* 0x040fe40000000000 */
[C---:B------:R-:W-:Y:S02]  /*1ed0*/  VIADD R36, R30.reuse, 0x120 ;  /* 0x000001201e247836 */ /* 0x040fe40000000000 */
[C---:B------:R-:W-:Y:S02]  /*1ee0*/  VIADD R35, R30.reuse, 0x220 ;  /* 0x000002201e237836 */ /* 0x040fe40000000000 */
[----:B------:R-:W-:Y:S02]  /*1ef0*/  VIADD R34, R30, 0x240 ;  /* 0x000002401e227836 */ /* 0x000fe40000000000 */
[----:B--2---:R-:W-:-:S02]  /*1f00*/  IMAD.MOV.U32 R4, RZ, RZ, R0 ;  /* 0x000000ffff047224 */ /* 0x004fc400078e0000 */
[----:B------:R-:W2:Y:S02]  /*1f10*/  @!P1 LDG.E R0, desc[UR12][R2.64] ;  /* 0x0000000c02009981 */ /* 0x000ea4000c1e1900 */
[--C-:B------:R-:W-:Y:S01]  /*1f20*/  IMAD.MOV.U32 R12, RZ, RZ, R4.reuse ;  /* 0x000000ffff0c7224 */ /* 0x100fe200078e0004 */
[----:B------:R-:W-:Y:S01]  /*1f30*/  ISETP.GE.U32.AND P1, PT, R5, UR7, PT ;  /* 0x0000000705007c0c */ /* 0x000fe2000bf26070 */
[--C-:B------:R-:W-:Y:S02]  /*1f40*/  IMAD.MOV.U32 R8, RZ, RZ, R4.reuse ;  /* 0x000000ffff087224 */ /* 0x100fe400078e0004 */
[C---:B------:R-:W-:Y:S02]  /*1f50*/  VIADD R5, R30.reuse, 0x160 ;  /* 0x000001601e057836 */ /* 0x040fe40000000000 */
[--C-:B------:R-:W-:Y:S01]  /*1f60*/  IMAD.MOV.U32 R6, RZ, RZ, R4.reuse ;  /* 0x000000ffff067224 */ /* 0x100fe200078e0004 */
[----:B------:R-:W3:Y:S01]  /*1f70*/  @!P5 LDG.E R12, desc[UR12][R2.64+0x200] ;  /* 0x0002000c020cd981 */ /* 0x000ee2000c1e1900 */
[--C-:B------:R-:W-:Y:S01]  /*1f80*/  IMAD.MOV.U32 R14, RZ, RZ, R4.reuse ;  /* 0x000000ffff0e7224 */ /* 0x100fe200078e0004 */
[----:B------:R-:W-:Y:S01]  /*1f90*/  ISETP.GE.U32.AND P5, PT, R37, UR7, PT ;  /* 0x0000000725007c0c */ /* 0x000fe2000bfa6070 */
[----:B------:R-:W-:Y:S01]  /*1fa0*/  IMAD.MOV.U32 R16, RZ, RZ, R4 ;  /* 0x000000ffff107224 */ /* 0x000fe200078e0004 */
[----:B------:R-:W4:Y:S01]  /*1fb0*/  @!P3 LDG.E R8, desc[UR12][R2.64+0x100] ;  /* 0x0001000c0208b981 */ /* 0x000f22000c1e1900 */
[----:B------:R-:W-:Y:S01]  /*1fc0*/  ISETP.GE.U32.AND P3, PT, R5, UR7, PT ;  /* 0x0000000705007c0c */ /* 0x000fe2000bf66070 */
[----:B------:R-:W-:-:S02]  /*1fd0*/  VIADD R5, R30, 0x1a0 ;  /* 0x000001a01e057836 */ /* 0x000fc40000000000 */
[----:B------:R-:W4:Y:S01]  /*1fe0*/  @!P2 LDG.E R6, desc[UR12][R2.64+0x80] ;  /* 0x0000800c0206a981 */ /* 0x000f22000c1e1900 */
[----:B------:R-:W-:Y:S01]  /*1ff0*/  ISETP.GE.U32.AND P2, PT, R7, UR7, PT ;  /* 0x0000000707007c0c */ /* 0x000fe2000bf46070 */
[--C-:B------:R-:W-:Y:S02]  /*2000*/  IMAD.MOV.U32 R10, RZ, RZ, R4.reuse ;  /* 0x000000ffff0a7224 */ /* 0x100fe400078e0004 */
[----:B------:R-:W4:Y:S01]  /*2010*/  @!P6 LDG.E R14, desc[UR12][R2.64+0x280] ;  /* 0x0002800c020ee981 */ /* 0x000f22000c1e1900 */
[----:B------:R-:W-:Y:S01]  /*2020*/  ISETP.GE.U32.AND P6, PT, R36, UR7, PT ;  /* 0x0000000724007c0c */ /* 0x000fe2000bfc6070 */
[----:B------:R-:W-:Y:S02]  /*2030*/  IMAD.MOV.U32 R20, RZ, RZ, R4 ;  /* 0x000000ffff147224 */ /* 0x000fe400078e0004 */
[----:B------:R-:W4:Y:S01]  /*2040*/  @!P0 LDG.E R16, desc[UR12][R2.64+0x300] ;  /* 0x0003000c02108981 */ /* 0x000f22000c1e1900 */
[----:B------:R-:W-:Y:S01]  /*2050*/  ISETP.GE.U32.AND P0, PT, R5, UR7, PT ;  /* 0x0000000705007c0c */ /* 0x000fe2000bf06070 */
[----:B------:R-:W-:-:S02]  /*2060*/  VIADD R7, R30, 0x180 ;  /* 0x000001801e077836 */ /* 0x000fc40000000000 */
[C---:B------:R-:W-:Y:S01]  /*2070*/  VIADD R5, R30.reuse, 0x1e0 ;  /* 0x000001e01e057836 */ /* 0x040fe20000000000 */
[----:B------:R-:W4:Y:S01]  /*2080*/  @!P4 LDG.E R10, desc[UR12][R2.64+0x180] ;  /* 0x0001800c020ac981 */ /* 0x000f22000c1e1900 */
[--C-:B------:R-:W-:Y:S01]  /*2090*/  IMAD.MOV.U32 R18, RZ, RZ, R4.reuse ;  /* 0x000000ffff127224 */ /* 0x100fe200078e0004 */
[----:B------:R-:W-:Y:S01]  /*20a0*/  ISETP.GE.U32.AND P4, PT, R7, UR7, PT ;  /* 0x0000000707007c0c */ /* 0x000fe2000bf86070 */
[--C-:B------:R-:W-:Y:S01]  /*20b0*/  IMAD.MOV.U32 R22, RZ, RZ, R4.reuse ;  /* 0x000000ffff167224 */ /* 0x100fe200078e0004 */
[----:B------:R-:W4:Y:S01]  /*20c0*/  @!P5 LDG.E R20, desc[UR12][R2.64+0x400] ;  /* 0x0004000c0214d981 */ /* 0x000f22000c1e1900 */
[--C-:B------:R-:W-:Y:S01]  /*20d0*/  IMAD.MOV.U32 R24, RZ, RZ, R4.reuse ;  /* 0x000000ffff187224 */ /* 0x100fe200078e0004 */
[----:B------:R-:W-:Y:S01]  /*20e0*/  ISETP.GE.U32.AND P5, PT, R5, UR7, PT ;  /* 0x0000000705007c0c */ /* 0x000fe2000bfa6070 */
[----:B------:R-:W-:Y:S01]  /*20f0*/  IMAD.MOV.U32 R26, RZ, RZ, R4 ;  /* 0x000000ffff1a7224 */ /* 0x000fe200078e0004 */
[----:B------:R-:W4:Y:S01]  /*2100*/  @!P1 LDG.E R18, desc[UR12][R2.64+0x380] ;  /* 0x0003800c02129981 */ /* 0x000f22000c1e1900 */
[----:B------:R-:W-:-:S02]  /*2110*/  VIADD R7, R30, 0x1c0 ;  /* 0x000001c01e077836 */ /* 0x000fc40000000000 */
[----:B------:R-:W-:Y:S01]  /*2120*/  VIADD R5, R30, 0x200 ;  /* 0x000002001e057836 */ /* 0x000fe20000000000 */
[----:B------:R-:W4:Y:S02]  /*2130*/  @!P6 LDG.E R22, desc[UR12][R2.64+0x480] ;  /* 0x0004800c0216e981 */ /* 0x000f24000c1e1900 */
[----:B------:R-:W-:Y:S02]  /*2140*/  ISETP.GE.U32.AND P1, PT, R7, UR7, PT ;  /* 0x0000000707007c0c */ /* 0x000fe4000bf26070 */
[----:B------:R-:W4:Y:S01]  /*2150*/  @!P2 LDG.E R24, desc[UR12][R2.64+0x500] ;  /* 0x0005000c0218a981 */ /* 0x000f22000c1e1900 */
[----:B------:R-:W-:Y:S02]  /*2160*/  ISETP.GE.U32.AND P6, PT, R5, UR7, PT ;  /* 0x0000000705007c0c */ /* 0x000fe4000bfc6070 */
[----:B------:R-:W-:Y:S01]  /*2170*/  ISETP.GE.U32.AND P2, PT, R35, UR7, PT ;  /* 0x0000000723007c0c */ /* 0x000fe2000bf46070 */
[----:B------:R-:W4:Y:S01]  /*2180*/  @!P3 LDG.E R26, desc[UR12][R2.64+0x580] ;  /* 0x0005800c021ab981 */ /* 0x000f22000c1e1900 */
[----:B------:R-:W-:Y:S01]  /*2190*/  ISETP.GE.U32.AND P3, PT, R34, UR7, PT ;  /* 0x0000000722007c0c */ /* 0x000fe2000bf66070 */
[----:B------:R-:W-:-:S02]  /*21a0*/  IMAD.MOV.U32 R28, RZ, RZ, R4 ;  /* 0x000000ffff1c7224 */ /* 0x000fc400078e0004 */
[--C-:B------:R-:W-:Y:S02]  /*21b0*/  IMAD.MOV.U32 R40, RZ, RZ, R4.reuse ;  /* 0x000000ffff287224 */ /* 0x100fe400078e0004 */
[--C-:B------:R-:W-:Y:S02]  /*21c0*/  IMAD.MOV.U32 R42, RZ, RZ, R4.reuse ;  /* 0x000000ffff2a7224 */ /* 0x100fe400078e0004 */
[--C-:B------:R-:W-:Y:S01]  /*21d0*/  IMAD.MOV.U32 R44, RZ, RZ, R4.reuse ;  /* 0x000000ffff2c7224 */ /* 0x100fe200078e0004 */
[----:B------:R-:W4:Y:S01]  /*21e0*/  @!P4 LDG.E R28, desc[UR12][R2.64+0x600] ;  /* 0x0006000c021cc981 */ /* 0x000f22000c1e1900 */
[--C-:B------:R-:W-:Y:S02]  /*21f0*/  IMAD.MOV.U32 R5, RZ, RZ, R4.reuse ;  /* 0x000000ffff057224 */ /* 0x100fe400078e0004 */
[----:B------:R-:W-:Y:S01]  /*2200*/  IMAD.MOV.U32 R7, RZ, RZ, R4 ;  /* 0x000000ffff077224 */ /* 0x000fe200078e0004 */
[----:B------:R-:W4:Y:S04]  /*2210*/  @!P0 LDG.E R40, desc[UR12][R2.64+0x680] ;  /* 0x0006800c02288981 */ /* 0x000f28000c1e1900 */
[----:B------:R-:W4:Y:S04]  /*2220*/  @!P1 LDG.E R42, desc[UR12][R2.64+0x700] ;  /* 0x0007000c022a9981 */ /* 0x000f28000c1e1900 */
[----:B------:R-:W4:Y:S04]  /*2230*/  @!P5 LDG.E R44, desc[UR12][R2.64+0x780] ;  /* 0x0007800c022cd981 */ /* 0x000f28000c1e1900 */
[----:B------:R-:W4:Y:S04]  /*2240*/  @!P6 LDG.E R5, desc[UR12][R2.64+0x800] ;  /* 0x0008000c0205e981 */ /* 0x000f28000c1e1900 */
[----:B------:R-:W4:Y:S04]  /*2250*/  @!P2 LDG.E R7, desc[UR12][R2.64+0x880] ;  /* 0x0008800c0207a981 */ /* 0x000f28000c1e1900 */
[----:B------:R-:W4:Y:S01]  /*2260*/  @!P3 LDG.E R4, desc[UR12][R2.64+0x900] ;  /* 0x0009000c0204b981 */ /* 0x000f22000c1e1900 */
[----:B------:R-:W0:Y:S01]  /*2270*/  S2R R38, SR_LANEID ;  /* 0x0000000000267919 */ /* 0x000e220000000000 */
[----:B------:R-:W1:Y:S01]  /*2280*/  S2UR UR5, SR_CgaCtaId ;  /* 0x00000000000579c3 */ /* 0x000e620000008800 */
[----:B------:R-:W-:Y:S01]  /*2290*/  SHF.R.U32.HI R41, RZ, 0x5, R31 ;  /* 0x00000005ff297819 */ /* 0x000fe2000001161f */
[----:B------:R-:W-:-:S02]  /*22a0*/  UMOV UR4, 0x400 ;  /* 0x0000040000047882 */ /* 0x000fc40000000000 */
[----:B-1----:R-:W-:Y:S02]  /*22b0*/  ULEA UR4, UR5, UR4, 0x18 ;  /* 0x0000000405047291 */ /* 0x002fe4000f8ec0ff */
[----:B0-----:R-:W-:-:S05]  /*22c0*/  IMAD R29, R41, 0x260, R38 ;  /* 0x00000260291d7824 */ /* 0x001fca00078e0226 */
[----:B------:R-:W-:Y:S01]  /*22d0*/  LEA R29, R29, UR4, 0x2 ;  /* 0x000000041d1d7c11 */ /* 0x000fe2000f8e10ff */
[----:B------:R-:W-:-:S04]  /*22e0*/  UISETP.NE.AND UP0, UPT, UR6, URZ, UPT ;  /* 0x000000ff0600728c */ /* 0x000fc8000bf05270 */
[----:B--2---:R-:W-:Y:S04]  /*22f0*/  STS [R29], R0 ;  /* 0x000000001d007388 */ /* 0x004fe80000000800 */
[----:B---3--:R-:W-:Y:S04]  /*2300*/  STS [R29+0x200], R12 ;  /* 0x0002000c1d007388 */ /* 0x008fe80000000800 */
[----:B----4-:R0:W-:Y:S04]  /*2310*/  STS [R29+0x100], R8 ;  /* 0x000100081d007388 */ /* 0x0101e80000000800 */
[----:B------:R1:W-:Y:S01]  /*2320*/  STS [R29+0x80], R6 ;  /* 0x000080061d007388 */ /* 0x0003e20000000800 */
[----:B0-----:R-:W-:-:S03]  /*2330*/  IMAD R8, R38, 0x48, R29 ;  /* 0x0000004826087824 */ /* 0x001fc600078e021d */
        /* <DEDUP_REMOVED lines=16> */
[----:B------:R1:W0:Y:S04]  /*2440*/  LDS R32, [R8] ;  /* 0x0000000008207984 */ /* 0x0002280000000800 */
        /* <DEDUP_REMOVED lines=19> */
[----:B--234-:R-:W-:Y:S05]  /*2580*/  BRA.U UP0, `(.L_x_17) ;  /* 0x0000000500047547 */ /* 0x01cfea000b800000 */
[----:B01----:R-:W-:Y:S02]  /*2590*/  IADD3 R8, PT, PT, R28, R33, R32 ;  /* 0x000000211c087210 */ /* 0x003fe40007ffe020 */
[----:B------:R-:W-:Y:S02]  /*25a0*/  ISETP.NE.AND P1, PT, R38, 0x1f, PT ;  /* 0x0000001f2600780c */ /* 0x000fe40003f25270 */
[----:B------:R-:W-:Y:S02]  /*25b0*/  IADD3 R8, PT, PT, R26, R27, R8 ;  /* 0x0000001b1a087210 */ /* 0x000fe40007ffe008 */
[----:B------:R-:W-:Y:S02]  /*25c0*/  ISETP.NE.AND P2, PT, R41, 0xc, PT ;  /* 0x0000000c2900780c */ /* 0x000fe40003f45270 */
        /* <DEDUP_REMOVED lines=47> */
[----:B------:R-:W-:-:S04]  /*28c0*/  ISETP.NE.AND P0, PT, R41, 0x8, PT ;  /* 0x000000082900780c */ /* 0x000fc80003f05270 */
[----:B------:R-:W-:Y:S02]  /*28d0*/  SEL R8, R15, R8, !P0 ;  /* 0x000000080f087207 */ /* 0x000fe40004000000 */
[C---:B------:R-:W-:Y:S02]  /*28e0*/  ISETP.NE.AND P0, PT, R41.reuse, 0xa, PT ;  /* 0x0000000a2900780c */ /* 0x040fe40003f05270 */
[----:B------:R-:W-:Y:S02]  /*28f0*/  SEL R8, R16, R8, !P1 ;  /* 0x0000000810087207 */ /* 0x000fe40004800000 */
[----:B------:R-:W-:Y:S02]  /*2900*/  ISETP.NE.AND P1, PT, R41, 0xb, PT ;  /* 0x0000000b2900780c */ /* 0x000fe40003f25270 */
[----:B------:R-:W-:Y:S02]  /*2910*/  SEL R8, R17, R8, !P0 ;  /* 0x0000000811087207 */ /* 0x000fe40004000000 */
[----:B------:R-:W-:-:S02]  /*2920*/  ISETP.GE.U32.AND P0, PT, R31, 0x20, PT ;  /* 0x000000201f00780c */ /* 0x000fc40003f06070 */
[----:B------:R-:W-:Y:S01]  /*2930*/  SEL R8, R18, R8, !P1 ;  /* 0x0000000812087207 */ /* 0x000fe20004800000 */
[----:B------:R-:W-:Y:S01]  /*2940*/  @!P2 IMAD.IADD R8, R19, 0x1, R18 ;  /* 0x000000011308a824 */ /* 0x000fe200078e0212 */
[----:B------:R-:W-:-:S04]  /*2950*/  ISETP.NE.AND P1, PT, R38, RZ, PT ;  /* 0x000000ff2600720c */ /* 0x000fc80003f25270 */
[----:B------:R-:W-:Y:S02]  /*2960*/  SEL R40, R40, RZ, P1 ;  /* 0x000000ff28287207 */ /* 0x000fe40000800000 */
[----:B------:R-:W-:-:S04]  /*2970*/  SEL R8, R8, RZ, P0 ;  /* 0x000000ff08087207 */ /* 0x000fc80000000000 */
[----:B-----5:R-:W-:Y:S01]  /*2980*/  IADD3 R39, PT, PT, R8, R40, R39 ;  /* 0x0000002808277210 */ /* 0x020fe20007ffe027 */
[----:B------:R-:W-:Y:S06]  /*2990*/  BRA `(.L_x_18) ;  /* 0x0000000c00547947 */ /* 0x000fec0003800000 */
.L_x_17:
[----:B01----:R-:W-:Y:S02]  /*29a0*/  IADD3 R8, PT, PT, R28, R33, R32 ;  /* 0x000000211c087210 */ /* 0x003fe40007ffe020 */
[----:B------:R-:W-:Y:S02]  /*29b0*/  ISETP.NE.AND P1, PT, R38, 0x1f, PT ;  /* 0x0000001f2600780c */ /* 0x000fe40003f25270 */
        /* <DEDUP_REMOVED lines=9> */
[----:B-----5:R-:W-:-:S05]  /*2a50*/  IADD3 R39, PT, PT, R9, R0, R8 ;  /* 0x0000000009277210 */ /* 0x020fca0007ffe008 */
        /* <DEDUP_REMOVED lines=28> */
[----:B------:R-:W-:Y:S01]  /*2c20*/  IMAD.IADD R14, R14, 0x1, R13 ;  /* 0x000000010e0e7824 */ /* 0x000fe200078e020d */
[----:B------:R-:W0:Y:S02]  /*2c30*/  LDS R11, [UR4+0x40] ;  /* 0x00004004ff0b7984 */ /* 0x000e240008000800 */
        /* <DEDUP_REMOVED lines=14> */
[----:B------:R-:W-:-:S04]  /*2d20*/  ISETP.NE.AND P0, PT, R41, 0xa, PT ;  /* 0x0000000a2900780c */ /* 0x000fc80003f05270 */
[----:B------:R-:W-:Y:S01]  /*2d30*/  SEL R8, R17, R8, !P0 ;  /* 0x0000000811087207 */ /* 0x000fe20004000000 */
[----:B------:R-:W-:Y:S01]  /*2d40*/  IMAD.IADD R17, R40, 0x1, -R39 ;  /* 0x0000000128117824 */ /* 0x000fe200078e0a27 */
[----:B------:R-:W-:-:S04]  /*2d50*/  ISETP.NE.AND P0, PT, R41, 0xb, PT ;  /* 0x0000000b2900780c */ /* 0x000fc80003f05270 */
[----:B------:R-:W-:Y:S02]  /*2d60*/  SEL R8, R18, R8, !P0 ;  /* 0x0000000812087207 */ /* 0x000fe40004000000 */
[----:B------:R-:W-:Y:S01]  /*2d70*/  ISETP.GT.U32.AND P0, PT, R31, 0x1f, PT ;  /* 0x0000001f1f00780c */ /* 0x000fe20003f04070 */
[----:B0-----:R-:W-:Y:S01]  /*2d80*/  IMAD.IADD R11, R19, 0x1, R11 ;  /* 0x00000001130b7824 */ /* 0x001fe200078e020b */
        /* <DEDUP_REMOVED lines=22> */
.L_x_64:
[----:B------:R-:W-:Y:S05]  /*2ef0*/  @!P0 BRA `(.L_x_21) ;  /* 0x0000000000248947 */ /* 0x000fea0003800000 */
[----:B------:R-:W-:-:S07]  /*2f00*/  IMAD.MOV.U32 R14, RZ, RZ, 0x1de ;  /* 0x000001deff0e7424 */ /* 0x000fce00078e00ff */
.L_x_23:
[----:B------:R-:W-:Y:S05]  /*2f10*/  NANOSLEEP R14 ;  /* 0x0000000e0000735d */ /* 0x000fea0003800000 */
[----:B------:R-:W2:Y:S01]  /*2f20*/  LD.E.64.STRONG.GPU R8, desc[UR12][R12.64+0x100] ;  /* 0x0001000c0c087980 */ /* 0x000ea2000c10fb00 */
[----:B------:R-:W-:Y:S01]  /*2f30*/  UMOV UR5, 0xffffffff ;  /* 0xffffffff00057882 */ /* 0x000fe20000000000 */
[----:B------:R-:W-:Y:S02]  /*2f40*/  SHF.R.U32.HI R14, RZ, 0x1, R14 ;  /* 0x00000001ff0e7819 */ /* 0x000fe4000001160e */
[----:B--2---:R-:W-:Y:S01]  /*2f50*/  ISETP.NE.AND P0, PT, R8, 0x63, PT ;  /* 0x000000630800780c */ /* 0x004fe20003f05270 */
[----:B------:R-:W-:-:S12]  /*2f60*/  BRA.DIV UR5, `(.L_x_22) ;  /* 0x0000001a05607947 */ /* 0x000fd8000b800000 */
[----:B------:R-:W-:-:S13]  /*2f70*/  VOTE.ANY P0, !P0 ;  /* 0x0000000000ff7806 */ /* 0x000fda0004000100 */
.L_x_67:
[----:B------:R-:W-:Y:S05]  /*2f80*/  @P0 BRA `(.L_x_23) ;  /* 0xfffffffc00e00947 */ /* 0x000fea000383ffff */
.L_x_21:
[----:B------:R-:W-:Y:S01]  /*2f90*/  UMOV UR5, 0xffffffff ;  /* 0xffffffff00057882 */ /* 0x000fe20000000000 */
[----:B------:R-:W-:Y:S02]  /*2fa0*/  ISETP.NE.AND P2, PT, R8, 0x65, PT ;  /* 0x000000650800780c */ /* 0x000fe40003f45270 */
[----:B------:R-:W-:Y:S11]  /*2fb0*/  BRA.DIV UR5, `(.L_x_24) ;  /* 0x0000001a056c7947 */ /* 0x000ff6000b800000 */
[----:B------:R-:W0:Y:S01]  /*2fc0*/  S2R R19, SR_GEMASK ;  /* 0x0000000000137919 */ /* 0x000e220000003c00 */
[----:B------:R-:W-:-:S04]  /*2fd0*/  VOTE.ANY R10, PT, !P2 ;  /* 0x00000000000a7806 */ /* 0x000fc800050e0100 */
[----:B0-----:R-:W-:-:S05]  /*2fe0*/  LOP3.LUT R10, R10, 0x80000000, R19, 0xec, !PT ;  /* 0x800000000a0a7812 */ /* 0x001fca00078eec13 */
[----:B------:R-:W-:-:S05]  /*2ff0*/  VIADD R13, R10, 0xffffffff ;  /* 0xffffffff0a0d7836 */ /* 0x000fca0000000000 */
[----:B------:R-:W-:Y:S01]  /*3000*/  LOP3.LUT R13, R10, R13, RZ, 0xc, !PT ;  /* 0x0000000d0a0d7212 */ /* 0x000fe200078e0cff */
[----:B------:R-:W-:-:S03]  /*3010*/  VIADD R10, R38, 0x2 ;  /* 0x00000002260a7836 */ /* 0x000fc60000000000 */
[----:B------:R-:W0:Y:S02]  /*3020*/  POPC R15, R13 ;  /* 0x0000000d000f7309 */ /* 0x000e240000000000 */
[----:B0-----:R-:W0:Y:S01]  /*3030*/  SHFL.DOWN PT, R16, R9, 0x1, R15 ;  /* 0x0820000009107989 */ /* 0x001e2200000e000f */
[----:B------:R-:W-:-:S04]  /*3040*/  ISETP.GE.AND P0, PT, R38, R15, PT ;  /* 0x0000000f2600720c */ /* 0x000fc80003f06270 */
[----:B0-----:R-:W-:Y:S02]  /*3050*/  SEL R16, R16, RZ, !P0 ;  /* 0x000000ff10107207 */ /* 0x001fe40004000000 */
[----:B------:R-:W-:Y:S01]  /*3060*/  ISETP.GT.AND P0, PT, R10, R15, PT ;  /* 0x0000000f0a00720c */ /* 0x000fe20003f04270 */
[----:B------:R-:W-:Y:S02]  /*3070*/  VIADD R10, R38, 0x4 ;  /* 0x00000004260a7836 */ /* 0x000fe40000000000 */
[----:B------:R-:W-:-:S05]  /*3080*/  IMAD.IADD R12, R16, 0x1, R9 ;  /* 0x00000001100c7824 */ /* 0x000fca00078e0209 */
[----:B------:R-:W0:Y:S02]  /*3090*/  SHFL.DOWN PT, R16, R12, 0x2, R15 ;  /* 0x084000000c107989 */ /* 0x000e2400000e000f */
[----:B0-----:R-:W-:Y:S02]  /*30a0*/  SEL R39, R16, RZ, !P0 ;  /* 0x000000ff10277207 */ /* 0x001fe40004000000 */
[----:B------:R-:W-:Y:S01]  /*30b0*/  ISETP.GT.AND P0, PT, R10, R15, PT ;  /* 0x0000000f0a00720c */ /* 0x000fe20003f04270 */
[----:B------:R-:W-:Y:S02]  /*30c0*/  VIADD R10, R38, 0x8 ;  /* 0x00000008260a7836 */ /* 0x000fe40000000000 */
[----:B------:R-:W-:Y:S02]  /*30d0*/  IMAD.IADD R40, R12, 0x1, R39 ;  /* 0x000000010c287824 */ /* 0x000fe400078e0227 */
[----:B------:R-:W0:Y:S03]  /*30e0*/  LDC.64 R12, c[0x0][0x390] ;  /* 0x0000e400ff0c7b82 */ /* 0x000e260000000a00 */
[----:B------:R-:W1:Y:S02]  /*30f0*/  SHFL.DOWN PT, R16, R40, 0x4, R15 ;  /* 0x0880000028107989 */ /* 0x000e6400000e000f */
[----:B-1----:R-:W-:-:S02]  /*3100*/  SEL R9, R16, RZ, !P0 ;  /* 0x000000ff10097207 */ /* 0x002fc40004000000 */
[----:B------:R-:W-:-:S03]  /*3110*/  ISETP.GT.AND P0, PT, R10, R15, PT ;  /* 0x0000000f0a00720c */ /* 0x000fc60003f04270 */
[----:B------:R-:W-:Y:S01]  /*3120*/  IMAD.IADD R9, R40, 0x1, R9 ;  /* 0x0000000128097824 */ /* 0x000fe200078e0209 */
[----:B0-----:R-:W-:-:S04]  /*3130*/  IADD3 R40, P3, PT, R12, 0x100, RZ ;  /* 0x000001000c287810 */ /* 0x001fc80007f7e0ff */
[----:B------:R-:W0:Y:S01]  /*3140*/  SHFL.DOWN PT, R16, R9, 0x8, R15 ;  /* 0x0900000009107989 */ /* 0x000e2200000e000f */
[----:B------:R-:W-:Y:S01]  /*3150*/  IMAD.X R41, RZ, RZ, R13, P3 ;  /* 0x000000ffff297224 */ /* 0x000fe200018e060d */
[----:B0-----:R-:W-:Y:S02]  /*3160*/  SEL R16, R16, RZ, !P0 ;  /* 0x000000ff10107207 */ /* 0x001fe40004000000 */
[----:B------:R-:W-:Y:S01]  /*3170*/  ISETP.NE.AND P0, PT, R8, 0x65, PT ;  /* 0x000000650800780c */ /* 0x000fe20003f05270 */
[----:B------:R-:W-:Y:S02]  /*3180*/  VIADD R8, R38, 0x10 ;  /* 0x0000001026087836 */ /* 0x000fe40000000000 */
[----:B------:R-:W-:-:S03]  /*3190*/  IMAD.IADD R44, R9, 0x1, R16 ;  /* 0x00000001092c7824 */ /* 0x000fc600078e0210 */
[----:B------:R-:W-:Y:S02]  /*31a0*/  ISETP.GT.AND P2, PT, R8, R15, PT ;  /* 0x0000000f0800720c */ /* 0x000fe40003f44270 */
[----:B------:R-:W0:Y:S05]  /*31b0*/  SHFL.DOWN PT, R16, R44, 0x10, R15 ;  /* 0x0a0000002c107989 */ /* 0x000e2a00000e000f */
[----:B------:R-:W-:Y:S02]  /*31c0*/  VOTE.ALL P0, P0 ;  /* 0x0000000000ff7806 */ /* 0x000fe40000000000 */
[----:B0-----:R-:W-:-:S05]  /*31d0*/  SEL R9, R16, RZ, !P2 ;  /* 0x000000ff10097207 */ /* 0x001fca0005000000 */
[----:B------:R-:W-:-:S07]  /*31e0*/  IMAD.IADD R12, R44, 0x1, R9 ;  /* 0x000000012c0c7824 */ /* 0x000fce00078e0209 */
.L_x_76:
[----:B------:R-:W-:Y:S05]  /*31f0*/  @!P0 BRA `(.L_x_25) ;  /* 0x0000000000dc8947 */ /* 0x000fea0003800000 */
[----:B------:R-:W-:-:S07]  /*3200*/  IMAD.MOV.U32 R39, RZ, RZ, 0x1de ;  /* 0x000001deff277424 */ /* 0x000fce00078e00ff */
.L_x_31:
        /* <DEDUP_REMOVED lines=8> */
.L_x_79:
[----:B------:R-:W-:Y:S05]  /*3290*/  @!P0 BRA `(.L_x_27) ;  /* 0x0000000000248947 */ /* 0x000fea0003800000 */
[----:B------:R-:W-:-:S07]  /*32a0*/  IMAD.MOV.U32 R13, RZ, RZ, R39 ;  /* 0x000000ffff0d7224 */ /* 0x000fce00078e0027 */
.L_x_29:
[----:B------:R-:W-:Y:S05]  /*32b0*/  NANOSLEEP R13 ;  /* 0x0000000d0000735d */ /* 0x000fea0003800000 */
[----:B------:R-:W2:Y:S01]  /*32c0*/  LD.E.64.STRONG.GPU R8, desc[UR12][R14.64+-0x100] ;  /* 0xffff000c0e087980 */ /* 0x000ea2000c10fb00 */
[----:B------:R-:W-:Y:S01]  /*32d0*/  UMOV UR5, 0xffffffff ;  /* 0xffffffff00057882 */ /* 0x000fe20000000000 */
[----:B------:R-:W-:Y:S02]  /*32e0*/  SHF.R.U32.HI R13, RZ, 0x1, R13 ;  /* 0x00000001ff0d7819 */ /* 0x000fe4000001160d */
[----:B--2---:R-:W-:Y:S01]  /*32f0*/  ISETP.NE.AND P0, PT, R8, 0x63, PT ;  /* 0x000000630800780c */ /* 0x004fe20003f05270 */
[----:B------:R-:W-:-:S12]  /*3300*/  BRA.DIV UR5, `(.L_x_28) ;  /* 0x0000001a05bc7947 */ /* 0x000fd8000b800000 */
[----:B------:R-:W-:-:S13]  /*3310*/  VOTE.ANY P0, !P0 ;  /* 0x0000000000ff7806 */ /* 0x000fda0004000100 */
.L_x_82:
[----:B------:R-:W-:Y:S05]  /*3320*/  @P0 BRA `(.L_x_29) ;  /* 0xfffffffc00e00947 */ /* 0x000fea000383ffff */
.L_x_27:
[----:B------:R-:W-:Y:S01]  /*3330*/  UMOV UR5, 0xffffffff ;  /* 0xffffffff00057882 */ /* 0x000fe20000000000 */
[----:B------:R-:W-:Y:S02]  /*3340*/  ISETP.NE.AND P0, PT, R8, 0x65, PT ;  /* 0x000000650800780c */ /* 0x000fe40003f05270 */
[----:B------:R-:W-:Y:S11]  /*3350*/  BRA.DIV UR5, `(.L_x_30) ;  /* 0x0000001a05c87947 */ /* 0x000ff6000b800000 */
[----:B------:R-:W-:Y:S01]  /*3360*/  VOTE.ANY R10, PT, !P0 ;  /* 0x00000000000a7806 */ /* 0x000fe200040e0100 */
[----:B------:R-:W-:-:S03]  /*3370*/  VIADD R18, R18, 0xffffffe0 ;  /* 0xffffffe012127836 */ /* 0x000fc60000000000 */
[----:B------:R-:W-:-:S05]  /*3380*/  LOP3.LUT R10, R10, 0x80000000, R19, 0xec, !PT ;  /* 0x800000000a0a7812 */ /* 0x000fca00078eec13 */
        /* <DEDUP_REMOVED lines=14> */
[----:B------:R-:W-:-:S05]  /*3470*/  IMAD.IADD R45, R44, 0x1, R45 ;  /* 0x000000012c2d7824 */ /* 0x000fca00078e022d */
[----:B------:R-:W0:Y:S02]  /*3480*/  SHFL.DOWN PT, R16, R45, 0x4, R15 ;  /* 0x088000002d107989 */ /* 0x000e2400000e000f */
[----:B0-----:R-:W-:Y:S02]  /*3490*/  SEL R16, R16, RZ, !P0 ;  /* 0x000000ff10107207 */ /* 0x001fe40004000000 */
[----:B------:R-:W-:-:S03]  /*34a0*/  ISETP.GT.AND P0, PT, R10, R15, PT ;  /* 0x0000000f0a00720c */ /* 0x000fc60003f04270 */
[----:B------:R-:W-:-:S05]  /*34b0*/  IMAD.IADD R9, R45, 0x1, R16 ;  /* 0x000000012d097824 */ /* 0x000fca00078e0210 */
[----:B------:R-:W0:Y:S02]  /*34c0*/  SHFL.DOWN PT, R16, R9, 0x8, R15 ;  /* 0x0900000009107989 */ /* 0x000e2400000e000f */
[----:B0-----:R-:W-:Y:S02]  /*34d0*/  SEL R16, R16, RZ, !P0 ;  /* 0x000000ff10107207 */ /* 0x001fe40004000000 */
[----:B------:R-:W-:Y:S01]  /*34e0*/  ISETP.NE.AND P0, PT, R8, 0x65, PT ;  /* 0x000000650800780c */ /* 0x000fe20003f05270 */
[----:B------:R-:W-:Y:S02]  /*34f0*/  VIADD R8, R38, 0x10 ;  /* 0x0000001026087836 */ /* 0x000fe40000000000 */
[----:B------:R-:W-:-:S03]  /*3500*/  IMAD.IADD R44, R9, 0x1, R16 ;  /* 0x00000001092c7824 */ /* 0x000fc600078e0210 */
[----:B------:R-:W-:Y:S02]  /*3510*/  ISETP.GT.AND P2, PT, R8, R15, PT ;  /* 0x0000000f0800720c */ /* 0x000fe40003f44270 */
[----:B------:R-:W0:Y:S05]  /*3520*/  SHFL.DOWN PT, R16, R44, 0x10, R15 ;  /* 0x0a0000002c107989 */ /* 0x000e2a00000e000f */
[----:B------:R-:W-:Y:S02]  /*3530*/  VOTE.ALL P0, P0 ;  /* 0x0000000000ff7806 */ /* 0x000fe40000000000 */
[----:B0-----:R-:W-:-:S04]  /*3540*/  SEL R13, R16, RZ, !P2 ;  /* 0x000000ff100d7207 */ /* 0x001fc80005000000 */
[----:B------:R-:W-:-:S07]  /*3550*/  IADD3 R12, PT, PT, R44, R13, R12 ;  /* 0x0000000d2c0c7210 */ /* 0x000fce0007ffe00c */
.L_x_91:
[----:B------:R-:W-:Y:S05]  /*3560*/  @P0 BRA `(.L_x_31) ;  /* 0xfffffffc00280947 */ /* 0x000fea000383ffff */
.L_x_25:
[----:B------:R-:W-:Y:S01]  /*3570*/  ISETP.NE.AND P0, PT, R38, RZ, PT ;  /* 0x000000ff2600720c */ /* 0x000fe20003f05270 */
[----:B------:R-:W0:Y:S01]  /*3580*/  @!P1 S2R R9, SR_CgaCtaId ;  /* 0x0000000000099919 */ /* 0x000e220000008800 */
[----:B------:R-:W-:Y:S01]  /*3590*/  @!P1 MOV R8, 0x400 ;  /* 0x0000040000089802 */ /* 0x000fe20000000f00 */
[----:B------:R-:W-:Y:S02]  /*35a0*/  @!P1 IMAD.IADD R11, R11, 0x1, R12 ;  /* 0x000000010b0b9824 */ /* 0x000fe400078e020c */
[----:B------:R-:W-:-:S05]  /*35b0*/  @!P1 IMAD.MOV.U32 R10, RZ, RZ, 0x65 ;  /* 0x00000065ff0a9424 */ /* 0x000fca00078e00ff */
[----:B------:R1:W-:Y:S03]  /*35c0*/  @!P1 ST.E.64.STRONG.GPU desc[UR12][R42.64+0x100], R10 ;  /* 0x0001000a2a009985 */ /* 0x0003e6000c10fb0c */
[----:B------:R-:W-:Y:S01]  /*35d0*/  @!P0 MOV R13, 0x400 ;  /* 0x00000400000d8802 */ /* 0x000fe20000000f00 */
[----:B------:R-:W2:Y:S01]  /*35e0*/  @!P0 S2R R14, SR_CgaCtaId ;  /* 0x00000000000e8919 */ /* 0x000ea20000008800 */
[----:B0-----:R-:W-:Y:S01]  /*35f0*/  @!P1 LEA R9, R9, R8, 0x18 ;  /* 0x0000000809099211 */ /* 0x001fe200078ec0ff */
[----:B------:R-:W-:Y:S02]  /*3600*/  IMAD.MOV.U32 R8, RZ, RZ, R17 ;  /* 0x000000ffff087224 */ /* 0x000fe400078e0011 */
[----:B------:R-:W-:Y:S02]  /*3610*/  @!P0 IMAD.MOV.U32 R8, RZ, RZ, R12 ;  /* 0x000000ffff088224 */ /* 0x000fe400078e000c */
[----:B------:R1:W-:Y:S04]  /*3620*/  @!P1 STS [R9+0x8], R11 ;  /* 0x0000080b09009388 */ /* 0x0003e80000000800 */
[----:B------:R1:W-:Y:S01]  /*3630*/  @!P1 STS [R9+0x4], R12 ;  /* 0x0000040c09009388 */ /* 0x0003e20000000800 */
[----:B--2---:R-:W-:-:S05]  /*3640*/  @!P0 LEA R13, R14, R13, 0x18 ;  /* 0x0000000d0e0d8211 */ /* 0x004fca00078ec0ff */
[----:B------:R1:W-:Y:S02]  /*3650*/  @!P0 STS [R13+0x54], R12 ;  /* 0x0000540c0d008388 */ /* 0x0003e40000000800 */
.L_x_19:
        /* <DEDUP_REMOVED lines=9> */
.L_x_18:
[----:B------:R-:W-:Y:S01]  /*36f0*/  IMAD.IADD R32, R32, 0x1, R39 ;  /* 0x0000000120207824 */ /* 0x000fe200078e0227 */
[----:B------:R-:W0:Y:S01]  /*3700*/  S2R R8, SR_LANEID ;  /* 0x0000000000087919 */ /* 0x000e220000000000 */
[----:B------:R-:W-:Y:S02]  /*3710*/  BAR.SYNC.DEFER_BLOCKING 0x0 ;  /* 0x0000000000007b1d */ /* 0x000fe40000010000 */
[----:B------:R-:W-:Y:S01]  /*3720*/  IMAD.IADD R33, R33, 0x1, R32 ;  /* 0x0000000121217824 */ /* 0x000fe200078e0220 */
[----:B------:R-:W-:Y:S01]  /*3730*/  ISETP.NE.AND P0, PT, R31, RZ, PT ;  /* 0x000000ff1f00720c */ /* 0x000fe20003f05270 */
[----:B------:R-:W-:Y:S02]  /*3740*/  IMAD.U32 R12, RZ, RZ, UR7 ;  /* 0x00000007ff0c7e24 */ /* 0x000fe4000f8e00ff */
[----:B------:R-:W-:Y:S01]  /*3750*/  IMAD.IADD R28, R28, 0x1, R33 ;  /* 0x000000011c1c7824 */ /* 0x000fe200078e0221 */
[----:B------:R-:W1:Y:S03]  /*3760*/  LDCU.64 UR8, c[0x0][0x388] ;  /* 0x00007100ff0877ac */ /* 0x000e660008000a00 */
[----:B------:R-:W-:-:S04]  /*3770*/  IMAD.IADD R27, R27, 0x1, R28 ;  /* 0x000000011b1b7824 */ /* 0x000fc800078e021c */
[----:B------:R-:W-:-:S04]  /*3780*/  IMAD.IADD R26, R26, 0x1, R27 ;  /* 0x000000011a1a7824 */ /* 0x000fc800078e021b */
[----:B------:R-:W-:-:S04]  /*3790*/  IMAD.IADD R25, R25, 0x1, R26 ;  /* 0x0000000119197824 */ /* 0x000fc800078e021a */
[----:B------:R-:W-:-:S04]  /*37a0*/  IMAD.IADD R24, R24, 0x1, R25 ;  /* 0x0000000118187824 */ /* 0x000fc800078e0219 */
[----:B------:R-:W-:Y:S02]  /*37b0*/  IMAD.IADD R23, R23, 0x1, R24 ;  /* 0x0000000117177824 */ /* 0x000fe400078e0218 */
[----:B0-----:R-:W-:Y:S02]  /*37c0*/  IMAD R8, R8, 0x48, R29 ;  /* 0x0000004808087824 */ /* 0x001fe400078e021d */
[----:B------:R-:W-:-:S03]  /*37d0*/  IMAD.IADD R22, R22, 0x1, R23 ;  /* 0x0000000116167824 */ /* 0x000fc600078e0217 */
[----:B------:R-:W-:Y:S01]  /*37e0*/  STS [R8], R39 ;  /* 0x0000002708007388 */ /* 0x000fe20000000800 */
[----:B------:R-:W-:-:S03]  /*37f0*/  IMAD.IADD R21, R21, 0x1, R22 ;  /* 0x0000000115157824 */ /* 0x000fc600078e0216 */
[----:B------:R-:W-:Y:S01]  /*3800*/  STS [R8+0x4], R32 ;  /* 0x0000042008007388 */ /* 0x000fe20000000800 */
        /* <DEDUP_REMOVED lines=15> */
[----:B------:R-:W-:Y:S04]  /*3900*/  STS [R8+0x24], R22 ;  /* 0x0000241608007388 */ /* 0x000fe80000000800 */
        /* <DEDUP_REMOVED lines=8> */
[----:B------:R0:W-:Y:S01]  /*3990*/  STS [R8+0x48], R0 ;  /* 0x0000480008007388 */ /* 0x0001e20000000800 */
[----:B------:R-:W-:-:S03]  /*39a0*/  NOP ;  /* 0x0000000000007918 */ /* 0x000fc60000000000 */
[----:B------:R-:W-:Y:S04]  /*39b0*/  LDS R39, [R29] ;  /* 0x000000001d277984 */ /* 0x000fe80000000800 */
[----:B------:R-:W-:Y:S04]  /*39c0*/  LDS R41, [R29+0x80] ;  /* 0x000080001d297984 */ /* 0x000fe80000000800 */
        /* <DEDUP_REMOVED lines=17> */
[----:B------:R2:W-:Y:S01]  /*3ae0*/  @!P0 STS [UR4+0x7b80], R12 ;  /* 0x007b800cff008988 */ /* 0x0005e20008000804 */
[----:B------:R-:W-:Y:S01]  /*3af0*/  BAR.SYNC.DEFER_BLOCKING 0x0 ;  /* 0x0000000000007b1d */ /* 0x000fe20000010000 */
[----:B0-----:R-:W-:-:S05]  /*3b00*/  IADD3 R0, P0, PT, R30, UR10, RZ ;  /* 0x0000000a1e007c10 */ /* 0x001fca000ff1e0ff */
[----:B------:R-:W0:Y:S01]  /*3b10*/  S2R R2, SR_TID.X ;  /* 0x0000000000027919 */ /* 0x000e220000002100 */
[----:B------:R-:W3:Y:S01]  /*3b20*/  LDS R31, [UR4+0x7b80] ;  /* 0x007b8004ff1f7984 */ /* 0x000ee20008000800 */
[C---:B0-----:R-:W-:Y:S02]  /*3b30*/  LOP3.LUT R3, R2.reuse, 0x3e0, RZ, 0xc0, !PT ;  /* 0x000003e002037812 */ /* 0x041fe400078ec0ff */
[----:B------:R-:W-:-:S05]  /*3b40*/  LOP3.LUT R2, R2, 0x1f, RZ, 0xc0, !PT ;  /* 0x0000001f02027812 */ /* 0x000fca00078ec0ff */
[----:B------:R-:W-:Y:S02]  /*3b50*/  IMAD R8, R3, 0x13, R2 ;  /* 0x0000001303087824 */ /* 0x000fe400078e0202 */
[----:B------:R-:W-:Y:S01]  /*3b60*/  IMAD.X R3, RZ, RZ, UR11, P0 ;  /* 0x0000000bff037e24 */ /* 0x000fe200080e06ff */
[----:B-1----:R-:W-:Y:S01]  /*3b70*/  LEA R2, P0, R0, UR8, 0x2 ;  /* 0x0000000800027c11 */ /* 0x002fe2000f8010ff */
[C---:B------:R-:W-:Y:S02]  /*3b80*/  VIADD R10, R8.reuse, 0x20 ;  /* 0x00000020080a7836 */ /* 0x040fe40000000000 */
[----:B--2---:R-:W-:Y:S01]  /*3b90*/  VIADD R12, R8, 0xa0 ;  /* 0x000000a0080c7836 */ /* 0x004fe20000000000 */
[----:B------:R-:W-:Y:S01]  /*3ba0*/  LEA.HI.X R3, R0, UR9, R3, 0x2, P0 ;  /* 0x0000000900037c11 */ /* 0x000fe200080f1403 */
[----:B------:R-:W-:Y:S01]  /*3bb0*/  VIADD R0, R8, 0x40 ;  /* 0x0000004008007836 */ /* 0x000fe20000000000 */
[-C--:B---3--:R-:W-:Y:S02]  /*3bc0*/  ISETP.GE.AND P1, PT, R30, R31.reuse, PT ;  /* 0x0000001f1e00720c */ /* 0x088fe40003f26270 */
[-C--:B------:R-:W-:Y:S01]  /*3bd0*/  ISETP.GE.AND P2, PT, R10, R31.reuse, PT ;  /* 0x0000001f0a00720c */ /* 0x080fe20003f46270 */
[----:B------:R-:W-:Y:S01]  /*3be0*/  VIADD R10, R8, 0x60 ;  /* 0x00000060080a7836 */ /* 0x000fe20000000000 */
[-C--:B------:R-:W-:Y:S01]  /*3bf0*/  ISETP.GE.AND P3, PT, R0, R31.reuse, PT ;  /* 0x0000001f0000720c */ /* 0x080fe20003f66270 */
[----:B------:R-:W-:Y:S01]  /*3c00*/  VIADD R0, R8, 0x80 ;  /* 0x0000008008007836 */ /* 0x000fe20000000000 */
[----:B------:R-:W-:-:S02]  /*3c10*/  ISETP.GE.AND P6, PT, R12, R31, PT ;  /* 0x0000001f0c00720c */ /* 0x000fc40003fc6270 */
[-C--:B------:R-:W-:Y:S01]  /*3c20*/  ISETP.GE.AND P4, PT, R10, R31.reuse, PT ;  /* 0x0000001f0a00720c */ /* 0x080fe20003f86270 */
[----:B------:R-:W-:Y:S01]  /*3c30*/  VIADD R10, R8, 0xc0 ;  /* 0x000000c0080a7836 */ /* 0x000fe20000000000 */
[-C--:B------:R-:W-:Y:S01]  /*3c40*/  ISETP.GE.AND P5, PT, R0, R31.reuse, PT ;  /* 0x0000001f0000720c */ /* 0x080fe20003fa6270 */
[----:B------:R-:W-:Y:S02]  /*3c50*/  VIADD R0, R8, 0xe0 ;  /* 0x000000e008007836 */ /* 0x000fe40000000000 */
[----:B------:R0:W-:Y:S01]  /*3c60*/  @!P1 STG.E desc[UR12][R2.64], R39 ;  /* 0x0000002702009986 */ /* 0x0001e2000c10190c */
[-C--:B------:R-:W-:Y:S01]  /*3c70*/  ISETP.GE.AND P0, PT, R10, R31.reuse, PT ;  /* 0x0000001f0a00720c */ /* 0x080fe20003f06270 */
[----:B------:R-:W-:Y:S01]  /*3c80*/  VIADD R10, R8, 0x160 ;  /* 0x00000160080a7836 */ /* 0x000fe20000000000 */
[-C--:B------:R-:W-:Y:S01]  /*3c90*/  ISETP.GE.AND P1, PT, R0, R31.reuse, PT ;  /* 0x0000001f0000720c */ /* 0x080fe20003f26270 */
[----:B------:R-:W-:Y:S01]  /*3ca0*/  VIADD R0, R8, 0x140 ;  /* 0x0000014008007836 */ /* 0x000fe20000000000 */
[----:B------:R0:W-:Y:S01]  /*3cb0*/  @!P2 STG.E desc[UR12][R2.64+0x80], R41 ;  /* 0x000080290200a986 */ /* 0x0001e2000c10190c */
[----:B------:R-:W-:-:S03]  /*3cc0*/  ISETP.GE.AND P2, PT, R37, R31, PT ;  /* 0x0000001f2500720c */ /* 0x000fc60003f46270 */
[----:B------:R0:W-:Y:S01]  /*3cd0*/  @!P3 STG.E desc[UR12][R2.64+0x100], R43 ;  /* 0x0001002b0200b986 */ /* 0x0001e2000c10190c */
[----:B------:R-:W-:-:S03]  /*3ce0*/  ISETP.GE.AND P3, PT, R36, R31, PT ;  /* 0x0000001f2400720c */ /* 0x000fc60003f66270 */
[----:B------:R0:W-:Y:S01]  /*3cf0*/  @!P4 STG.E desc[UR12][R2.64+0x180], R45 ;  /* 0x0001802d0200c986 */ /* 0x0001e2000c10190c */
[-C--:B------:R-:W-:Y:S01]  /*3d00*/  ISETP.GE.AND P4, PT, R0, R31.reuse, PT ;  /* 0x0000001f0000720c */ /* 0x080fe20003f86270 */
[----:B------:R-:W-:Y:S02]  /*3d10*/  VIADD R0, R8, 0x180 ;  /* 0x0000018008007836 */ /* 0x000fe40000000000 */
[----:B------:R0:W-:Y:S01]  /*3d20*/  @!P5 STG.E desc[UR12][R2.64+0x200], R4 ;  /* 0x000200040200d986 */ /* 0x0001e2000c10190c */
[-C--:B------:R-:W-:Y:S01]  /*3d30*/  ISETP.GE.AND P5, PT, R10, R31.reuse, PT ;  /* 0x0000001f0a00720c */ /* 0x080fe20003fa6270 */
[----:B------:R-:W-:Y:S02]  /*3d40*/  VIADD R10, R8, 0x1a0 ;  /* 0x000001a0080a7836 */ /* 0x000fe40000000000 */
[----:B------:R0:W-:Y:S01]  /*3d50*/  @!P6 STG.E desc[UR12][R2.64+0x280], R6 ;  /* 0x000280060200e986 */ /* 0x0001e2000c10190c */
[----:B------:R-:W-:Y:S01]  /*3d60*/  ISETP.GE.AND P6, PT, R0, R31, PT ;  /* 0x0000001f0000720c */ /* 0x000fe20003fc6270 */
[----:B------:R-:W-:-:S02]  /*3d70*/  VIADD R0, R8, 0x1c0 ;  /* 0x000001c008007836 */ /* 0x000fc40000000000 */
[----:B------:R0:W-:Y:S01]  /*3d80*/  @!P0 STG.E desc[UR12][R2.64+0x300], R33 ;  /* 0x0003002102008986 */ /* 0x0001e2000c10190c */
[-C--:B------:R-:W-:Y:S01]  /*3d90*/  ISETP.GE.AND P0, PT, R10, R31.reuse, PT ;  /* 0x0000001f0a00720c */ /* 0x080fe20003f06270 */
[C---:B------:R-:W-:Y:S02]  /*3da0*/  VIADD R10, R8.reuse, 0x1e0 ;  /* 0x000001e0080a7836 */ /* 0x040fe40000000000 */
[----:B------:R-:W-:Y:S01]  /*3db0*/  VIADD R8, R8, 0x200 ;  /* 0x0000020008087836 */ /* 0x000fe20000000000 */
[----:B------:R0:W-:Y:S01]  /*3dc0*/  @!P1 STG.E desc[UR12][R2.64+0x380], R25 ;  /* 0x0003801902009986 */ /* 0x0001e2000c10190c */
[----:B------:R-:W-:-:S03]  /*3dd0*/  ISETP.GE.AND P1, PT, R0, R31, PT ;  /* 0x0000001f0000720c */ /* 0x000fc60003f26270 */
        /* <DEDUP_REMOVED lines=8> */
[----:B------:R0:W-:Y:S04]  /*3e60*/  @!P6 STG.E desc[UR12][R2.64+0x600], R15 ;  /* 0x0006000f0200e986 */ /* 0x0001e8000c10190c */
[----:B------:R0:W-:Y:S04]  /*3e70*/  @!P0 STG.E desc[UR12][R2.64+0x680], R13 ;  /* 0x0006800d02008986 */ /* 0x0001e8000c10190c */
[----:B------:R0:W-:Y:S04]  /*3e80*/  @!P1 STG.E desc[UR12][R2.64+0x700], R11 ;  /* 0x0007000b02009986 */ /* 0x0001e8000c10190c */
[----:B------:R0:W-:Y:S04]  /*3e90*/  @!P2 STG.E desc[UR12][R2.64+0x780], R9 ;  /* 0x000780090200a986 */ /* 0x0001e8000c10190c */
[----:B------:R0:W-:Y:S04]  /*3ea0*/  @!P3 STG.E desc[UR12][R2.64+0x800], R7 ;  /* 0x000800070200b986 */ /* 0x0001e8000c10190c */
[----:B------:R0:W-:Y:S01]  /*3eb0*/  @!P4 STG.E desc[UR12][R2.64+0x880], R5 ;  /* 0x000880050200c986 */ /* 0x0001e2000c10190c */
[----:B------:R-:W-:Y:S05]  /*3ec0*/  @P5 EXIT ;  /* 0x000000000000594d */ /* 0x000fea0003800000 */
[----:B------:R-:W-:Y:S01]  /*3ed0*/  STG.E desc[UR12][R2.64+0x900], R27 ;  /* 0x0009001b02007986 */ /* 0x000fe2000c10190c */
[----:B------:R-:W-:Y:S05]  /*3ee0*/  EXIT ;  /* 0x000000000000794d */ /* 0x000fea0003800000 */
.L_x_5:
[----:B------:R-:W-:Y:S01]  /*3ef0*/  BSSY B1, `(.L_x_32) ;  /* 0x0000006000017945 */ /* 0x000fe20003800000 */
[----:B------:R-:W-:Y:S01]  /*3f00*/  PLOP3.LUT P0, PT, P0, PT, PT, 0x8, 0x80 ;  /* 0x000000000080781c */ /* 0x000fe2000070e170 */
[----:B------:R-:W-:-:S12]  /*3f10*/  IMAD.MOV.U32 R10, RZ, RZ, -0x1 ;  /* 0xffffffffff0a7424 */ /* 0x000fd800078e00ff */
[----:B------:R-:W-:Y:S05]  /*3f20*/  WARPSYNC.COLLECTIVE R10, `(.L_x_33) ;  /* 0x000000000a087348 */ /* 0x000fea0003c00000 */
[----:B------:R-:W-:Y:S01]  /*3f30*/  VOTE.ANY P0, P0 ;  /* 0x0000000000ff7806 */ /* 0x000fe20000000100 */
[----:B------:R-:W-:-:S12]  /*3f40*/  ENDCOLLECTIVE ;  /* 0x000000000000791b */ /* 0x000fd80003800000 */
.L_x_33:
[----:B------:R-:W-:Y:S05]  /*3f50*/  BSYNC B1 ;  /* 0x0000000000017941 */ /* 0x000fea0003800000 */
.L_x_32:
[----:B------:R-:W-:Y:S05]  /*3f60*/  BRA `(.L_x_34) ;  /* 0xffffffd000287947 */ /* 0x000fea000383ffff */
.L_x_7:
[----:B------:R-:W-:Y:S01]  /*3f70*/  BSSY B1, `(.L_x_35) ;  /* 0x0000006000017945 */ /* 0x000fe20003800000 */
[----:B------:R-:W-:Y:S01]  /*3f80*/  PLOP3.LUT P0, PT, P0, PT, PT, 0x8, 0x80 ;  /* 0x000000000080781c */ /* 0x000fe2000070e170 */
[----:B------:R-:W-:-:S12]  /*3f90*/  IMAD.MOV.U32 R10, RZ, RZ, -0x1 ;  /* 0xffffffffff0a7424 */ /* 0x000fd800078e00ff */
[----:B------:R-:W-:Y:S05]  /*3fa0*/  WARPSYNC.COLLECTIVE R10, `(.L_x_36) ;  /* 0x000000000a087348 */ /* 0x000fea0003c00000 */
[----:B------:R-:W-:Y:S01]  /*3fb0*/  VOTE.ANY P0, P0 ;  /* 0x0000000000ff7806 */ /* 0x000fe20000000100 */
[----:B------:R-:W-:-:S12]  /*3fc0*/  ENDCOLLECTIVE ;  /* 0x000000000000791b */ /* 0x000fd80003800000 */
.L_x_36:
[----:B------:R-:W-:Y:S05]  /*3fd0*/  BSYNC B1 ;  /* 0x0000000000017941 */ /* 0x000fea0003800000 */
.L_x_35:
[----:B------:R-:W-:Y:S05]  /*3fe0*/  BRA `(.L_x_37) ;  /* 0xffffffd0002c7947 */ /* 0x000fea000383ffff */
.L_x_9:
[----:B------:R-:W0:Y:S01]  /*3ff0*/  S2R R8, SR_GEMASK ;  /* 0x0000000000087919 */ /* 0x000e220000003c00 */
[----:B------:R-:W-:Y:S01]  /*4000*/  BSSY B1, `(.L_x_38) ;  /* 0x0000006000017945 */ /* 0x000fe20003800000 */
[----:B------:R-:W-:Y:S01]  /*4010*/  PLOP3.LUT P2, PT, P0, PT, PT, 0x8, 0x80 ;  /* 0x000000000080781c */ /* 0x000fe2000074e170 */
[----:B------:R-:W-:-:S12]  /*4020*/  IMAD.MOV.U32 R10, RZ, RZ, -0x1 ;  /* 0xffffffffff0a7424 */ /* 0x000fd800078e00ff */
[----:B0-----:R-:W-:Y:S05]  /*4030*/  WARPSYNC.COLLECTIVE R10, `(.L_x_39) ;  /* 0x000000000a087348 */ /* 0x001fea0003c00000 */
[----:B------:R-:W-:Y:S01]  /*4040*/  VOTE.ANY R10, PT, P2 ;  /* 0x00000000000a7806 */ /* 0x000fe200010e0100 */
[----:B0-----:R-:W-:Y:S06]  /*4050*/  ENDCOLLECTIVE ;  /* 0x000000000000791b */ /* 0x001fec0003800000 */
.L_x_39:
[----:B------:R-:W-:Y:S05]  /*4060*/  BSYNC B1 ;  /* 0x0000000000017941 */ /* 0x000fea0003800000 */
.L_x_38:
[----:B------:R-:W-:Y:S01]  /*4070*/  LOP3.LUT R10, R10, 0x80000000, R8, 0xec, !PT ;  /* 0x800000000a0a7812 */ /* 0x000fe200078eec08 */
[----:B------:R-:W-:Y:S01]  /*4080*/  IMAD.MOV.U32 R14, RZ, RZ, 0x1 ;  /* 0x00000001ff0e7424 */ /* 0x000fe200078e00ff */
[----:B------:R-:W-:Y:S01]  /*4090*/  ISETP.NE.AND P0, PT, R12, 0x65, PT ;  /* 0x000000650c00780c */ /* 0x000fe20003f05270 */
[C---:B------:R-:W-:Y:S02]  /*40a0*/  VIADD R38, R37.reuse, 0x2 ;  /* 0x0000000225267836 */ /* 0x040fe40000000000 */
[C---:B------:R-:W-:Y:S02]  /*40b0*/  VIADD R11, R10.reuse, 0xffffffff ;  /* 0xffffffff0a0b7836 */ /* 0x040fe40000000000 */
[C---:B------:R-:W-:Y:S02]  /*40c0*/  VIADD R19, R37.reuse, 0x4 ;  /* 0x0000000425137836 */ /* 0x040fe40000000000 */
[----:B------:R-:W-:Y:S01]  /*40d0*/  VIADD R39, R37, 0x10 ;  /* 0x0000001025277836 */ /* 0x000fe20000000000 */
[----:B------:R-:W-:Y:S01]  /*40e0*/  LOP3.LUT R11, R10, R11, RZ, 0xc, !PT ;  /* 0x0000000b0a0b7212 */ /* 0x000fe200078e0cff */
[----:B------:R-:W-:-:S03]  /*40f0*/  IMAD.MOV.U32 R10, RZ, RZ, -0x1 ;  /* 0xffffffffff0a7424 */ /* 0x000fc600078e00ff */
[----:B------:R0:W1:Y:S04]  /*4100*/  POPC R15, R11 ;  /* 0x0000000b000f7309 */ /* 0x0000680000000000 */
[----:B01----:R-:W-:Y:S05]  /*4110*/  WARPSYNC.COLLECTIVE R10, `(.L_x_40) ;  /* 0x000000000a087348 */ /* 0x003fea0003c00000 */
[----:B-1----:R1:W2:Y:S02]  /*4120*/  SHFL.DOWN P2, R16, R13, R14, R15 ;  /* 0x0800000e0d107389 */ /* 0x0022a4000004000f */
[----:B012---:R-:W-:Y:S05]  /*4130*/  ENDCOLLECTIVE ;  /* 0x000000000000791b */ /* 0x007fea0003800000 */
.L_x_40:
[----:B------:R-:W-:Y:S01]  /*4140*/  IMAD.MOV.U32 R14, RZ, RZ, 0x2 ;  /* 0x00000002ff0e7424 */ /* 0x000fe200078e00ff */
[----:B------:R-:W-:-:S04]  /*4150*/  ISETP.GE.AND P2, PT, R37, R15, PT ;  /* 0x0000000f2500720c */ /* 0x000fc80003f46270 */
[----:B------:R-:W-:-:S05]  /*4160*/  SEL R16, R16, RZ, !P2 ;  /* 0x000000ff10107207 */ /* 0x000fca0005000000 */
[----:B------:R-:W-:-:S04]  /*4170*/  IMAD.IADD R36, R16, 0x1, R13 ;  /* 0x0000000110247824 */ /* 0x000fc800078e020d */
[----:B------:R-:W-:-:S07]  /*4180*/  IMAD.MOV.U32 R13, RZ, RZ, R36 ;  /* 0x000000ffff0d7224 */ /* 0x000fce00078e0024 */
[----:B------:R-:W-:Y:S05]  /*4190*/  WARPSYNC.COLLECTIVE R10, `(.L_x_41) ;  /* 0x000000000a087348 */ /* 0x000fea0003c00000 */
[----:B------:R0:W1:Y:S02]  /*41a0*/  SHFL.DOWN P2, R16, R13, R14, R15 ;  /* 0x0800000e0d107389 */ /* 0x000064000004000f */
[----:B01----:R-:W-:Y:S05]  /*41b0*/  ENDCOLLECTIVE ;  /* 0x000000000000791b */ /* 0x003fea0003800000 */
.L_x_41:
[----:B------:R-:W-:Y:S01]  /*41c0*/  IMAD.MOV.U32 R14, RZ, RZ, 0x4 ;  /* 0x00000004ff0e7424 */ /* 0x000fe200078e00ff */
[----:B------:R-:W-:-:S04]  /*41d0*/  ISETP.GT.AND P2, PT, R38, R15, PT ;  /* 0x0000000f2600720c */ /* 0x000fc80003f44270 */
[----:B------:R-:W-:-:S05]  /*41e0*/  SEL R11, R16, RZ, !P2 ;  /* 0x000000ff100b7207 */ /* 0x000fca0005000000 */
[----:B------:R-:W-:Y:S02]  /*41f0*/  IMAD.IADD R40, R36, 0x1, R11 ;  /* 0x0000000124287824 */ /* 0x000fe400078e020b */
[----:B------:R-:W-:Y:S02]  /*4200*/  VIADD R36, R37, 0x8 ;  /* 0x0000000825247836 */ /* 0x000fe40000000000 */
[----:B------:R-:W-:-:S07]  /*4210*/  IMAD.MOV.U32 R13, RZ, RZ, R40 ;  /* 0x000000ffff0d7224 */ /* 0x000fce00078e0028 */
[----:B------:R-:W-:Y:S05]  /*4220*/  WARPSYNC.COLLECTIVE R10, `(.L_x_42) ;  /* 0x000000000a087348 */ /* 0x000fea0003c00000 */
[----:B------:R0:W1:Y:S02]  /*4230*/  SHFL.DOWN P2, R16, R13, R14, R15 ;  /* 0x0800000e0d107389 */ /* 0x000064000004000f */
[----:B01----:R-:W-:Y:S05]  /*4240*/  ENDCOLLECTIVE ;  /* 0x000000000000791b */ /* 0x003fea0003800000 */
.L_x_42:
[----:B------:R-:W-:Y:S01]  /*4250*/  IMAD.MOV.U32 R14, RZ, RZ, 0x8 ;  /* 0x00000008ff0e7424 */ /* 0x000fe200078e00ff */
[----:B------:R-:W-:-:S04]  /*4260*/  ISETP.GT.AND P2, PT, R19, R15, PT ;  /* 0x0000000f1300720c */ /* 0x000fc80003f44270 */
[----:B------:R-:W-:-:S05]  /*4270*/  SEL R11, R16, RZ, !P2 ;  /* 0x000000ff100b7207 */ /* 0x000fca0005000000 */
[----:B------:R-:W-:-:S04]  /*4280*/  IMAD.IADD R42, R40, 0x1, R11 ;  /* 0x00000001282a7824 */ /* 0x000fc800078e020b */
[----:B------:R-:W-:-:S07]  /*4290*/  IMAD.MOV.U32 R13, RZ, RZ, R42 ;  /* 0x000000ffff0d7224 */ /* 0x000fce00078e002a */
[----:B------:R-:W-:Y:S05]  /*42a0*/  WARPSYNC.COLLECTIVE R10, `(.L_x_43) ;  /* 0x000000000a087348 */ /* 0x000fea0003c00000 */
[----:B------:R0:W1:Y:S02]  /*42b0*/  SHFL.DOWN P2, R16, R13, R14, R15 ;  /* 0x0800000e0d107389 */ /* 0x000064000004000f */
[----:B01----:R-:W-:Y:S05]  /*42c0*/  ENDCOLLECTIVE ;  /* 0x000000000000791b */ /* 0x003fea0003800000 */
.L_x_43:
        /* <DEDUP_REMOVED lines=8> */
.L_x_44:
[----:B------:R-:W-:Y:S05]  /*4350*/  WARPSYNC.COLLECTIVE R10, `(.L_x_45) ;  /* 0x000000000a087348 */ /* 0x000fea0003c00000 */
[----:B------:R-:W-:Y:S01]  /*4360*/  VOTE.ALL P0, P0 ;  /* 0x0000000000ff7806 */ /* 0x000fe20000000000 */
[----:B------:R-:W-:-:S12]  /*4370*/  ENDCOLLECTIVE ;  /* 0x000000000000791b */ /* 0x000fd80003800000 */
.L_x_45:
[----:B------:R-:W0:Y:S01]  /*4380*/  LDC.64 R12, c[0x0][0x390] ;  /* 0x0000e400ff0c7b82 */ /* 0x000e220000000a00 */
[----:B------:R-:W-:-:S04]  /*4390*/  ISETP.GT.AND P2, PT, R39, R15, PT ;  /* 0x0000000f2700720c */ /* 0x000fc80003f44270 */
[----:B------:R-:W-:-:S05]  /*43a0*/  SEL R16, R16, RZ, !P2 ;  /* 0x000000ff10107207 */ /* 0x000fca0005000000 */
[----:B------:R-:W-:Y:S01]  /*43b0*/  IMAD.IADD R40, R41, 0x1, R16 ;  /* 0x0000000129287824 */ /* 0x000fe200078e0210 */
[----:B0-----:R-:W-:-:S05]  /*43c0*/  IADD3 R42, P2, PT, R12, 0x100, RZ ;  /* 0x000001000c2a7810 */ /* 0x001fca0007f5e0ff */
[----:B------:R-:W-:Y:S01]  /*43d0*/  IMAD.X R43, RZ, RZ, R13, P2 ;  /* 0x000000ffff2b7224 */ /* 0x000fe200010e060d */
[----:B------:R-:W-:Y:S07]  /*43e0*/  BRA `(.L_x_46) ;  /* 0xffffffcc00c87947 */ /* 0x000fee000383ffff */
.L_x_11:
[----:B------:R-:W-:Y:S01]  /*43f0*/  BSSY B1, `(.L_x_47) ;  /* 0x0000006000017945 */ /* 0x000fe20003800000 */
[----:B------:R-:W-:Y:S01]  /*4400*/  PLOP3.LUT P0, PT, P0, PT, PT, 0x8, 0x80 ;  /* 0x000000000080781c */ /* 0x000fe2000070e170 */
[----:B------:R-:W-:-:S12]  /*4410*/  IMAD.MOV.U32 R10, RZ, RZ, -0x1 ;  /* 0xffffffffff0a7424 */ /* 0x000fd800078e00ff */
[----:B------:R-:W-:Y:S05]  /*4420*/  WARPSYNC.COLLECTIVE R10, `(.L_x_48) ;  /* 0x000000000a087348 */ /* 0x000fea0003c00000 */
[----:B------:R-:W-:Y:S01]  /*4430*/  VOTE.ANY P0, P0 ;  /* 0x0000000000ff7806 */ /* 0x000fe20000000100 */
[----:B------:R-:W-:-:S12]  /*4440*/  ENDCOLLECTIVE ;  /* 0x000000000000791b */ /* 0x000fd80003800000 */
.L_x_48:
[----:B------:R-:W-:Y:S05]  /*4450*/  BSYNC B1 ;  /* 0x0000000000017941 */ /* 0x000fea0003800000 */
.L_x_47:
[----:B------:R-:W-:Y:S05]  /*4460*/  BRA `(.L_x_49) ;  /* 0xffffffcc00d07947 */ /* 0x000fea000383ffff */
.L_x_13:
[----:B------:R-:W-:Y:S01]  /*4470*/  BSSY B1, `(.L_x_50) ;  /* 0x0000006000017945 */ /* 0x000fe20003800000 */
[----:B------:R-:W-:Y:S01]  /*4480*/  PLOP3.LUT P0, PT, P0, PT, PT, 0x8, 0x80 ;  /* 0x000000000080781c */ /* 0x000fe2000070e170 */
[----:B------:R-:W-:-:S12]  /*4490*/  IMAD.MOV.U32 R10, RZ, RZ, -0x1 ;  /* 0xffffffffff0a7424 */ /* 0x000fd800078e00ff */
[----:B------:R-:W-:Y:S05]  /*44a0*/  WARPSYNC.COLLECTIVE R10, `(.L_x_51) ;  /* 0x000000000a087348 */ /* 0x000fea0003c00000 */
[----:B------:R-:W-:Y:S01]  /*44b0*/  VOTE.ANY P0, P0 ;  /* 0x0000000000ff7806 */ /* 0x000fe20000000100 */
[----:B------:R-:W-:-:S12]  /*44c0*/  ENDCOLLECTIVE ;  /* 0x000000000000791b */ /* 0x000fd80003800000 */
.L_x_51:
[----:B------:R-:W-:Y:S05]  /*44d0*/  BSYNC B1 ;  /* 0x0000000000017941 */ /* 0x000fea0003800000 */
.L_x_50:
[----:B------:R-:W-:Y:S05]  /*44e0*/  BRA `(.L_x_52) ;  /* 0xffffffcc00d47947 */ /* 0x000fea000383ffff */
.L_x_15:
[----:B------:R-:W-:Y:S01]  /*44f0*/  BSSY B1, `(.L_x_53) ;  /* 0x0000006000017945 */ /* 0x000fe20003800000 */
[----:B------:R-:W-:Y:S01]  /*4500*/  PLOP3.LUT P2, PT, P0, PT, PT, 0x8, 0x80 ;  /* 0x000000000080781c */ /* 0x000fe2000074e170 */
[----:B------:R-:W-:-:S12]  /*4510*/  IMAD.MOV.U32 R10, RZ, RZ, -0x1 ;  /* 0xffffffffff0a7424 */ /* 0x000fd800078e00ff */
[----:B------:R-:W-:Y:S05]  /*4520*/  WARPSYNC.COLLECTIVE R10, `(.L_x_54) ;  /* 0x000000000a087348 */ /* 0x000fea0003c00000 */
[----:B------:R-:W-:Y:S01]  /*4530*/  VOTE.ANY R10, PT, P2 ;  /* 0x00000000000a7806 */ /* 0x000fe200010e0100 */
[----:B------:R-:W-:Y:S06]  /*4540*/  ENDCOLLECTIVE ;  /* 0x000000000000791b */ /* 0x000fec0003800000 */
.L_x_54:
[----:B------:R-:W-:Y:S05]  /*4550*/  BSYNC B1 ;  /* 0x0000000000017941 */ /* 0x000fea0003800000 */
.L_x_53:
[----:B------:R-:W-:Y:S01]  /*4560*/  LOP3.LUT R10, R10, 0x80000000, R8, 0xec, !PT ;  /* 0x800000000a0a7812 */ /* 0x000fe200078eec08 */
[----:B------:R-:W-:Y:S02]  /*4570*/  IMAD.MOV.U32 R14, RZ, RZ, 0x1 ;  /* 0x00000001ff0e7424 */ /* 0x000fe400078e00ff */
[----:B------:R-:W-:Y:S02]  /*4580*/  VIADD R18, R18, 0xffffffe0 ;  /* 0xffffffe012127836 */ /* 0x000fe40000000000 */
[----:B------:R-:W-:-:S05]  /*4590*/  VIADD R15, R10, 0xffffffff ;  /* 0xffffffff0a0f7836 */ /* 0x000fca0000000000 */
[----:B------:R-:W-:Y:S01]  /*45a0*/  LOP3.LUT R15, R10, R15, RZ, 0xc, !PT ;  /* 0x0000000f0a0f7212 */ /* 0x000fe200078e0cff */
[----:B------:R-:W-:-:S05]  /*45b0*/  IMAD.MOV.U32 R10, RZ, RZ, -0x1 ;  /* 0xffffffffff0a7424 */ /* 0x000fca00078e00ff */
[----:B------:R-:W0:Y:S02]  /*45c0*/  POPC R15, R15 ;  /* 0x0000000f000f7309 */ /* 0x000e240000000000 */
[----:B0-----:R-:W-:Y:S05]  /*45d0*/  WARPSYNC.COLLECTIVE R10, `(.L_x_55) ;  /* 0x000000000a087348 */ /* 0x001fea0003c00000 */
[----:B0-----:R0:W1:Y:S02]  /*45e0*/  SHFL.DOWN P2, R16, R13, R14, R15 ;  /* 0x0800000e0d107389 */ /* 0x001064000004000f */
[----:B01----:R-:W-:Y:S05]  /*45f0*/  ENDCOLLECTIVE ;  /* 0x000000000000791b */ /* 0x003fea0003800000 */
.L_x_55:
[----:B------:R-:W-:Y:S01]  /*4600*/  ISETP.GE.AND P0, PT, R37, R15, PT ;  /* 0x0000000f2500720c */ /* 0x000fe20003f06270 */
[----:B------:R-:W-:-:S03]  /*4610*/  IMAD.MOV.U32 R14, RZ, RZ, 0x2 ;  /* 0x00000002ff0e7424 */ /* 0x000fc600078e00ff */
[----:B------:R-:W-:Y:S02]  /*4620*/  SEL R16, R16, RZ, !P0 ;  /* 0x000000ff10107207 */ /* 0x000fe40004000000 */
[----:B------:R-:W-:-:S03]  /*4630*/  ISETP.GT.AND P0, PT, R38, R15, PT ;  /* 0x0000000f2600720c */ /* 0x000fc60003f04270 */
[----:B------:R-:W-:-:S04]  /*4640*/  IMAD.IADD R41, R16, 0x1, R13 ;  /* 0x0000000110297824 */ /* 0x000fc800078e020d */
[----:B------:R-:W-:-:S07]  /*4650*/  IMAD.MOV.U32 R13, RZ, RZ, R41 ;  /* 0x000000ffff0d7224 */ /* 0x000fce00078e0029 */
[----:B------:R-:W-:Y:S05]  /*4660*/  WARPSYNC.COLLECTIVE R10, `(.L_x_56) ;  /* 0x000000000a087348 */ /* 0x000fea0003c00000 */
[----:B------:R0:W1:Y:S02]  /*4670*/  SHFL.DOWN P2, R16, R13, R14, R15 ;  /* 0x0800000e0d107389 */ /* 0x000064000004000f */
[----:B01----:R-:W-:Y:S05]  /*4680*/  ENDCOLLECTIVE ;  /* 0x000000000000791b */ /* 0x003fea0003800000 */
.L_x_56:
[----:B------:R-:W-:Y:S01]  /*4690*/  IMAD.MOV.U32 R14, RZ, RZ, 0x4 ;  /* 0x00000004ff0e7424 */ /* 0x000fe200078e00ff */
[----:B------:R-:W-:Y:S02]  /*46a0*/  SEL R16, R16, RZ, !P0 ;  /* 0x000000ff10107207 */ /* 0x000fe40004000000 */
[----:B------:R-:W-:-:S03]  /*46b0*/  ISETP.GT.AND P0, PT, R19, R15, PT ;  /* 0x0000000f1300720c */ /* 0x000fc60003f04270 */
[----:B------:R-:W-:-:S04]  /*46c0*/  IMAD.IADD R41, R41, 0x1, R16 ;  /* 0x0000000129297824 */ /* 0x000fc800078e0210 */
[----:B------:R-:W-:-:S07]  /*46d0*/  IMAD.MOV.U32 R13, RZ, RZ, R41 ;  /* 0x000000ffff0d7224 */ /* 0x000fce00078e0029 */
[----:B------:R-:W-:Y:S05]  /*46e0*/  WARPSYNC.COLLECTIVE R10, `(.L_x_57) ;  /* 0x000000000a087348 */ /* 0x000fea0003c00000 */
[----:B------:R0:W1:Y:S02]  /*46f0*/  SHFL.DOWN P2, R16, R13, R14, R15 ;  /* 0x0800000e0d107389 */ /* 0x000064000004000f */
[----:B01----:R-:W-:Y:S05]  /*4700*/  ENDCOLLECTIVE ;  /* 0x000000000000791b */ /* 0x003fea0003800000 */
.L_x_57:
[----:B------:R-:W-:Y:S01]  /*4710*/  IMAD.MOV.U32 R14, RZ, RZ, 0x8 ;  /* 0x00000008ff0e7424 */ /* 0x000fe200078e00ff */
[----:B------:R-:W-:Y:S02]  /*4720*/  SEL R16, R16, RZ, !P0 ;  /* 0x000000ff10107207 */ /* 0x000fe40004000000 */
[----:B------:R-:W-:-:S03]  /*4730*/  ISETP.GT.AND P0, PT, R36, R15, PT ;  /* 0x0000000f2400720c */ /* 0x000fc60003f04270 */
[----:B------:R-:W-:-:S10]  /*4740*/  IMAD.IADD R13, R41, 0x1, R16 ;  /* 0x00000001290d7824 */ /* 0x000fd400078e0210 */
[----:B------:R-:W-:Y:S05]  /*4750*/  WARPSYNC.COLLECTIVE R10, `(.L_x_58) ;  /* 0x000000000a087348 */ /* 0x000fea0003c00000 */
[----:B------:R0:W1:Y:S02]  /*4760*/  SHFL.DOWN P2, R16, R13, R14, R15 ;  /* 0x0800000e0d107389 */ /* 0x000064000004000f */
[----:B01----:R-:W-:Y:S05]  /*4770*/  ENDCOLLECTIVE ;  /* 0x000000000000791b */ /* 0x003fea0003800000 */
.L_x_58:
        /* <DEDUP_REMOVED lines=8> */
.L_x_59:
[----:B------:R-:W-:Y:S02]  /*4800*/  SEL R16, R16, RZ, !P0 ;  /* 0x000000ff10107207 */ /* 0x000fe40004000000 */
[----:B------:R-:W-:Y:S02]  /*4810*/  ISETP.NE.AND P0, PT, R12, 0x65, PT ;  /* 0x000000650c00780c */ /* 0x000fe40003f05270 */
[----:B------:R-:W-:-:S11]  /*4820*/  IADD3 R40, PT, PT, R41, R16, R40 ;  /* 0x0000001029287210 */ /* 0x000fd60007ffe028 */
[----:B------:R-:W-:Y:S05]  /*4830*/  WARPSYNC.COLLECTIVE R10, `(.L_x_60) ;  /* 0x000000000a087348 */ /* 0x000fea0003c00000 */
[----:B------:R-:W-:Y:S01]  /*4840*/  VOTE.ALL P0, P0 ;  /* 0x0000000000ff7806 */ /* 0x000fe20000000000 */
[----:B------:R-:W-:-:S12]  /*4850*/  ENDCOLLECTIVE ;  /* 0x000000000000791b */ /* 0x000fd80003800000 */
.L_x_60:
[----:B------:R-:W-:Y:S05]  /*4860*/  BRA `(.L_x_61) ;  /* 0xffffffcc00747947 */ /* 0x000fea000383ffff */
.L_x_20:
[----:B------:R-:W-:Y:S01]  /*4870*/  BSSY B0, `(.L_x_62) ;  /* 0x0000006000007945 */ /* 0x000fe20003800000 */
[----:B------:R-:W-:Y:S01]  /*4880*/  PLOP3.LUT P0, PT, P0, PT, PT, 0x8, 0x80 ;  /* 0x000000000080781c */ /* 0x000fe2000070e170 */
[----:B------:R-:W-:-:S12]  /*4890*/  IMAD.MOV.U32 R10, RZ, RZ, -0x1 ;  /* 0xffffffffff0a7424 */ /* 0x000fd800078e00ff */
[----:B------:R-:W-:Y:S05]  /*48a0*/  WARPSYNC.COLLECTIVE R10, `(.L_x_63) ;  /* 0x000000000a087348 */ /* 0x000fea0003c00000 */
[----:B------:R-:W-:Y:S01]  /*48b0*/  VOTE.ANY P0, P0 ;  /* 0x0000000000ff7806 */ /* 0x000fe20000000100 */
[----:B------:R-:W-:-:S12]  /*48c0*/  ENDCOLLECTIVE ;  /* 0x000000000000791b */ /* 0x000fd80003800000 */
.L_x_63:
[----:B------:R-:W-:Y:S05]  /*48d0*/  BSYNC B0 ;  /* 0x0000000000007941 */ /* 0x000fea0003800000 */
.L_x_62:
[----:B------:R-:W-:Y:S05]  /*48e0*/  BRA `(.L_x_64) ;  /* 0xffffffe400807947 */ /* 0x000fea000383ffff */
.L_x_22:
[----:B------:R-:W-:Y:S01]  /*48f0*/  BSSY B0, `(.L_x_65) ;  /* 0x0000006000007945 */ /* 0x000fe20003800000 */
[----:B------:R-:W-:Y:S01]  /*4900*/  PLOP3.LUT P0, PT, P0, PT, PT, 0x8, 0x80 ;  /* 0x000000000080781c */ /* 0x000fe2000070e170 */
[----:B------:R-:W-:-:S12]  /*4910*/  IMAD.MOV.U32 R10, RZ, RZ, -0x1 ;  /* 0xffffffffff0a7424 */ /* 0x000fd800078e00ff */
[----:B------:R-:W-:Y:S05]  /*4920*/  WARPSYNC.COLLECTIVE R10, `(.L_x_66) ;  /* 0x000000000a087348 */ /* 0x000fea0003c00000 */
[----:B------:R-:W-:Y:S01]  /*4930*/  VOTE.ANY P0, P0 ;  /* 0x0000000000ff7806 */ /* 0x000fe20000000100 */
[----:B------:R-:W-:-:S12]  /*4940*/  ENDCOLLECTIVE ;  /* 0x000000000000791b */ /* 0x000fd80003800000 */
.L_x_66:
[----:B------:R-:W-:Y:S05]  /*4950*/  BSYNC B0 ;  /* 0x0000000000007941 */ /* 0x000fea0003800000 */
.L_x_65:
[----:B------:R-:W-:Y:S05]  /*4960*/  BRA `(.L_x_67) ;  /* 0xffffffe400847947 */ /* 0x000fea000383ffff */
.L_x_24:
[----:B------:R-:W0:Y:S01]  /*4970*/  S2R R19, SR_GEMASK ;  /* 0x0000000000137919 */ /* 0x000e220000003c00 */
[----:B------:R-:W-:Y:S01]  /*4980*/  BSSY B0, `(.L_x_68) ;  /* 0x0000007000007945 */ /* 0x000fe20003800000 */
[----:B------:R-:W-:Y:S01]  /*4990*/  ISETP.NE.AND P0, PT, R8, 0x65, PT ;  /* 0x000000650800780c */ /* 0x000fe20003f05270 */
[----:B------:R-:W-:Y:S01]  /*49a0*/  IMAD.MOV.U32 R10, RZ, RZ, -0x1 ;  /* 0xffffffffff0a7424 */ /* 0x000fe200078e00ff */
[----:B------:R-:W-:-:S13]  /*49b0*/  PLOP3.LUT P2, PT, P2, PT, PT, 0x8, 0x80 ;  /* 0x000000000080781c */ /* 0x000fda000174e170 */
[----:B0-----:R-:W-:Y:S05]  /*49c0*/  WARPSYNC.COLLECTIVE R10, `(.L_x_69) ;  /* 0x000000000a087348 */ /* 0x001fea0003c00000 */
[----:B------:R-:W-:Y:S01]  /*49d0*/  VOTE.ANY R10, PT, P2 ;  /* 0x00000000000a7806 */ /* 0x000fe200010e0100 */
[----:B0-----:R-:W-:Y:S06]  /*49e0*/  ENDCOLLECTIVE ;  /* 0x000000000000791b */ /* 0x001fec0003800000 */
.L_x_69:
[----:B------:R-:W-:Y:S05]  /*49f0*/  BSYNC B0 ;  /* 0x0000000000007941 */ /* 0x000fea0003800000 */
.L_x_68:
[----:B------:R-:W-:Y:S01]  /*4a00*/  LOP3.LUT R10, R10, 0x80000000, R19, 0xec, !PT ;  /* 0x800000000a0a7812 */ /* 0x000fe200078eec13 */
[----:B------:R-:W-:-:S04]  /*4a10*/  IMAD.MOV.U32 R14, RZ, RZ, 0x1 ;  /* 0x00000001ff0e7424 */ /* 0x000fc800078e00ff */
[----:B------:R-:W-:-:S05]  /*4a20*/  VIADD R13, R10, 0xffffffff ;  /* 0xffffffff0a0d7836 */ /* 0x000fca0000000000 */
[----:B------:R-:W-:Y:S01]  /*4a30*/  LOP3.LUT R8, R10, R13, RZ, 0xc, !PT ;  /* 0x0000000d0a087212 */ /* 0x000fe200078e0cff */
[----:B------:R-:W-:Y:S02]  /*4a40*/  IMAD.MOV.U32 R13, RZ, RZ, R9 ;  /* 0x000000ffff0d7224 */ /* 0x000fe400078e0009 */
[----:B------:R-:W-:Y:S01]  /*4a50*/  IMAD.MOV.U32 R10, RZ, RZ, -0x1 ;  /* 0xffffffffff0a7424 */ /* 0x000fe200078e00ff */
[----:B------:R0:W1:Y:S02]  /*4a60*/  POPC R15, R8 ;  /* 0x00000008000f7309 */ /* 0x0000640000000000 */
[----:B0-----:R-:W-:-:S07]  /*4a70*/  VIADD R8, R38, 0x4 ;  /* 0x0000000426087836 */ /* 0x001fce0000000000 */
[----:B-1----:R-:W-:Y:S05]  /*4a80*/  WARPSYNC.COLLECTIVE R10, `(.L_x_70) ;  /* 0x000000000a087348 */ /* 0x002fea0003c00000 */
[----:B-1----:R0:W1:Y:S02]  /*4a90*/  SHFL.DOWN P2, R16, R13, R14, R15 ;  /* 0x0800000e0d107389 */ /* 0x002064000004000f */
[----:B01----:R-:W-:Y:S05]  /*4aa0*/  ENDCOLLECTIVE ;  /* 0x000000000000791b */ /* 0x003fea0003800000 */
.L_x_70:
[----:B------:R-:W-:Y:S01]  /*4ab0*/  IMAD.MOV.U32 R14, RZ, RZ, 0x2 ;  /* 0x00000002ff0e7424 */ /* 0x000fe200078e00ff */
[----:B------:R-:W-:-:S04]  /*4ac0*/  ISETP.GE.AND P2, PT, R38, R15, PT ;  /* 0x0000000f2600720c */ /* 0x000fc80003f46270 */
[----:B------:R-:W-:Y:S01]  /*4ad0*/  SEL R12, R16, RZ, !P2 ;  /* 0x000000ff100c7207 */ /* 0x000fe20005000000 */
[----:B------:R-:W-:-:S04]  /*4ae0*/  VIADD R16, R38, 0x2 ;  /* 0x0000000226107836 */ /* 0x000fc80000000000 */
[----:B------:R-:W-:Y:S01]  /*4af0*/  IMAD.IADD R12, R12, 0x1, R9 ;  /* 0x000000010c0c7824 */ /* 0x000fe200078e0209 */
[----:B------:R-:W-:-:S03]  /*4b00*/  ISETP.GT.AND P3, PT, R16, R15, PT ;  /* 0x0000000f1000720c */ /* 0x000fc60003f64270 */
[----:B------:R-:W-:-:S10]  /*4b10*/  IMAD.MOV.U32 R13, RZ, RZ, R12 ;  /* 0x000000ffff0d7224 */ /* 0x000fd400078e000c */
[----:B------:R-:W-:Y:S05]  /*4b20*/  WARPSYNC.COLLECTIVE R10, `(.L_x_71) ;  /* 0x000000000a087348 */ /* 0x000fea0003c00000 */
[----:B------:R0:W1:Y:S02]  /*4b30*/  SHFL.DOWN P2, R16, R13, R14, R15 ;  /* 0x0800000e0d107389 */ /* 0x000064000004000f */
[----:B01----:R-:W-:Y:S05]  /*4b40*/  ENDCOLLECTIVE ;  /* 0x000000000000791b */ /* 0x003fea0003800000 */
.L_x_71:
[----:B------:R-:W-:Y:S01]  /*4b50*/  IMAD.MOV.U32 R14, RZ, RZ, 0x4 ;  /* 0x00000004ff0e7424 */ /* 0x000fe200078e00ff */
[----:B------:R-:W-:Y:S02]  /*4b60*/  SEL R9, R16, RZ, !P3 ;  /* 0x000000ff10097207 */ /* 0x000fe40005800000 */
[----:B------:R-:W-:Y:S01]  /*4b70*/  ISETP.GT.AND P3, PT, R8, R15, PT ;  /* 0x0000000f0800720c */ /* 0x000fe20003f64270 */
[----:B------:R-:W-:Y:S02]  /*4b80*/  VIADD R8, R38, 0x8 ;  /* 0x0000000826087836 */ /* 0x000fe40000000000 */
[----:B------:R-:W-:-:S04]  /*4b90*/  IMAD.IADD R40, R12, 0x1, R9 ;  /* 0x000000010c287824 */ /* 0x000fc800078e0209 */
[----:B------:R-:W-:-:S07]  /*4ba0*/  IMAD.MOV.U32 R13, RZ, RZ, R40 ;  /* 0x000000ffff0d7224 */ /* 0x000fce00078e0028 */
[----:B------:R-:W-:Y:S05]  /*4bb0*/  WARPSYNC.COLLECTIVE R10, `(.L_x_72) ;  /* 0x000000000a087348 */ /* 0x000fea0003c00000 */
[----:B------:R0:W1:Y:S02]  /*4bc0*/  SHFL.DOWN P2, R16, R13, R14, R15 ;  /* 0x0800000e0d107389 */ /* 0x000064000004000f */
[----:B01----:R-:W-:Y:S05]  /*4bd0*/  ENDCOLLECTIVE ;  /* 0x000000000000791b */ /* 0x003fea0003800000 */
.L_x_72:
        /* <DEDUP_REMOVED lines=9> */
.L_x_73:
[----:B------:R-:W-:Y:S01]  /*4c70*/  IMAD.MOV.U32 R14, RZ, RZ, 0x10 ;  /* 0x00000010ff0e7424 */ /* 0x000fe200078e00ff */
[----:B------:R-:W-:-:S05]  /*4c80*/  SEL R16, R16, RZ, !P3 ;  /* 0x000000ff10107207 */ /* 0x000fca0005800000 */
[----:B------:R-:W-:-:S04]  /*4c90*/  IMAD.IADD R44, R9, 0x1, R16 ;  /* 0x00000001092c7824 */ /* 0x000fc800078e0210 */
[----:B------:R-:W-:-:S07]  /*4ca0*/  IMAD.MOV.U32 R13, RZ, RZ, R44 ;  /* 0x000000ffff0d7224 */ /* 0x000fce00078e002c */
[----:B------:R-:W-:Y:S05]  /*4cb0*/  WARPSYNC.COLLECTIVE R10, `(.L_x_74) ;  /* 0x000000000a087348 */ /* 0x000fea0003c00000 */
[----:B------:R0:W1:Y:S02]  /*4cc0*/  SHFL.DOWN P2, R16, R13, R14, R15 ;  /* 0x0800000e0d107389 */ /* 0x000064000004000f */
[----:B01----:R-:W-:Y:S05]  /*4cd0*/  ENDCOLLECTIVE ;  /* 0x000000000000791b */ /* 0x003fea0003800000 */
.L_x_74:
[----:B------:R-:W-:Y:S05]  /*4ce0*/  WARPSYNC.COLLECTIVE R10, `(.L_x_75) ;  /* 0x000000000a087348 */ /* 0x000fea0003c00000 */
[----:B------:R-:W-:Y:S01]  /*4cf0*/  VOTE.ALL P0, P0 ;  /* 0x0000000000ff7806 */ /* 0x000fe20000000000 */
[----:B------:R-:W-:-:S12]  /*4d00*/  ENDCOLLECTIVE ;  /* 0x000000000000791b */ /* 0x000fd80003800000 */
.L_x_75:
[----:B------:R-:W-:-:S04]  /*4d10*/  ISETP.GT.AND P2, PT, R8, R15, PT ;  /* 0x0000000f0800720c */ /* 0x000fc80003f44270 */
[----:B------:R-:W-:-:S05]  /*4d20*/  SEL R9, R16, RZ, !P2 ;  /* 0x000000ff10097207 */ /* 0x000fca0005000000 */
[----:B------:R-:W-:Y:S02]  /*4d30*/  IMAD.IADD R12, R44, 0x1, R9 ;  /* 0x000000012c0c7824 */ /* 0x000fe400078e0209 */
[----:B------:R-:W0:Y:S02]  /*4d40*/  LDC.64 R8, c[0x0][0x390] ;  /* 0x0000e400ff087b82 */ /* 0x000e240000000a00 */
[----:B0-----:R-:W-:-:S05]  /*4d50*/  IADD3 R40, P2, PT, R8, 0x100, RZ ;  /* 0x0000010008287810 */ /* 0x001fca0007f5e0ff */
[----:B------:R-:W-:Y:S01]  /*4d60*/  IMAD.X R41, RZ, RZ, R9, P2 ;  /* 0x000000ffff297224 */ /* 0x000fe200010e0609 */
[----:B------:R-:W-:Y:S07]  /*4d70*/  BRA `(.L_x_76) ;  /* 0xffffffe4001c7947 */ /* 0x000fee000383ffff */
.L_x_26:
[----:B------:R-:W-:Y:S01]  /*4d80*/  BSSY B0, `(.L_x_77) ;  /* 0x0000006000007945 */ /* 0x000fe20003800000 */
[----:B------:R-:W-:Y:S01]  /*4d90*/  PLOP3.LUT P0, PT, P0, PT, PT, 0x8, 0x80 ;  /* 0x000000000080781c */ /* 0x000fe2000070e170 */
[----:B------:R-:W-:-:S12]  /*4da0*/  IMAD.MOV.U32 R10, RZ, RZ, -0x1 ;  /* 0xffffffffff0a7424 */ /* 0x000fd800078e00ff */
[----:B------:R-:W-:Y:S05]  /*4db0*/  WARPSYNC.COLLECTIVE R10, `(.L_x_78) ;  /* 0x000000000a087348 */ /* 0x000fea0003c00000 */
[----:B------:R-:W-:Y:S01]  /*4dc0*/  VOTE.ANY P0, P0 ;  /* 0x0000000000ff7806 */ /* 0x000fe20000000100 */
[----:B------:R-:W-:-:S12]  /*4dd0*/  ENDCOLLECTIVE ;  /* 0x000000000000791b */ /* 0x000fd80003800000 */
.L_x_78:
[----:B------:R-:W-:Y:S05]  /*4de0*/  BSYNC B0 ;  /* 0x0000000000007941 */ /* 0x000fea0003800000 */
.L_x_77:
[----:B------:R-:W-:Y:S05]  /*4df0*/  BRA `(.L_x_79) ;  /* 0xffffffe400247947 */ /* 0x000fea000383ffff */
.L_x_28:
[----:B------:R-:W-:Y:S01]  /*4e00*/  BSSY B0, `(.L_x_80) ;  /* 0x0000006000007945 */ /* 0x000fe20003800000 */
[----:B------:R-:W-:Y:S01]  /*4e10*/  PLOP3.LUT P0, PT, P0, PT, PT, 0x8, 0x80 ;  /* 0x000000000080781c */ /* 0x000fe2000070e170 */
[----:B------:R-:W-:-:S12]  /*4e20*/  IMAD.MOV.U32 R10, RZ, RZ, -0x1 ;  /* 0xffffffffff0a7424 */ /* 0x000fd800078e00ff */
[----:B------:R-:W-:Y:S05]  /*4e30*/  WARPSYNC.COLLECTIVE R10, `(.L_x_81) ;  /* 0x000000000a087348 */ /* 0x000fea0003c00000 */
[----:B------:R-:W-:Y:S01]  /*4e40*/  VOTE.ANY P0, P0 ;  /* 0x0000000000ff7806 */ /* 0x000fe20000000100 */
[----:B------:R-:W-:-:S12]  /*4e50*/  ENDCOLLECTIVE ;  /* 0x000000000000791b */ /* 0x000fd80003800000 */
.L_x_81:
[----:B------:R-:W-:Y:S05]  /*4e60*/  BSYNC B0 ;  /* 0x0000000000007941 */ /* 0x000fea0003800000 */
.L_x_80:
[----:B------:R-:W-:Y:S05]  /*4e70*/  BRA `(.L_x_82) ;  /* 0xffffffe400287947 */ /* 0x000fea000383ffff */
.L_x_30:
[----:B------:R-:W-:Y:S01]  /*4e80*/  BSSY B0, `(.L_x_83) ;  /* 0x0000006000007945 */ /* 0x000fe20003800000 */
[----:B------:R-:W-:Y:S01]  /*4e90*/  PLOP3.LUT P2, PT, P0, PT, PT, 0x8, 0x80 ;  /* 0x000000000080781c */ /* 0x000fe2000074e170 */
[----:B------:R-:W-:-:S12]  /*4ea0*/  IMAD.MOV.U32 R10, RZ, RZ, -0x1 ;  /* 0xffffffffff0a7424 */ /* 0x000fd800078e00ff */
[----:B------:R-:W-:Y:S05]  /*4eb0*/  WARPSYNC.COLLECTIVE R10, `(.L_x_84) ;  /* 0x000000000a087348 */ /* 0x000fea0003c00000 */
[----:B------:R-:W-:Y:S01]  /*4ec0*/  VOTE.ANY R10, PT, P2 ;  /* 0x00000000000a7806 */ /* 0x000fe200010e0100 */
[----:B------:R-:W-:Y:S06]  /*4ed0*/  ENDCOLLECTIVE ;  /* 0x000000000000791b */ /* 0x000fec0003800000 */
.L_x_84:
[----:B------:R-:W-:Y:S05]  /*4ee0*/  BSYNC B0 ;  /* 0x0000000000007941 */ /* 0x000fea0003800000 */
.L_x_83:
[----:B------:R-:W-:Y:S01]  /*4ef0*/  LOP3.LUT R10, R10, 0x80000000, R19, 0xec, !PT ;  /* 0x800000000a0a7812 */ /* 0x000fe200078eec13 */
[----:B------:R-:W-:Y:S02]  /*4f00*/  IMAD.MOV.U32 R14, RZ, RZ, 0x1 ;  /* 0x00000001ff0e7424 */ /* 0x000fe400078e00ff */
[----:B------:R-:W-:Y:S02]  /*4f10*/  VIADD R18, R18, 0xffffffe0 ;  /* 0xffffffe012127836 */ /* 0x000fe40000000000 */
[----:B------:R-:W-:-:S05]  /*4f20*/  VIADD R13, R10, 0xffffffff ;  /* 0xffffffff0a0d7836 */ /* 0x000fca0000000000 */
[----:B------:R-:W-:Y:S01]  /*4f30*/  LOP3.LUT R45, R10, R13, RZ, 0xc, !PT ;  /* 0x0000000d0a2d7212 */ /* 0x000fe200078e0cff */
[----:B------:R-:W-:Y:S02]  /*4f40*/  IMAD.MOV.U32 R13, RZ, RZ, R9 ;  /* 0x000000ffff0d7224 */ /* 0x000fe400078e0009 */
[----:B------:R-:W-:Y:S01]  /*4f50*/  IMAD.MOV.U32 R10, RZ, RZ, -0x1 ;  /* 0xffffffffff0a7424 */ /* 0x000fe200078e00ff */
[----:B------:R0:W1:Y:S06]  /*4f60*/  POPC R15, R45 ;  /* 0x0000002d000f7309 */ /* 0x00006c0000000000 */
[----:B01----:R-:W-:Y:S05]  /*4f70*/  WARPSYNC.COLLECTIVE R10, `(.L_x_85) ;  /* 0x000000000a087348 */ /* 0x003fea0003c00000 */
[----:B-1----:R1:W2:Y:S02]  /*4f80*/  SHFL.DOWN P2, R16, R13, R14, R15 ;  /* 0x0800000e0d107389 */ /* 0x0022a4000004000f */
[----:B012---:R-:W-:Y:S05]  /*4f90*/  ENDCOLLECTIVE ;  /* 0x000000000000791b */ /* 0x007fea0003800000 */
.L_x_85:
[----:B------:R-:W-:Y:S01]  /*4fa0*/  ISETP.GE.AND P0, PT, R38, R15, PT ;  /* 0x0000000f2600720c */ /* 0x000fe20003f06270 */
[----:B------:R-:W-:-:S03]  /*4fb0*/  IMAD.MOV.U32 R14, RZ, RZ, 0x2 ;  /* 0x00000002ff0e7424 */ /* 0x000fc600078e00ff */
[----:B------:R-:W-:-:S05]  /*4fc0*/  SEL R16, R16, RZ, !P0 ;  /* 0x000000ff10107207 */ /* 0x000fca0004000000 */
[----:B------:R-:W-:Y:S02]  /*4fd0*/  IMAD.IADD R44, R16, 0x1, R9 ;  /* 0x00000001102c7824 */ /* 0x000fe400078e0209 */
[----:B------:R-:W-:Y:S02]  /*4fe0*/  VIADD R16, R38, 0x2 ;  /* 0x0000000226107836 */ /* 0x000fe40000000000 */
[----:B------:R-:W-:-:S03]  /*4ff0*/  IMAD.MOV.U32 R13, RZ, RZ, R44 ;  /* 0x000000ffff0d7224 */ /* 0x000fc600078e002c */
[----:B------:R-:W-:-:S13]  /*5000*/  ISETP.GT.AND P0, PT, R16, R15, PT ;  /* 0x0000000f1000720c */ /* 0x000fda0003f04270 */
[----:B------:R-:W-:Y:S05]  /*5010*/  WARPSYNC.COLLECTIVE R10, `(.L_x_86) ;  /* 0x000000000a087348 */ /* 0x000fea0003c00000 */
[----:B------:R0:W1:Y:S02]  /*5020*/  SHFL.DOWN P2, R16, R13, R14, R15 ;  /* 0x0800000e0d107389 */ /* 0x000064000004000f */
[----:B01----:R-:W-:Y:S05]  /*5030*/  ENDCOLLECTIVE ;  /* 0x000000000000791b */ /* 0x003fea0003800000 */
.L_x_86:
[----:B------:R-:W-:Y:S01]  /*5040*/  IMAD.MOV.U32 R14, RZ, RZ, 0x4 ;  /* 0x00000004ff0e7424 */ /* 0x000fe200078e00ff */
        /* <DEDUP_REMOVED lines=8> */
.L_x_87:
[----:B------:R-:W-:Y:S01]  /*50d0*/  IMAD.MOV.U32 R14, RZ, RZ, 0x8 ;  /* 0x00000008ff0e7424 */ /* 0x000fe200078e00ff */
        /* <DEDUP_REMOVED lines=8> */
.L_x_88:
        /* <DEDUP_REMOVED lines=9> */
.L_x_89:
[----:B------:R-:W-:Y:S02]  /*51f0*/  SEL R9, R16, RZ, !P0 ;  /* 0x000000ff10097207 */ /* 0x000fe40004000000 */
[----:B------:R-:W-:Y:S02]  /*5200*/  ISETP.NE.AND P0, PT, R8, 0x65, PT ;  /* 0x000000650800780c */ /* 0x000fe40003f05270 */
[----:B------:R-:W-:-:S11]  /*5210*/  IADD3 R12, PT, PT, R44, R9, R12 ;  /* 0x000000092c0c7210 */ /* 0x000fd60007ffe00c */
[----:B------:R-:W-:Y:S05]  /*5220*/  WARPSYNC.COLLECTIVE R10, `(.L_x_90) ;  /* 0x000000000a087348 */ /* 0x000fea0003c00000 */
[----:B------:R-:W-:Y:S01]  /*5230*/  VOTE.ALL P0, P0 ;  /* 0x0000000000ff7806 */ /* 0x000fe20000000000 */
[----:B------:R-:W-:-:S12]  /*5240*/  ENDCOLLECTIVE ;  /* 0x000000000000791b */ /* 0x000fd80003800000 */
.L_x_90:
[----:B------:R-:W-:Y:S05]  /*5250*/  BRA `(.L_x_91) ;  /* 0xffffffe000c07947 */ /* 0x000fea000383ffff */
.L_x_92:
[----:B------:R-:W-:-:S00]  /*5260*/  BRA `(.L_x_92) ;  /* 0xfffffffc00fc7947 */ /* 0x000fc0000383ffff */
[----:B------:R-:W-:-:S00]  /*5270*/  NOP ;  /* 0x0000000000007918 */ /* 0x000fc00000000000 */
        /* <DEDUP_REMOVED lines=8> */
.L_x_247:


//--------------------- .text._ZN3cub18CUB_300001_SM_10006detail4scan16DeviceScanKernelINS2_10policy_hubIiiijN4cuda3std3__44plusIvEEE10Policy1000EN6thrust24THRUST_300001_SM_1000_NS6detail15normal_iteratorINSD_10device_ptrIiEEEESI_NS0_13ScanTileStateIiLb1EEES9_NS1_10InputValueIiPiEEjiLb0EiEEvT0_T1_T2_iT3_T4_T5_ --------------------------
	.section	.text._ZN3cub18CUB_300001_SM_10006detail4scan16DeviceScanKernelINS2_10policy_hubIiiijN4cuda3std3__44plusIvEEE10Policy1000EN6thrust24THRUST_300001_SM_1000_NS6detail15normal_iteratorINSD_10device_ptrIiEEEESI_NS0_13ScanTileStateIiLb1EEES9_NS1_10InputValueIiPiEEjiLb0EiEEvT0_T1_T2_iT3_T4_T5_,"ax",@progbits
	.align	128
        .global         _ZN3cub18CUB_300001_SM_10006detail4scan16DeviceScanKernelINS2_10policy_hubIiiijN4cuda3std3__44plusIvEEE10Policy1000EN6thrust24THRUST_300001_SM_1000_NS6detail15normal_iteratorINSD_10device_ptrIiEEEESI_NS0_13ScanTileStateIiLb1EEES9_NS1_10InputValueIiPiEEjiLb0EiEEvT0_T1_T2_iT3_T4_T5_
        .type           _ZN3cub18CUB_300001_SM_10006detail4scan16DeviceScanKernelINS2_10policy_hubIiiijN4cuda3std3__44plusIvEEE10Policy1000EN6thrust24THRUST_300001_SM_1000_NS6detail15normal_iteratorINSD_10device_ptrIiEEEESI_NS0_13ScanTileStateIiLb1EEES9_NS1_10InputValueIiPiEEjiLb0EiEEvT0_T1_T2_iT3_T4_T5_,@function
        .size           _ZN3cub18CUB_300001_SM_10006detail4scan16DeviceScanKernelINS2_10policy_hubIiiijN4cuda3std3__44plusIvEEE10Policy1000EN6thrust24THRUST_300001_SM_1000_NS6detail15normal_iteratorINSD_10device_ptrIiEEEESI_NS0_13ScanTileStateIiLb1EEES9_NS1_10InputValueIiPiEEjiLb0EiEEvT0_T1_T2_iT3_T4_T5_,(.L_x_248 - _ZN3cub18CUB_300001_SM_10006detail4scan16DeviceScanKernelINS2_10policy_hubIiiijN4cuda3std3__44plusIvEEE10Policy1000EN6thrust24THRUST_300001_SM_1000_NS6detail15normal_iteratorINSD_10device_ptrIiEEEESI_NS0_13ScanTileStateIiLb1EEES9_NS1_10InputValueIiPiEEjiLb0EiEEvT0_T1_T2_iT3_T4_T5_)
        .other          _ZN3cub18CUB_300001_SM_10006detail4scan16DeviceScanKernelINS2_10policy_hubIiiijN4cuda3std3__44plusIvEEE10Policy1000EN6thrust24THRUST_300001_SM_1000_NS6detail15normal_iteratorINSD_10device_ptrIiEEEESI_NS0_13ScanTileStateIiLb1EEES9_NS1_10InputValueIiPiEEjiLb0EiEEvT0_T1_T2_iT3_T4_T5_,@"STO_CUDA_ENTRY STV_DEFAULT"
_ZN3cub18CUB_300001_SM_10006detail4scan16DeviceScanKernelINS2_10policy_hubIiiijN4cuda3std3__44plusIvEEE10Policy1000EN6thrust24THRUST_300001_SM_1000_NS6detail15normal_iteratorINSD_10device_ptrIiEEEESI_NS0_13ScanTileStateIiLb1EEES9_NS1_10InputValueIiPiEEjiLb0EiEEvT0_T1_T2_iT3_T4_T5_:
.text._ZN3cub18CUB_300001_SM_10006detail4scan16DeviceScanKernelINS2_10policy_hubIiiijN4cuda3std3__44plusIvEEE10Policy1000EN6thrust24THRUST_300001_SM_1000_NS6detail15normal_iteratorINSD_10device_ptrIiEEEESI_NS0_13ScanTileStateIiLb1EEES9_NS1_10InputValueIiPiEEjiLb0EiEEvT0_T1_T2_iT3_T4_T5_:
[----:B------:R-:W-:Y:S01]  /*0000*/  LDC R1, c[0x0][0x37c] ;  /* 0x0000df00ff017b82 */ /* 0x000fe20000000800 */
[----:B------:R-:W0:Y:S07]  /*0010*/  LDCU UR4, c[0x0][0x3a0] ;  /* 0x00007400ff0477ac */ /* 0x000e2e0008000800 */
[----:B------:R-:W1:Y:S01]  /*0020*/  LDC R42, c[0x0][0x398] ;  /* 0x0000e600ff2a7b82 */ /* 0x000e620000000800 */
[----:B------:R-:W2:Y:S01]  /*0030*/  LDCU.64 UR8, c[0x0][0x358] ;  /* 0x00006b00ff0877ac */ /* 0x000ea20008000a00 */
[----:B------:R-:W3:Y:S01]  /*0040*/  LDCU UR5, c[0x0][0x3b0] ;  /* 0x00007600ff0577ac */ /* 0x000ee20008000800 */
[----:B0-----:R-:W-:-:S06]  /*0050*/  UPRMT UR4, UR4, 0x7770, URZ ;  /* 0x0000777004047896 */ /* 0x001fcc00080000ff */
[----:B------:R-:W-:-:S13]  /*0060*/  ISETP.NE.AND P0, PT, RZ, UR4, PT ;  /* 0x00000004ff007c0c */ /* 0x000fda000bf05270 */
[----:B------:R-:W2:Y:S02]  /*0070*/  @P0 LDC.64 R2, c[0x0][0x3a8] ;  /* 0x0000ea00ff020b82 */ /* 0x000ea40000000a00 */
[----:B--2---:R0:W5:Y:S06]  /*0080*/  @P0 LDG.E R44, desc[UR8][R2.64] ;  /* 0x00000008022c0981 */ /* 0x00416c000c1e1900 */
[----:B------:R-:W1:Y:S02]  /*0090*/  S2UR UR4, SR_CTAID.X ;  /* 0x00000000000479c3 */ /* 0x000e640000002500 */
[----:B-1----:R-:W-:-:S04]  /*00a0*/  VIADD R42, R42, UR4 ;  /* 0x000000042a2a7c36 */ /* 0x002fc80008000000 */
[----:B------:R-:W-:-:S05]  /*00b0*/  IMAD R7, R42, 0x2100, RZ ;  /* 0x000021002a077824 */ /* 0x000fca00078e02ff */
[----:B---3--:R-:W-:Y:S01]  /*00c0*/  IADD3 R0, PT, PT, -R7, UR5, RZ ;  /* 0x0000000507007c10 */ /* 0x008fe2000fffe1ff */
[----:B------:R-:W1:Y:S03]  /*00d0*/  @!P0 LDC R44, c[0x0][0x3a8] ;  /* 0x0000ea00ff2c8b82 */ /* 0x000e660000000800 */
[----:B------:R-:W-:-:S13]  /*00e0*/  ISETP.GE.U32.AND P0, PT, R0, 0x2101, PT ;  /* 0x000021010000780c */ /* 0x000fda0003f06070 */
[----:B0-----:R-:W-:Y:S05]  /*00f0*/  @!P0 BRA `(.L_x_93) ;  /* 0x0000001c00ac8947 */ /* 0x001fea0003800000 */
[----:B------:R-:W0:Y:S01]  /*0100*/  S2R R16, SR_TID.X ;  /* 0x0000000000107919 */ /* 0x000e220000002100 */
[----:B------:R-:W2:Y:S01]  /*0110*/  LDCU.64 UR4, c[0x0][0x380] ;  /* 0x00007000ff0477ac */ /* 0x000ea20008000a00 */
[C---:B0-----:R-:W-:Y:S02]  /*0120*/  LOP3.LUT R0, R16.reuse, 0x1f, RZ, 0xc0, !PT ;  /* 0x0000001f10007812 */ /* 0x041fe400078ec0ff */
[----:B------:R-:W-:-:S05]  /*0130*/  LOP3.LUT R3, R16, 0x3e0, RZ, 0xc0, !PT ;  /* 0x000003e010037812 */ /* 0x000fca00078ec0ff */
[----:B------:R-:W-:-:S05]  /*0140*/  IMAD R0, R3, 0x16, R0 ;  /* 0x0000001603007824 */ /* 0x000fca00078e0200 */
[----:B------:R-:W-:-:S05]  /*0150*/  IADD3 R0, P0, PT, R7, R0, RZ ;  /* 0x0000000007007210 */ /* 0x000fca0007f1e0ff */
[----:B------:R-:W-:Y:S02]  /*0160*/  IMAD.X R3, RZ, RZ, RZ, P0 ;  /* 0x000000ffff037224 */ /* 0x000fe400000e06ff */
        /* <DEDUP_REMOVED lines=30> */
[----:B------:R-:W-:Y:S01]  /*0350*/  ISETP.NE.AND P0, PT, R42, RZ, PT ;  /* 0x000000ff2a00720c */ /* 0x000fe20003f05270 */
        /* <DEDUP_REMOVED lines=28> */
[----:B------:R0:W1:Y:S04]  /*0520*/  LDS.64 R36, [R27] ;  /* 0x000000001b247984 */ /* 0x0000680000000a00 */
[----:B------:R0:W2:Y:S04]  /*0530*/  LDS.64 R34, [R27+0x8] ;  /* 0x000008001b227984 */ /* 0x0000a80000000a00 */
[----:B------:R0:W3:Y:S04]  /*0540*/  LDS.64 R32, [R27+0x10] ;  /* 0x000010001b207984 */ /* 0x0000e80000000a00 */
[----:B------:R0:W4:Y:S04]  /*0550*/  LDS.64 R18, [R27+0x18] ;  /* 0x000018001b127984 */ /* 0x0001280000000a00 */
[----:B------:R0:W0:Y:S04]  /*0560*/  LDS.64 R14, [R27+0x20] ;  /* 0x000020001b0e7984 */ /* 0x0000280000000a00 */
[----:B------:R0:W0:Y:S04]  /*0570*/  LDS.64 R12, [R27+0x28] ;  /* 0x000028001b0c7984 */ /* 0x0000280000000a00 */
[----:B------:R0:W0:Y:S04]  /*0580*/  LDS.64 R10, [R27+0x30] ;  /* 0x000030001b0a7984 */ /* 0x0000280000000a00 */
[----:B------:R0:W0:Y:S04]  /*0590*/  LDS.64 R8, [R27+0x38] ;  /* 0x000038001b087984 */ /* 0x0000280000000a00 */
[----:B------:R0:W0:Y:S04]  /*05a0*/  LDS.64 R6, [R27+0x40] ;  /* 0x000040001b067984 */ /* 0x0000280000000a00 */
[----:B------:R0:W0:Y:S04]  /*05b0*/  LDS.64 R4, [R27+0x48] ;  /* 0x000048001b047984 */ /* 0x0000280000000a00 */
[----:B------:R0:W0:Y:S01]  /*05c0*/  LDS.64 R2, [R27+0x50] ;  /* 0x000050001b027984 */ /* 0x0000220000000a00 */
[----:B------:R-:W-:Y:S06]  /*05d0*/  BAR.SYNC.DEFER_BLOCKING 0x0 ;  /* 0x0000000000007b1d */ /* 0x000fec0000010000 */
[----:B-1----:R-:W-:Y:S05]  /*05e0*/  @P0 BRA `(.L_x_95) ;  /* 0x00000004001c0947 */ /* 0x002fea0003800000 */
[----:B0-2---:R-:W-:Y:S02]  /*05f0*/  IADD3 R17, PT, PT, R34, R37, R36 ;  /* 0x0000002522117210 */ /* 0x005fe40007ffe024 */
[C---:B------:R-:W-:Y:S02]  /*0600*/  ISETP.NE.AND P1, PT, R39.reuse, 0x1f, PT ;  /* 0x0000001f2700780c */ /* 0x040fe40003f25270 */
[----:B---3--:R-:W-:Y:S02]  /*0610*/  IADD3 R17, PT, PT, R32, R35, R17 ;  /* 0x0000002320117210 */ /* 0x008fe40007ffe011 */
[----:B------:R-:W-:Y:S02]  /*0620*/  ISETP.NE.AND P2, PT, R39, RZ, PT ;  /* 0x000000ff2700720c */ /* 0x000fe40003f45270 */
[----:B----4-:R-:W-:-:S04]  /*0630*/  IADD3 R17, PT, PT, R18, R33, R17 ;  /* 0x0000002112117210 */ /* 0x010fc80007ffe011 */
[----:B------:R-:W-:-:S03]  /*0640*/  IADD3 R17, PT, PT, R14, R19, R17 ;  /* 0x000000130e117210 */ /* 0x000fc60007ffe011 */
[----:B------:R-:W-:Y:S02]  /*0650*/  @!P1 LEA R43, R40, UR4, 0x2 ;  /* 0x00000004282b9c11 */ /* 0x000fe4000f8e10ff */
[----:B------:R-:W-:-:S04]  /*0660*/  IADD3 R17, PT, PT, R12, R15, R17 ;  /* 0x0000000f0c117210 */ /* 0x000fc80007ffe011 */
[----:B------:R-:W-:-:S04]  /*0670*/  IADD3 R17, PT, PT, R10, R13, R17 ;  /* 0x0000000d0a117210 */ /* 0x000fc80007ffe011 */
[----:B------:R-:W-:-:S04]  /*0680*/  IADD3 R17, PT, PT, R8, R11, R17 ;  /* 0x0000000b08117210 */ /* 0x000fc80007ffe011 */
[----:B------:R-:W-:-:S04]  /*0690*/  IADD3 R17, PT, PT, R6, R9, R17 ;  /* 0x0000000906117210 */ /* 0x000fc80007ffe011 */
[----:B------:R-:W-:-:S04]  /*06a0*/  IADD3 R17, PT, PT, R4, R7, R17 ;  /* 0x0000000704117210 */ /* 0x000fc80007ffe011 */
[----:B------:R-:W-:-:S05]  /*06b0*/  IADD3 R20, PT, PT, R2, R5, R17 ;  /* 0x0000000502147210 */ /* 0x000fca0007ffe011 */
[----:B------:R-:W-:-:S05]  /*06c0*/  IMAD.IADD R3, R3, 0x1, R20 ;  /* 0x0000000103037824 */ /* 0x000fca00078e0214 */
        /* <DEDUP_REMOVED lines=37> */
[----:B------:R-:W-:Y:S02]  /*0920*/  SEL R20, R26, R20, !P0 ;  /* 0x000000141a147207 */ /* 0x000fe40004000000 */
[----:B------:R-:W-:-:S04]  /*0930*/  ISETP.NE.AND P0, PT, R40, 0x8, PT ;  /* 0x000000082800780c */ /* 0x000fc80003f05270 */
[----:B------:R-:W-:Y:S02]  /*0940*/  SEL R20, R27, R20, !P0 ;  /* 0x000000141b147207 */ /* 0x000fe40004000000 */
[----:B------:R-:W-:Y:S02]  /*0950*/  ISETP.NE.AND P0, PT, R40, 0xa, PT ;  /* 0x0000000a2800780c */ /* 0x000fe40003f05270 */
[----:B------:R-:W-:Y:S02]  /*0960*/  SEL R20, R28, R20, !P1 ;  /* 0x000000141c147207 */ /* 0x000fe40004800000 */
[----:B------:R-:W-:Y:S02]  /*0970*/  ISETP.NE.AND P1, PT, R40, 0xb, PT ;  /* 0x0000000b2800780c */ /* 0x000fe40003f25270 */
[----:B------:R-:W-:Y:S01]  /*0980*/  SEL R20, R29, R20, !P0 ;  /* 0x000000141d147207 */ /* 0x000fe20004000000 */
[----:B------:R-:W-:Y:S01]  /*0990*/  IMAD.IADD R29, R30, 0x1, R29 ;  /* 0x000000011e1d7824 */ /* 0x000fe200078e021d */
[----:B------:R-:W-:-:S04]  /*09a0*/  ISETP.GE.U32.AND P0, PT, R16, 0x20, PT ;  /* 0x000000201000780c */ /* 0x000fc80003f06070 */
[----:B------:R-:W-:Y:S02]  /*09b0*/  SEL R20, R29, R20, !P1 ;  /* 0x000000141d147207 */ /* 0x000fe40004800000 */
[----:B------:R-:W-:Y:S02]  /*09c0*/  ISETP.NE.AND P1, PT, R16, RZ, PT ;  /* 0x000000ff1000720c */ /* 0x000fe40003f25270 */
[----:B------:R-:W-:Y:S02]  /*09d0*/  SEL R16, R3, RZ, P2 ;  /* 0x000000ff03107207 */ /* 0x000fe40001000000 */
[----:B------:R-:W-:Y:S02]  /*09e0*/  SEL R3, R20, RZ, P0 ;  /* 0x000000ff14037207 */ /* 0x000fe40000000000 */
[--C-:B-----5:R-:W-:Y:S02]  /*09f0*/  IADD3 R31, PT, PT, R29, R31, R44.reuse ;  /* 0x0000001f1d1f7210 */ /* 0x120fe40007ffe02c */
[----:B------:R-:W-:-:S05]  /*0a00*/  IADD3 R44, PT, PT, R3, R16, R44 ;  /* 0x00000010032c7210 */ /* 0x000fca0007ffe02c */
[----:B------:R-:W-:Y:S05]  /*0a10*/  @P1 BRA `(.L_x_96) ;  /* 0x0000000c00f41947 */ /* 0x000fea0003800000 */
[----:B------:R-:W0:Y:S01]  /*0a20*/  LDC.64 R16, c[0x0][0x390] ;  /* 0x0000e400ff107b82 */ /* 0x000e220000000a00 */
[----:B------:R-:W-:-:S05]  /*0a30*/  IMAD.MOV.U32 R30, RZ, RZ, 0x65 ;  /* 0x00000065ff1e7424 */ /* 0x000fca00078e00ff */
[----:B0-----:R0:W-:Y:S01]  /*0a40*/  ST.E.64.STRONG.GPU desc[UR8][R16.64+0x100], R30 ;  /* 0x0001001e10007985 */ /* 0x0011e2000c10fb08 */
[----:B------:R-:W-:Y:S05]  /*0a50*/  BRA `(.L_x_96) ;  /* 0x0000000c00e47947 */ /* 0x000fea0003800000 */
.L_x_95:
        /* <DEDUP_REMOVED lines=57> */
[----:B------:R-:W-:Y:S02]  /*0df0*/  ISETP.NE.AND P0, PT, R40, 0xa, PT ;  /* 0x0000000a2800780c */ /* 0x000fe40003f05270 */
[----:B------:R-:W-:Y:S02]  /*0e00*/  SEL R20, R28, R20, !P1 ;  /* 0x000000141c147207 */ /* 0x000fe40004800000 */
[----:B------:R-:W-:Y:S02]  /*0e10*/  ISETP.NE.AND P1, PT, R40, 0xb, PT ;  /* 0x0000000b2800780c */ /* 0x000fe40003f25270 */
[----:B------:R-:W-:Y:S02]  /*0e20*/  SEL R20, R29, R20, !P0 ;  /* 0x000000141d147207 */ /* 0x000fe40004000000 */
[----:B------:R-:W-:-:S02]  /*0e30*/  ISETP.GT.U32.AND P0, PT, R16, 0x1f, PT ;  /* 0x0000001f1000780c */ /* 0x000fc40003f04070 */
[----:B------:R-:W-:Y:S02]  /*0e40*/  SEL R20, R30, R20, !P1 ;  /* 0x000000141e147207 */ /* 0x000fe40004800000 */
[----:B------:R-:W-:-:S03]  /*0e50*/  ISETP.GE.U32.AND P1, PT, R16, 0x20, PT ;  /* 0x000000201000780c */ /* 0x000fc60003f26070 */
[----:B------:R-:W-:-:S05]  /*0e60*/  IMAD.IADD R20, R20, 0x1, R17 ;  /* 0x0000000114147824 */ /* 0x000fca00078e0211 */
[----:B------:R-:W-:Y:S01]  /*0e70*/  SEL R23, R3, R20, !P1 ;  /* 0x0000001403177207 */ /* 0x000fe20004800000 */
[----:B------:R-:W-:Y:S06]  /*0e80*/  @P0 BRA `(.L_x_97) ;  /* 0x0000000800b00947 */ /* 0x000fec0003800000 */
[----:B------:R-:W0:Y:S01]  /*0e90*/  LDC.64 R20, c[0x0][0x390] ;  /* 0x0000e400ff147b82 */ /* 0x000e220000000a00 */
[----:B------:R-:W-:Y:S02]  /*0ea0*/  ISETP.NE.AND P1, PT, R16, RZ, PT ;  /* 0x000000ff1000720c */ /* 0x000fe40003f25270 */
[----:B------:R-:W-:-:S05]  /*0eb0*/  LOP3.LUT R3, RZ, R16, RZ, 0x33, !PT ;  /* 0x00000010ff037212 */ /* 0x000fca00078e33ff */
[----:B------:R-:W-:-:S06]  /*0ec0*/  IMAD.IADD R40, R42, 0x1, R3 ;  /* 0x000000012a287824 */ /* 0x000fcc00078e0203 */
        /* <DEDUP_REMOVED lines=11> */
.L_x_127:
[----:B------:R-:W-:Y:S05]  /*0f80*/  @!P0 BRA `(.L_x_99) ;  /* 0x0000000000748947 */ /* 0x000fea0003800000 */
[----:B------:R-:W-:-:S07]  /*0f90*/  IMAD.MOV.U32 R3, RZ, RZ, 0x3b8 ;  /* 0x000003b8ff037424 */ /* 0x000fce00078e00ff */
.L_x_101:
[----:B------:R-:W-:Y:S02]  /*0fa0*/  VIADD R27, R3, 0x1 ;  /* 0x00000001031b7836 */ /* 0x000fe40000000000 */
[----:B------:R-:W-:Y:S02]  /*0fb0*/  IMAD R42, R42, 0x41a7, RZ ;  /* 0x000041a72a2a7824 */ /* 0x000fe400078e02ff */
[----:B------:R-:W0:Y:S01]  /*0fc0*/  I2F.U32.RP R22, R27 ;  /* 0x0000001b00167306 */ /* 0x000e220000209000 */
[----:B------:R-:W-:Y:S01]  /*0fd0*/  IMAD.MOV R29, RZ, RZ, -R27 ;  /* 0x000000ffff1d7224 */ /* 0x000fe200078e0a1b */
[----:B------:R-:W-:Y:S02]  /*0fe0*/  ISETP.NE.U32.AND P2, PT, R27, RZ, PT ;  /* 0x000000ff1b00720c */ /* 0x000fe40003f45070 */
[----:B------:R-:W-:-:S04]  /*0ff0*/  LOP3.LUT R42, R42, 0x7fffffff, RZ, 0xc0, !PT ;  /* 0x7fffffff2a2a7812 */ /* 0x000fc800078ec0ff */
[----:B0-----:R-:W0:Y:S02]  /*1000*/  MUFU.RCP R22, R22 ;  /* 0x0000001600167308 */ /* 0x001e240000001000 */
[----:B0-----:R-:W-:-:S06]  /*1010*/  VIADD R20, R22, 0xffffffe ;  /* 0x0ffffffe16147836 */ /* 0x001fcc0000000000 */
[----:B------:R0:W1:Y:S02]  /*1020*/  F2I.FTZ.U32.TRUNC.NTZ R21, R20 ;  /* 0x0000001400157305 */ /* 0x000064000021f000 */
[----:B0-----:R-:W-:Y:S02]  /*1030*/  IMAD.MOV.U32 R20, RZ, RZ, RZ ;  /* 0x000000ffff147224 */ /* 0x001fe400078e00ff */
[----:B-1----:R-:W-:-:S04]  /*1040*/  IMAD R29, R29, R21, RZ ;  /* 0x000000151d1d7224 */ /* 0x002fc800078e02ff */
[----:B------:R-:W-:-:S06]  /*1050*/  IMAD.HI.U32 R21, R21, R29, R20 ;  /* 0x0000001d15157227 */ /* 0x000fcc00078e0014 */
[----:B------:R-:W-:-:S04]  /*1060*/  IMAD.HI.U32 R21, R21, R42, RZ ;  /* 0x0000002a15157227 */ /* 0x000fc800078e00ff */
[----:B------:R-:W-:-:S04]  /*1070*/  IMAD.MOV R21, RZ, RZ, -R21 ;  /* 0x000000ffff157224 */ /* 0x000fc800078e0a15 */
[----:B------:R-:W-:-:S05]  /*1080*/  IMAD R22, R27, R21, R42 ;  /* 0x000000151b167224 */ /* 0x000fca00078e022a */
[----:B------:R-:W-:-:S13]  /*1090*/  ISETP.GE.U32.AND P0, PT, R22, R27, PT ;  /* 0x0000001b1600720c */ /* 0x000fda0003f06070 */
[----:B------:R-:W-:-:S05]  /*10a0*/  @P0 IMAD.IADD R22, R22, 0x1, -R27 ;  /* 0x0000000116160824 */ /* 0x000fca00078e0a1b */
[----:B------:R-:W-:-:S13]  /*10b0*/  ISETP.GE.U32.AND P0, PT, R22, R27, PT ;  /* 0x0000001b1600720c */ /* 0x000fda0003f06070 */
[----:B------:R-:W-:Y:S01]  /*10c0*/  @P0 IMAD.IADD R22, R22, 0x1, -R27 ;  /* 0x0000000116160824 */ /* 0x000fe200078e0a1b */
[----:B------:R-:W-:-:S04]  /*10d0*/  @!P2 LOP3.LUT R22, RZ, R27, RZ, 0x33, !PT ;  /* 0x0000001bff16a212 */ /* 0x000fc800078e33ff */
[----:B------:R-:W-:Y:S05]  /*10e0*/  NANOSLEEP R22 ;  /* 0x000000160000735d */ /* 0x000fea0003800000 */
[----:B------:R-:W2:Y:S01]  /*10f0*/  LD.E.64.STRONG.GPU R26, desc[UR8][R16.64+0x100] ;  /* 0x00010008101a7980 */ /* 0x000ea2000c10fb00 */
[----:B------:R-:W-:Y:S01]  /*1100*/  UMOV UR5, 0xffffffff ;  /* 0xffffffff00057882 */ /* 0x000fe20000000000 */
[----:B------:R-:W-:Y:S02]  /*1110*/  SHF.R.U32.HI R3, RZ, 0x1, R3 ;  /* 0x00000001ff037819 */ /* 0x000fe40000011603 */
[----:B--2---:R-:W-:Y:S01]  /*1120*/  ISETP.NE.AND P0, PT, R26, 0x63, PT ;  /* 0x000000631a00780c */ /* 0x004fe20003f05270 */
[----:B------:R-:W-:-:S12]  /*1130*/  BRA.DIV UR5, `(.L_x_100) ;  /* 0x0000003605187947 */ /* 0x000fd8000b800000 */
[----:B------:R-:W-:-:S13]  /*1140*/  VOTE.ANY P0, !P0 ;  /* 0x0000000000ff7806 */ /* 0x000fda0004000100 */
.L_x_130:
[----:B------:R-:W-:Y:S05]  /*1150*/  @P0 BRA `(.L_x_101) ;  /* 0xfffffffc00900947 */ /* 0x000fea000383ffff */
.L_x_99:
[----:B------:R-:W-:Y:S01]  /*1160*/  UMOV UR5, 0xffffffff ;  /* 0xffffffff00057882 */ /* 0x000fe20000000000 */
[----:B------:R-:W-:Y:S02]  /*1170*/  ISETP.NE.AND P0, PT, R26, 0x65, PT ;  /* 0x000000651a00780c */ /* 0x000fe40003f05270 */
[----:B------:R-:W-:Y:S11]  /*1180*/  BRA.DIV UR5, `(.L_x_102) ;  /* 0x0000003605247947 */ /* 0x000ff6000b800000 */
[----:B------:R-:W0:Y:S01]  /*1190*/  S2R R30, SR_GEMASK ;  /* 0x00000000001e7919 */ /* 0x000e220000003c00 */
[----:B------:R-:W-:Y:S01]  /*11a0*/  VOTE.ANY R21, PT, !P0 ;  /* 0x0000000000157806 */ /* 0x000fe200040e0100 */
[C---:B------:R-:W-:Y:S02]  /*11b0*/  VIADD R41, R39.reuse, 0x2 ;  /* 0x0000000227297836 */ /* 0x040fe40000000000 */
[C---:B------:R-:W-:Y:S02]  /*11c0*/  VIADD R43, R39.reuse, 0x4 ;  /* 0x00000004272b7836 */ /* 0x040fe40000000000 */
[C---:B------:R-:W-:Y:S02]  /*11d0*/  VIADD R44, R39.reuse, 0x8 ;  /* 0x00000008272c7836 */ /* 0x040fe40000000000 */
[----:B------:R-:W-:Y:S01]  /*11e0*/  VIADD R45, R39, 0x10 ;  /* 0x00000010272d7836 */ /* 0x000fe20000000000 */
[----:B0-----:R-:W-:-:S05]  /*11f0*/  LOP3.LUT R21, R21, 0x80000000, R30, 0xec, !PT ;  /* 0x8000000015157812 */ /* 0x001fca00078eec1e */
[----:B------:R-:W-:-:S05]  /*1200*/  VIADD R16, R21, 0xffffffff ;  /* 0xffffffff15107836 */ /* 0x000fca0000000000 */
[----:B------:R-:W-:-:S04]  /*1210*/  LOP3.LUT R16, R21, R16, RZ, 0xc, !PT ;  /* 0x0000001015107212 */ /* 0x000fc800078e0cff */
[----:B------:R0:W1:Y:S02]  /*1220*/  POPC R20, R16 ;  /* 0x0000001000147309 */ /* 0x0000640000000000 */
[----:B0-----:R-:W0:Y:S01]  /*1230*/  LDC.64 R16, c[0x0][0x390] ;  /* 0x0000e400ff107b82 */ /* 0x001e220000000a00 */
[----:B-1----:R-:W1:Y:S01]  /*1240*/  SHFL.DOWN PT, R22, R27, 0x1, R20 ;  /* 0x082000001b167989 */ /* 0x002e6200000e0014 */
[-C--:B------:R-:W-:Y:S02]  /*1250*/  ISETP.GE.AND P0, PT, R39, R20.reuse, PT ;  /* 0x000000142700720c */ /* 0x080fe40003f06270 */
[----:B------:R-:W-:Y:S02]  /*1260*/  ISETP.GT.AND P2, PT, R45, R20, PT ;  /* 0x000000142d00720c */ /* 0x000fe40003f44270 */
[----:B0-----:R-:W-:Y:S02]  /*1270*/  IADD3 R28, P3, PT, R16, 0x100, RZ ;  /* 0x00000100101c7810 */ /* 0x001fe40007f7e0ff */
[----:B-1----:R-:W-:-:S02]  /*1280*/  SEL R22, R22, RZ, !P0 ;  /* 0x000000ff16167207 */ /* 0x002fc40004000000 */
[----:B------:R-:W-:-:S03]  /*1290*/  ISETP.GT.AND P0, PT, R41, R20, PT ;  /* 0x000000142900720c */ /* 0x000fc60003f04270 */
[----:B------:R-:W-:-:S05]  /*12a0*/  IMAD.IADD R3, R22, 0x1, R27 ;  /* 0x0000000116037824 */ /* 0x000fca00078e021b */
[----:B------:R-:W0:Y:S02]  /*12b0*/  SHFL.DOWN PT, R22, R3, 0x2, R20 ;  /* 0x0840000003167989 */ /* 0x000e2400000e0014 */
[----:B0-----:R-:W-:Y:S02]  /*12c0*/  SEL R22, R22, RZ, !P0 ;  /* 0x000000ff16167207 */ /* 0x001fe40004000000 */
[----:B------:R-:W-:-:S03]  /*12d0*/  ISETP.GT.AND P0, PT, R43, R20, PT ;  /* 0x000000142b00720c */ /* 0x000fc60003f04270 */
[----:B------:R-:W-:Y:S02]  /*12e0*/  IMAD.IADD R29, R3, 0x1, R22 ;  /* 0x00000001031d7824 */ /* 0x000fe400078e0216 */
[----:B------:R-:W-:-:S03]  /*12f0*/  IMAD.X R3, RZ, RZ, R17, P3 ;  /* 0x000000ffff037224 */ /* 0x000fc600018e0611 */
        /* <DEDUP_REMOVED lines=10> */
[----:B0-----:R-:W-:-:S05]  /*13a0*/  SEL R22, R22, RZ, !P2 ;  /* 0x000000ff16167207 */ /* 0x001fca0005000000 */
[----:B------:R-:W-:-:S07]  /*13b0*/  IMAD.IADD R46, R47, 0x1, R22 ;  /* 0x000000012f2e7824 */ /* 0x000fce00078e0216 */
.L_x_139:
[----:B------:R-:W-:Y:S05]  /*13c0*/  @!P0 BRA `(.L_x_103) ;  /* 0x0000000400248947 */ /* 0x000fea0003800000 */
[----:B------:R-:W-:-:S07]  /*13d0*/  IMAD.MOV.U32 R29, RZ, RZ, 0x3b8 ;  /* 0x000003b8ff1d7424 */ /* 0x000fce00078e00ff */
.L_x_109:
[----:B------:R-:W-:Y:S02]  /*13e0*/  IMAD.MOV.U32 R16, RZ, RZ, R28 ;  /* 0x000000ffff107224 */ /* 0x000fe400078e001c */
[----:B------:R-:W-:Y:S02]  /*13f0*/  IMAD.MOV.U32 R17, RZ, RZ, R3 ;  /* 0x000000ffff117224 */ /* 0x000fe400078e0003 */
        /* <DEDUP_REMOVED lines=8> */
.L_x_142:
[----:B------:R-:W-:Y:S05]  /*1480*/  @!P0 BRA `(.L_x_105) ;  /* 0x0000000000748947 */ /* 0x000fea0003800000 */
[----:B------:R-:W-:-:S07]  /*1490*/  IMAD.MOV.U32 R22, RZ, RZ, R29 ;  /* 0x000000ffff167224 */ /* 0x000fce00078e001d */
.L_x_107:
        /* <DEDUP_REMOVED lines=27> */
.L_x_145:
[----:B------:R-:W-:Y:S05]  /*1650*/  @P0 BRA `(.L_x_107) ;  /* 0xfffffffc00900947 */ /* 0x000fea000383ffff */
.L_x_105:
[----:B------:R-:W-:Y:S01]  /*1660*/  UMOV UR5, 0xffffffff ;  /* 0xffffffff00057882 */ /* 0x000fe20000000000 */
[----:B------:R-:W-:Y:S02]  /*1670*/  ISETP.NE.AND P0, PT, R26, 0x65, PT ;  /* 0x000000651a00780c */ /* 0x000fe40003f05270 */
[----:B------:R-:W-:Y:S11]  /*1680*/  BRA.DIV UR5, `(.L_x_108) ;  /* 0x0000003605287947 */ /* 0x000ff6000b800000 */
[----:B------:R-:W-:Y:S01]  /*1690*/  VOTE.ANY R21, PT, !P0 ;  /* 0x0000000000157806 */ /* 0x000fe200040e0100 */
[----:B------:R-:W-:-:S03]  /*16a0*/  VIADD R40, R40, 0xffffffe0 ;  /* 0xffffffe028287836 */ /* 0x000fc60000000000 */
[----:B------:R-:W-:-:S05]  /*16b0*/  LOP3.LUT R21, R21, 0x80000000, R30, 0xec, !PT ;  /* 0x8000000015157812 */ /* 0x000fca00078eec1e */
        /* <DEDUP_REMOVED lines=25> */
.L_x_154:
[----:B------:R-:W-:Y:S05]  /*1850*/  @P0 BRA `(.L_x_109) ;  /* 0xfffffff800e00947 */ /* 0x000fea000383ffff */
.L_x_103:
        /* <DEDUP_REMOVED lines=8> */
[----:B0-----:R-:W-:-:S05]  /*18e0*/  @!P1 LEA R3, R16, R3, 0x18 ;  /* 0x0000000310039211 */ /* 0x001fca00078ec0ff */
[----:B------:R1:W-:Y:S04]  /*18f0*/  @!P1 STS [R3+0x8], R31 ;  /* 0x0000081f03009388 */ /* 0x0003e80000000800 */
[----:B------:R1:W-:Y:S01]  /*1900*/  @!P1 STS [R3+0x4], R46 ;  /* 0x0000042e03009388 */ /* 0x0003e20000000800 */
[----:B--2---:R-:W-:Y:S01]  /*1910*/  @!P0 LEA R17, R20, R17, 0x18 ;  /* 0x0000001114118211 */ /* 0x004fe200078ec0ff */
[----:B------:R-:W-:Y:S02]  /*1920*/  IMAD.MOV.U32 R20, RZ, RZ, R23 ;  /* 0x000000ffff147224 */ /* 0x000fe400078e0017 */
[----:B------:R-:W-:Y:S02]  /*1930*/  @!P0 IMAD.MOV.U32 R20, RZ, RZ, R46 ;  /* 0x000000ffff148224 */ /* 0x000fe400078e002e */
[----:B------:R1:W-:Y:S05]  /*1940*/  @!P0 STS [R17+0x4c], R46 ;  /* 0x00004c2e11008388 */ /* 0x0003ea0000000800 */
.L_x_97:
[----:B------:R-:W-:Y:S05]  /*1950*/  WARPSYNC.ALL ;  /* 0x0000000000007948 */ /* 0x000fea0003800000 */
[----:B------:R-:W0:Y:S08]  /*1960*/  S2UR UR6, SR_CgaCtaId ;  /* 0x00000000000679c3 */ /* 0x000e300000008800 */
[----:B------:R-:W-:Y:S06]  /*1970*/  BAR.SYNC.DEFER_BLOCKING 0x0 ;  /* 0x0000000000007b1d */ /* 0x000fec0000010000 */
[----:B------:R-:W-:Y:S01]  /*1980*/  UMOV UR5, 0x400 ;  /* 0x0000040000057882 */ /* 0x000fe20000000000 */
[----:B------:R-:W2:Y:S01]  /*1990*/  S2R R16, SR_TID.X ;  /* 0x0000000000107919 */ /* 0x000ea20000002100 */
[----:B0-----:R-:W-:-:S09]  /*19a0*/  ULEA UR5, UR6, UR5, 0x18 ;  /* 0x0000000506057291 */ /* 0x001fd2000f8ec0ff */
[----:B-1----:R-:W0:Y:S01]  /*19b0*/  LDS R3, [UR5+0x4c] ;  /* 0x00004c05ff037984 */ /* 0x002e220008000800 */
[----:B--2---:R-:W-:-:S04]  /*19c0*/  ISETP.NE.AND P0, PT, R16, RZ, PT ;  /* 0x000000ff1000720c */ /* 0x004fc80003f05270 */
[----:B0-----:R-:W-:-:S05]  /*19d0*/  SEL R3, R3, RZ, P0 ;  /* 0x000000ff03037207 */ /* 0x001fca0000000000 */
[----:B------:R-:W-:-:S07]  /*19e0*/  IMAD.IADD R44, R3, 0x1, R20 ;  /* 0x00000001032c7824 */ /* 0x000fce00078e0214 */
.L_x_96:
[----:B------:R-:W-:Y:S05]  /*19f0*/  BSYNC.RECONVERGENT B0 ;  /* 0x0000000000007941 */ /* 0x000fea0003800200 */
.L_x_94:
[----:B------:R-:W-:Y:S01]  /*1a00*/  IMAD.IADD R45, R36, 0x1, R44 ;  /* 0x00000001242d7824 */ /* 0x000fe200078e022c */
[----:B------:R-:W1:Y:S01]  /*1a10*/  S2R R3, SR_TID.X ;  /* 0x0000000000037919 */ /* 0x000e620000002100 */
[----:B------:R-:W2:Y:S01]  /*1a20*/  S2UR UR6, SR_CgaCtaId ;  /* 0x00000000000679c3 */ /* 0x000ea20000008800 */
[----:B------:R-:W-:Y:S01]  /*1a30*/  UMOV UR5, 0x400 ;  /* 0x0000040000057882 */ /* 0x000fe20000000000 */
[----:B0-----:R-:W-:Y:S01]  /*1a40*/  IMAD.IADD R16, R37, 0x1, R45 ;  /* 0x0000000125107824 */ /* 0x001fe200078e022d */
[----:B------:R-:W0:Y:S03]  /*1a50*/  S2R R24, SR_LANEID ;  /* 0x0000000000187919 */ /* 0x000e260000000000 */
[----:B------:R-:W-:Y:S02]  /*1a60*/  IMAD.IADD R17, R34, 0x1, R16 ;  /* 0x0000000122117824 */ /* 0x000fe400078e0210 */
[----:B------:R-:W-:Y:S02]  /*1a70*/  BAR.SYNC.DEFER_BLOCKING 0x0 ;  /* 0x0000000000007b1d */ /* 0x000fe40000010000 */
[----:B------:R-:W-:-:S04]  /*1a80*/  IMAD.IADD R22, R35, 0x1, R17 ;  /* 0x0000000123167824 */ /* 0x000fc800078e0211 */
[----:B------:R-:W-:-:S04]  /*1a90*/  IMAD.IADD R23, R32, 0x1, R22 ;  /* 0x0000000120177824 */ /* 0x000fc800078e0216 */
[----:B------:R-:W-:-:S04]  /*1aa0*/  IMAD.IADD R20, R33, 0x1, R23 ;  /* 0x0000000121147824 */ /* 0x000fc800078e0217 */
[----:B------:R-:W-:Y:S01]  /*1ab0*/  IMAD.IADD R21, R18, 0x1, R20 ;  /* 0x0000000112157824 */ /* 0x000fe200078e0214 */
[----:B--2---:R-:W-:-:S03]  /*1ac0*/  ULEA UR5, UR6, UR5, 0x18 ;  /* 0x0000000506057291 */ /* 0x004fc6000f8ec0ff */
[----:B------:R-:W-:Y:S01]  /*1ad0*/  IMAD.IADD R18, R19, 0x1, R21 ;  /* 0x0000000113127824 */ /* 0x000fe200078e0215 */
[----:B------:R-:W2:Y:S03]  /*1ae0*/  LDCU.64 UR6, c[0x0][0x388] ;  /* 0x00007100ff0677ac */ /* 0x000ea60008000a00 */
[----:B------:R-:W-:Y:S01]  /*1af0*/  IMAD.IADD R19, R14, 0x1, R18 ;  /* 0x000000010e137824 */ /* 0x000fe200078e0212 */
[----:B-1----:R-:W-:-:S03]  /*1b00*/  SHF.R.U32.HI R3, RZ, 0x5, R3 ;  /* 0x00000005ff037819 */ /* 0x002fc60000011603 */
[----:B------:R-:W-:Y:S02]  /*1b10*/  IMAD.IADD R14, R15, 0x1, R19 ;  /* 0x000000010f0e7824 */ /* 0x000fe400078e0213 */
[----:B0-----:R-:W-:Y:S02]  /*1b20*/  IMAD R3, R3, 0x2c0, R24 ;  /* 0x000002c003037824 */ /* 0x001fe400078e0218 */
[----:B------:R-:W-:-:S03]  /*1b30*/  IMAD.IADD R15, R12, 0x1, R14 ;  /* 0x000000010c0f7824 */ /* 0x000fc600078e020e */
[----:B------:R-:W-:Y:S01]  /*1b40*/  LEA R49, R3, UR5, 0x2 ;  /* 0x0000000503317c11 */ /* 0x000fe2000f8e10ff */
[----:B------:R-:W-:Y:S01]  /*1b50*/  IMAD.IADD R12, R13, 0x1, R15 ;  /* 0x000000010d0c7824 */ /* 0x000fe200078e020f */
[----:B--2---:R-:W-:-:S03]  /*1b60*/  IADD3 R38, P0, PT, R38, UR6, RZ ;  /* 0x0000000626267c10 */ /* 0x004fc6000ff1e0ff */
[----:B------:R-:W-:Y:S02]  /*1b70*/  IMAD.IADD R13, R10, 0x1, R12 ;  /* 0x000000010a0d7824 */ /* 0x000fe400078e020c */
[----:B------:R-:W-:Y:S01]  /*1b80*/  IMAD R24, R24, 0x54, R49 ;  /* 0x0000005418187824 */ /* 0x000fe200078e0231 */
[----:B------:R-:W-:Y:S01]  /*1b90*/  IADD3.X R39, PT, PT, R0, UR7, RZ, P0, !PT ;  /* 0x0000000700277c10 */ /* 0x000fe200087fe4ff */
[----:B------:R-:W-:-:S03]  /*1ba0*/  IMAD.IADD R10, R11, 0x1, R13 ;  /* 0x000000010b0a7824 */ /* 0x000fc600078e020d */
[----:B------:R-:W-:Y:S01]  /*1bb0*/  STS.64 [R24], R44 ;  /* 0x0000002c18007388 */ /* 0x000fe20000000a00 */
[----:B------:R-:W-:-:S03]  /*1bc0*/  IMAD.IADD R11, R8, 0x1, R10 ;  /* 0x00000001080b7824 */ /* 0x000fc600078e020a */
[----:B------:R-:W-:Y:S01]  /*1bd0*/  STS.64 [R24+0x8], R16 ;  /* 0x0000081018007388 */ /* 0x000fe20000000a00 */
        /* <DEDUP_REMOVED lines=11> */
[----:B------:R-:W-:Y:S04]  /*1c90*/  STS.64 [R24+0x38], R10 ;  /* 0x0000380a18007388 */ /* 0x000fe80000000a00 */
[----:B------:R-:W-:Y:S04]  /*1ca0*/  STS.64 [R24+0x40], R8 ;  /* 0x0000400818007388 */ /* 0x000fe80000000a00 */
[----:B------:R-:W-:Y:S04]  /*1cb0*/  STS.64 [R24+0x48], R6 ;  /* 0x0000480618007388 */ /* 0x000fe80000000a00 */
[----:B------:R-:W-:Y:S01]  /*1cc0*/  STS.64 [R24+0x50], R4 ;  /* 0x0000500418007388 */ /* 0x000fe20000000a00 */
[----:B------:R-:W-:-:S03]  /*1cd0*/  NOP ;  /* 0x0000000000007918 */ /* 0x000fc60000000000 */
[----:B------:R-:W0:Y:S04]  /*1ce0*/  LDS R3, [R49] ;  /* 0x0000000031037984 */ /* 0x000e280000000800 */
[----:B------:R-:W1:Y:S04]  /*1cf0*/  LDS R17, [R49+0x80] ;  /* 0x0000800031117984 */ /* 0x000e680000000800 */
        /* <DEDUP_REMOVED lines=43> */
.L_x_93:
[----:B------:R-:W-:-:S13]  /*1fb0*/  ISETP.NE.AND P0, PT, R0, RZ, PT ;  /* 0x000000ff0000720c */ /* 0x000fda0003f05270 */
[----:B------:R-:W-:Y:S05]  /*1fc0*/  @!P0 EXIT ;  /* 0x000000000000894d */ /* 0x000fea0003800000 */
[----:B------:R-:W0:Y:S02]  /*1fd0*/  LDC.64 R4, c[0x0][0x380] ;  /* 0x0000e000ff047b82 */ /* 0x000e240000000a00 */
[----:B0-----:R-:W-:-:S05]  /*1fe0*/  IMAD.WIDE.U32 R4, R7, 0x4, R4 ;  /* 0x0000000407047825 */ /* 0x001fca00078e0004 */
[----:B------:R0:W2:Y:S01]  /*1ff0*/  LDG.E R6, desc[UR8][R4.64] ;  /* 0x0000000804067981 */ /* 0x0000a2000c1e1900 */
[----:B------:R-:W3:Y:S02]  /*2000*/  S2R R2, SR_TID.X ;  /* 0x0000000000027919 */ /* 0x000ee40000002100 */
[C---:B---3--:R-:W-:Y:S02]  /*2010*/  LOP3.LUT R3, R2.reuse, 0x1f, RZ, 0xc0, !PT ;  /* 0x0000001f02037812 */ /* 0x048fe400078ec0ff */
[----:B------:R-:W-:-:S05]  /*2020*/  LOP3.LUT R8, R2, 0x3e0, RZ, 0xc0, !PT ;  /* 0x000003e002087812 */ /* 0x000fca00078ec0ff */
[----:B------:R-:W-:-:S04]  /*2030*/  IMAD R3, R8, 0x16, R3 ;  /* 0x0000001608037824 */ /* 0x000fc800078e0203 */
[C---:B------:R-:W-:Y:S01]  /*2040*/  VIADD R7, R3.reuse, 0x20 ;  /* 0x0000002003077836 */ /* 0x040fe20000000000 */
[C---:B------:R-:W-:Y:S01]  /*2050*/  ISETP.GE.U32.AND P6, PT, R3.reuse, R0, PT ;  /* 0x000000000300720c */ /* 0x040fe20003fc6070 */
[C---:B------:R-:W-:Y:S01]  /*2060*/  VIADD R9, R3.reuse, 0x40 ;  /* 0x0000004003097836 */ /* 0x040fe20000000000 */
[C---:B0-----:R-:W-:Y:S01]  /*2070*/  LEA R4, P1, R3.reuse, R4, 0x2 ;  /* 0x0000000403047211 */ /* 0x041fe200078210ff */
[----:B------:R-:W-:Y:S01]  /*2080*/  VIADD R11, R3, 0x60 ;  /* 0x00000060030b7836 */ /* 0x000fe20000000000 */
[-C--:B------:R-:W-:Y:S01]  /*2090*/  ISETP.GE.U32.AND P5, PT, R7, R0.reuse, PT ;  /* 0x000000000700720c */ /* 0x080fe20003fa6070 */
[----:B------:R-:W-:Y:S01]  /*20a0*/  VIADD R7, R3, 0x80 ;  /* 0x0000008003077836 */ /* 0x000fe20000000000 */
[-C--:B------:R-:W-:Y:S01]  /*20b0*/  ISETP.GE.U32.AND P0, PT, R9, R0.reuse, PT ;  /* 0x000000000900720c */ /* 0x080fe20003f06070 */
[----:B------:R-:W-:Y:S01]  /*20c0*/  IMAD.X R5, RZ, RZ, R5, P1 ;  /* 0x000000ffff057224 */ /* 0x000fe200008e0605 */
[-C--:B------:R-:W-:Y:S01]  /*20d0*/  ISETP.GE.U32.AND P4, PT, R11, R0.reuse, PT ;  /* 0x000000000b00720c */ /* 0x080fe20003f86070 */
[----:B------:R-:W-:Y:S01]  /*20e0*/  VIADD R9, R3, 0xa0 ;  /* 0x000000a003097836 */ /* 0x000fe20000000000 */
[----:B------:R-:W-:Y:S01]  /*20f0*/  ISETP.GE.U32.AND P3, PT, R7, R0, PT ;  /* 0x000000000700720c */ /* 0x000fe20003f66070 */
[----:B------:R-:W-:-:S03]  /*2100*/  VIADD R7, R3, 0xc0 ;  /* 0x000000c003077836 */ /* 0x000fc60000000000 */
[-C--:B------:R-:W-:Y:S01]  /*2110*/  ISETP.GE.U32.AND P2, PT, R9, R0.reuse, PT ;  /* 0x000000000900720c */ /* 0x080fe20003f46070 */
[----:B------:R-:W-:Y:S01]  /*2120*/  VIADD R9, R3, 0x100 ;  /* 0x0000010003097836 */ /* 0x000fe20000000000 */
[-C--:B------:R-:W-:Y:S01]  /*2130*/  ISETP.GE.U32.AND P1, PT, R7, R0.reuse, PT ;  /* 0x000000000700720c */ /* 0x080fe20003f26070 */
[C---:B------:R-:W-:Y:S02]  /*2140*/  VIADD R7, R3.reuse, 0xe0 ;  /* 0x000000e003077836 */ /* 0x040fe40000000000 */
[----:B------:R-:W-:Y:S02]  /*2150*/  VIADD R39, R3, 0x2a0 ;  /* 0x000002a003277836 */ /* 0x000fe40000000000 */
[----:B--2---:R-:W-:Y:S02]  /*2160*/  IMAD.MOV.U32 R16, RZ, RZ, R6 ;  /* 0x000000ffff107224 */ /* 0x004fe400078e0006 */
[----:B------:R-:W2:Y:S01]  /*2170*/  @!P6 LDG.E R6, desc[UR8][R4.64] ;  /* 0x000000080406e981 */ /* 0x000ea2000c1e1900 */
[----:B------:R-:W-:Y:S01]  /*2180*/  ISETP.GE.U32.AND P6, PT, R7, R0, PT ;  /* 0x000000000700720c */ /* 0x000fe20003fc6070 */
[----:B------:R-:W-:-:S02]  /*2190*/  IMAD.MOV.U32 R10, RZ, RZ, R16 ;  /* 0x000000ffff0a7224 */ /* 0x000fc400078e0010 */
[----:B------:R-:W-:Y:S02]  /*21a0*/  VIADD R7, R3, 0x120 ;  /* 0x0000012003077836 */ /* 0x000fe40000000000 */
[--C-:B------:R-:W-:Y:S02]  /*21b0*/  IMAD.MOV.U32 R12, RZ, RZ, R16.reuse ;  /* 0x000000ffff0c7224 */ /* 0x100fe400078e0010 */
[----:B------:R-:W3:Y:S01]  /*21c0*/  @!P0 LDG.E R10, desc[UR8][R4.64+0x100] ;  /* 0x00010008040a8981 */ /* 0x000ee2000c1e1900 */
[-C--:B------:R-:W-:Y:S01]  /*21d0*/  ISETP.GE.U32.AND P0, PT, R7, R0.reuse, PT ;  /* 0x000000000700720c */ /* 0x080fe20003f06070 */
[----:B------:R-:W-:Y:S02]  /*21e0*/  VIADD R7, R3, 0x140 ;  /* 0x0000014003077836 */ /* 0x000fe40000000000 */
[--C-:B------:R-:W-:Y:S01]  /*21f0*/  IMAD.MOV.U32 R8, RZ, RZ, R16.reuse ;  /* 0x000000ffff087224 */ /* 0x100fe200078e0010 */
[----:B------:R-:W4:Y:S01]  /*2200*/  @!P4 LDG.E R12, desc[UR8][R4.64+0x180] ;  /* 0x00018008040cc981 */ /* 0x000f22000c1e1900 */
[----:B------:R-:W-:Y:S01]  /*2210*/  IMAD.MOV.U32 R18, RZ, RZ, R16 ;  /* 0x000000ffff127224 */ /* 0x000fe200078e0010 */
[----:B------:R-:W-:Y:S01]  /*2220*/  ISETP.GE.U32.AND P4, PT, R7, R0, PT ;  /* 0x000000000700720c */ /* 0x000fe20003f86070 */
[----:B------:R-:W-:-:S02]  /*2230*/  VIADD R7, R3, 0x180 ;  /* 0x0000018003077836 */ /* 0x000fc40000000000 */
[----:B------:R-:W4:Y:S01]  /*2240*/  @!P5 LDG.E R8, desc[UR8][R4.64+0x80] ;  /* 0x000080080408d981 */ /* 0x000f22000c1e1900 */
[-C--:B------:R-:W-:Y:S01]  /*2250*/  ISETP.GE.U32.AND P5, PT, R9, R0.reuse, PT ;  /* 0x000000000900720c */ /* 0x080fe20003fa6070 */
[--C-:B------:R-:W-:Y:S02]  /*2260*/  IMAD.MOV.U32 R20, RZ, RZ, R16.reuse ;  /* 0x000000ffff147224 */ /* 0x100fe400078e0010 */
[----:B------:R-:W4:Y:S01]  /*2270*/  @!P2 LDG.E R18, desc[UR8][R4.64+0x280] ;  /* 0x000280080412a981 */ /* 0x000f22000c1e1900 */
[-C--:B------:R-:W-:Y:S01]  /*2280*/  ISETP.GE.U32.AND P2, PT, R7, R0.reuse, PT ;  /* 0x000000000700720c */ /* 0x080fe20003f46070 */
[C---:B------:R-:W-:Y:S02]  /*2290*/  VIADD R7, R3.reuse, 0x1a0 ;  /* 0x000001a003077836 */ /* 0x040fe40000000000 */
[--C-:B------:R-:W-:Y:S01]  /*22a0*/  IMAD.MOV.U32 R14, RZ, RZ, R16.reuse ;  /* 0x000000ffff0e7224 */ /* 0x100fe200078e0010 */
[----:B------:R-:W4:Y:S01]  /*22b0*/  @!P1 LDG.E R20, desc[UR8][R4.64+0x300] ;  /* 0x0003000804149981 */ /* 0x000f22000c1e1900 */
[----:B------:R-:W-:Y:S01]  /*22c0*/  VIADD R9, R3, 0x160 ;  /* 0x0000016003097836 */ /* 0x000fe20000000000 */
[----:B------:R-:W-:Y:S01]  /*22d0*/  ISETP.GE.U32.AND P1, PT, R7, R0, PT ;  /* 0x000000000700720c */ /* 0x000fe20003f26070 */
[----:B------:R-:W-:-:S02]  /*22e0*/  IMAD.MOV.U32 R24, RZ, RZ, R16 ;  /* 0x000000ffff187224 */ /* 0x000fc400078e0010 */
[----:B------:R-:W-:Y:S01]  /*22f0*/  VIADD R7, R3, 0x1e0 ;  /* 0x000001e003077836 */ /* 0x000fe20000000000 */
[----:B------:R-:W4:Y:S01]  /*2300*/  @!P3 LDG.E R14, desc[UR8][R4.64+0x200] ;  /* 0x00020008040eb981 */ /* 0x000f22000c1e1900 */
[--C-:B------:R-:W-:Y:S01]  /*2310*/  IMAD.MOV.U32 R22, RZ, RZ, R16.reuse ;  /* 0x000000ffff167224 */ /* 0x100fe200078e0010 */
[-C--:B------:R-:W-:Y:S01]  /*2320*/  ISETP.GE.U32.AND P3, PT, R9, R0.reuse, PT ;  /* 0x000000000900720c */ /* 0x080fe20003f66070 */
[----:B------:R-:W-:Y:S01]  /*2330*/  VIADD R9, R3, 0x1c0 ;  /* 0x000001c003097836 */ /* 0x000fe20000000000 */
[----:B------:R-:W4:Y:S01]  /*2340*/  @!P5 LDG.E R24, desc[UR8][R4.64+0x400] ;  /* 0x000400080418d981 */ /* 0x000f22000c1e1900 */
[--C-:B------:R-:W-:Y:S01]  /*2350*/  IMAD.MOV.U32 R26, RZ, RZ, R16.reuse ;  /* 0x000000ffff1a7224 */ /* 0x100fe200078e0010 */
[-C--:B------:R-:W-:Y:S01]  /*2360*/  ISETP.GE.U32.AND P5, PT, R7, R0.reuse, PT ;  /* 0x000000000700720c */ /* 0x080fe20003fa6070 */
[----:B------:R-:W-:Y:S01]  /*2370*/  VIADD R7, R3, 0x200 ;  /* 0x0000020003077836 */ /* 0x000fe20000000000 */
[----:B------:R-:W4:Y:S01]  /*2380*/  @!P6 LDG.E R22, desc[UR8][R4.64+0x380] ;  /* 0x000380080416e981 */ /* 0x000f22000c1e1900 */
[----:B------:R-:W-:Y:S01]  /*2390*/  ISETP.GE.U32.AND P6, PT, R9, R0, PT ;  /* 0x000000000900720c */ /* 0x000fe20003fc6070 */
[----:B------:R-:W-:-:S02]  /*23a0*/  IMAD.MOV.U32 R28, RZ, RZ, R16 ;  /* 0x000000ffff1c7224 */ /* 0x000fc400078e0010 */
[--C-:B------:R-:W-:Y:S01]  /*23b0*/  IMAD.MOV.U32 R30, RZ, RZ, R16.reuse ;  /* 0x000000ffff1e7224 */ /* 0x100fe200078e0010 */
[----:B------:R-:W4:Y:S01]  /*23c0*/  @!P0 LDG.E R26, desc[UR8][R4.64+0x480] ;  /* 0x00048008041a8981 */ /* 0x000f22000c1e1900 */
[-C--:B------:R-:W-:Y:S01]  /*23d0*/  ISETP.GE.U32.AND P0, PT, R7, R0.reuse, PT ;  /* 0x000000000700720c */ /* 0x080fe20003f06070 */
[C---:B------:R-:W-:Y:S02]  /*23e0*/  VIADD R9, R3.reuse, 0x220 ;  /* 0x0000022003097836 */ /* 0x040fe40000000000 */
[----:B------:R-:W-:Y:S01]  /*23f0*/  VIADD R7, R3, 0x240 ;  /* 0x0000024003077836 */ /* 0x000fe20000000000 */
[----:B------:R-:W4:Y:S01]  /*2400*/  @!P4 LDG.E R28, desc[UR8][R4.64+0x500] ;  /* 0x00050008041cc981 */ /* 0x000f22000c1e1900 */
[--C-:B------:R-:W-:Y:S01]  /*2410*/  IMAD.MOV.U32 R32, RZ, RZ, R16.reuse ;  /* 0x000000ffff207224 */ /* 0x100fe200078e0010 */
[-C--:B------:R-:W-:Y:S01]  /*2420*/  ISETP.GE.U32.AND P4, PT, R9, R0.reuse, PT ;  /* 0x000000000900720c */ /* 0x080fe20003f86070 */
[--C-:B------:R-:W-:Y:S01]  /*2430*/  IMAD.MOV.U32 R34, RZ, RZ, R16.reuse ;  /* 0x000000ffff227224 */ /* 0x100fe200078e0010 */
[----:B------:R-:W4:Y:S01]  /*2440*/  @!P3 LDG.E R30, desc[UR8][R4.64+0x580] ;  /* 0x00058008041eb981 */ /* 0x000f22000c1e1900 */
[----:B------:R-:W-:Y:S01]  /*2450*/  IMAD.MOV.U32 R36, RZ, RZ, R16 ;  /* 0x000000ffff247224 */ /* 0x000fe200078e0010 */
[----:B------:R-:W-:Y:S01]  /*2460*/  ISETP.GE.U32.AND P3, PT, R7, R0, PT ;  /* 0x000000000700720c */ /* 0x000fe20003f66070 */
[C---:B------:R-:W-:Y:S01]  /*2470*/  VIADD R7, R3.reuse, 0x260 ;  /* 0x0000026003077836 */ /* 0x040fe20000000000 */
[----:B------:R-:W4:Y:S01]  /*2480*/  @!P2 LDG.E R32, desc[UR8][R4.64+0x600] ;  /* 0x000600080420a981 */ /* 0x000f22000c1e1900 */
[----:B------:R-:W-:-:S03]  /*2490*/  VIADD R9, R3, 0x280 ;  /* 0x0000028003097836 */ /* 0x000fc60000000000 */
[----:B------:R-:W4:Y:S01]  /*24a0*/  @!P1 LDG.E R34, desc[UR8][R4.64+0x680] ;  /* 0x0006800804229981 */ /* 0x000f22000c1e1900 */
[-C--:B------:R-:W-:Y:S02]  /*24b0*/  ISETP.GE.U32.AND P2, PT, R7, R0.reuse, PT ;  /* 0x000000000700720c */ /* 0x080fe40003f46070 */
[-C--:B------:R-:W-:Y:S01]  /*24c0*/  ISETP.GE.U32.AND P1, PT, R9, R0.reuse, PT ;  /* 0x000000000900720c */ /* 0x080fe20003f26070 */
[----:B------:R-:W4:Y:S01]  /*24d0*/  @!P6 LDG.E R36, desc[UR8][R4.64+0x700] ;  /* 0x000700080424e981 */ /* 0x000f22000c1e1900 */
[----:B------:R-:W-:Y:S01]  /*24e0*/  ISETP.GE.U32.AND P6, PT, R39, R0, PT ;  /* 0x000000002700720c */ /* 0x000fe20003fc6070 */
[--C-:B------:R-:W-:Y:S02]  /*24f0*/  IMAD.MOV.U32 R46, RZ, RZ, R16.reuse ;  /* 0x000000ffff2e7224 */ /* 0x100fe400078e0010 */
[--C-:B------:R-:W-:Y:S02]  /*2500*/  IMAD.MOV.U32 R48, RZ, RZ, R16.reuse ;  /* 0x000000ffff307224 */ /* 0x100fe400078e0010 */
[----:B------:R-:W-:-:S02]  /*2510*/  IMAD.MOV.U32 R50, RZ, RZ, R16 ;  /* 0x000000ffff327224 */ /* 0x000fc400078e0010 */
        /* <DEDUP_REMOVED lines=13> */
[----:B------:R-:W-:Y:S01]  /*25f0*/  UMOV UR4, 0x400 ;  /* 0x0000040000047882 */ /* 0x000fe20000000000 */
[----:B------:R-:W-:Y:S01]  /*2600*/  ISETP.NE.AND P0, PT, R42, RZ, PT ;  /* 0x000000ff2a00720c */ /* 0x000fe20003f05270 */
[----:B-1----:R-:W-:-:S02]  /*2610*/  ULEA UR4, UR5, UR4, 0x18 ;  /* 0x0000000405047291 */ /* 0x002fc4000f8ec0ff */
[----:B0-----:R-:W-:-:S05]  /*2620*/  IMAD R41, R43, 0x2c0, R38 ;  /* 0x000002c02b297824 */ /* 0x001fca00078e0226 */
        /* <DEDUP_REMOVED lines=39> */
[----:B------:R-:W-:Y:S02]  /*28a0*/  ISETP.NE.AND P1, PT, R38, 0x1f, PT ;  /* 0x0000001f2600780c */ /* 0x000fe40003f25270 */
[----:B---3--:R-:W-:Y:S02]  /*28b0*/  IADD3 R16, PT, PT, R8, R7, R16 ;  /* 0x0000000708107210 */ /* 0x008fe40007ffe010 */
[----:B------:R-:W-:Y:S02]  /*28c0*/  ISETP.NE.AND P2, PT, R43, 0xb, PT ;  /* 0x0000000b2b00780c */ /* 0x000fe40003f45270 */
        /* <DEDUP_REMOVED lines=52> */
[----:B------:R-:W-:Y:S02]  /*2c10*/  ISETP.NE.AND P1, PT, R38, RZ, PT ;  /* 0x000000ff2600720c */ /* 0x000fe40003f25270 */
[----:B------:R-:W-:Y:S01]  /*2c20*/  SEL R16, R25, R16, !P0 ;  /* 0x0000001019107207 */ /* 0x000fe20004000000 */
[----:B------:R-:W-:Y:S01]  /*2c30*/  @!P2 IMAD.IADD R16, R26, 0x1, R25 ;  /* 0x000000011a10a824 */ /* 0x000fe200078e0219 */
[----:B------:R-:W-:-:S02]  /*2c40*/  ISETP.GE.U32.AND P0, PT, R2, 0x20, PT ;  /* 0x000000200200780c */ /* 0x000fc40003f06070 */
[----:B------:R-:W-:Y:S02]  /*2c50*/  SEL R37, R37, RZ, P1 ;  /* 0x000000ff25257207 */ /* 0x000fe40000800000 */
[----:B------:R-:W-:-:S04]  /*2c60*/  SEL R17, R16, RZ, P0 ;  /* 0x000000ff10117207 */ /* 0x000fc80000000000 */
[----:B-----5:R-:W-:Y:S01]  /*2c70*/  IADD3 R44, PT, PT, R17, R37, R44 ;  /* 0x00000025112c7210 */ /* 0x020fe20007ffe02c */
[----:B------:R-:W-:Y:S06]  /*2c80*/  BRA `(.L_x_111) ;  /* 0x0000000c00e87947 */ /* 0x000fec0003800000 */
.L_x_110:
[----:B0-2---:R-:W-:Y:S02]  /*2c90*/  IADD3 R16, PT, PT, R6, R5, R4 ;  /* 0x0000000506107210 */ /* 0x005fe40007ffe004 */
[----:B------:R-:W-:Y:S02]  /*2ca0*/  ISETP.NE.AND P1, PT, R38, 0x1f, PT ;  /* 0x0000001f2600780c */ /* 0x000fe40003f25270 */
        /* <DEDUP_REMOVED lines=52> */
[----:B------:R-:W-:Y:S01]  /*2ff0*/  SEL R16, R23, R16, !P0 ;  /* 0x0000001017107207 */ /* 0x000fe20004000000 */
[----:B------:R-:W-:Y:S01]  /*3000*/  IMAD.IADD R23, R44, 0x1, -R37 ;  /* 0x000000012c177824 */ /* 0x000fe200078e0a25 */
[C---:B------:R-:W-:Y:S02]  /*3010*/  ISETP.NE.AND P0, PT, R43.reuse, 0xa, PT ;  /* 0x0000000a2b00780c */ /* 0x040fe40003f05270 */
[----:B------:R-:W-:Y:S02]  /*3020*/  SEL R16, R24, R16, !P1 ;  /* 0x0000001018107207 */ /* 0x000fe40004800000 */
[----:B------:R-:W-:Y:S02]  /*3030*/  ISETP.NE.AND P1, PT, R43, 0xb, PT ;  /* 0x0000000b2b00780c */ /* 0x000fe40003f25270 */
[----:B------:R-:W-:Y:S02]  /*3040*/  SEL R16, R25, R16, !P0 ;  /* 0x0000001019107207 */ /* 0x000fe40004000000 */
[----:B------:R-:W-:-:S02]  /*3050*/  ISETP.GT.U32.AND P0, PT, R2, 0x1f, PT ;  /* 0x0000001f0200780c */ /* 0x000fc40003f04070 */
[----:B------:R-:W-:Y:S02]  /*3060*/  SEL R17, R23, RZ, P2 ;  /* 0x000000ff17117207 */ /* 0x000fe40001000000 */
        /* <DEDUP_REMOVED lines=20> */
.L_x_157:
[----:B------:R-:W-:Y:S05]  /*31b0*/  @!P0 BRA `(.L_x_114) ;  /* 0x0000000000748947 */ /* 0x000fea0003800000 */
[----:B------:R-:W-:-:S07]  /*31c0*/  IMAD.MOV.U32 R20, RZ, RZ, 0x3b8 ;  /* 0x000003b8ff147424 */ /* 0x000fce00078e00ff */
.L_x_116:
        /* <DEDUP_REMOVED lines=27> */
.L_x_160:
[----:B------:R-:W-:Y:S05]  /*3380*/  @P0 BRA `(.L_x_116) ;  /* 0xfffffffc00900947 */ /* 0x000fea000383ffff */
.L_x_114:
[----:B------:R-:W-:Y:S01]  /*3390*/  UMOV UR5, 0xffffffff ;  /* 0xffffffff00057882 */ /* 0x000fe20000000000 */
[----:B------:R-:W-:Y:S02]  /*33a0*/  ISETP.NE.AND P0, PT, R18, 0x65, PT ;  /* 0x000000651200780c */ /* 0x000fe40003f05270 */
[----:B------:R-:W-:Y:S11]  /*33b0*/  BRA.DIV UR5, `(.L_x_117) ;  /* 0x0000001e05047947 */ /* 0x000ff6000b800000 */
[----:B------:R-:W0:Y:S01]  /*33c0*/  S2R R26, SR_GEMASK ;  /* 0x00000000001a7919 */ /* 0x000e220000003c00 */
[----:B------:R-:W-:Y:S01]  /*33d0*/  VOTE.ANY R21, PT, !P0 ;  /* 0x0000000000157806 */ /* 0x000fe200040e0100 */
[----:B------:R-:W-:-:S03]  /*33e0*/  VIADD R17, R38, 0x2 ;  /* 0x0000000226117836 */ /* 0x000fc60000000000 */
[----:B0-----:R-:W-:-:S05]  /*33f0*/  LOP3.LUT R21, R21, 0x80000000, R26, 0xec, !PT ;  /* 0x8000000015157812 */ /* 0x001fca00078eec1a */
[----:B------:R-:W-:-:S05]  /*3400*/  VIADD R16, R21, 0xffffffff ;  /* 0xffffffff15107836 */ /* 0x000fca0000000000 */
[----:B------:R-:W-:Y:S01]  /*3410*/  LOP3.LUT R16, R21, R16, RZ, 0xc, !PT ;  /* 0x0000001015107212 */ /* 0x000fe200078e0cff */
[----:B------:R-:W-:-:S03]  /*3420*/  VIADD R21, R38, 0x10 ;  /* 0x0000001026157836 */ /* 0x000fc60000000000 */
[----:B------:R-:W0:Y:S02]  /*3430*/  POPC R20, R16 ;  /* 0x0000001000147309 */ /* 0x000e240000000000 */
[----:B0-----:R-:W0:Y:S01]  /*3440*/  SHFL.DOWN PT, R22, R19, 0x1, R20 ;  /* 0x0820000013167989 */ /* 0x001e2200000e0014 */
[-C--:B------:R-:W-:Y:S02]  /*3450*/  ISETP.GE.AND P0, PT, R38, R20.reuse, PT ;  /* 0x000000142600720c */ /* 0x080fe40003f06270 */
[-C--:B------:R-:W-:Y:S02]  /*3460*/  ISETP.GT.AND P2, PT, R21, R20.reuse, PT ;  /* 0x000000141500720c */ /* 0x080fe40003f44270 */
[----:B0-----:R-:W-:Y:S02]  /*3470*/  SEL R22, R22, RZ, !P0 ;  /* 0x000000ff16167207 */ /* 0x001fe40004000000 */
[----:B------:R-:W-:Y:S01]  /*3480*/  ISETP.GT.AND P0, PT, R17, R20, PT ;  /* 0x000000141100720c */ /* 0x000fe20003f04270 */
[----:B------:R-:W-:-:S02]  /*3490*/  VIADD R17, R38, 0x4 ;  /* 0x0000000426117836 */ /* 0x000fc40000000000 */
        /* <DEDUP_REMOVED lines=8> */
[----:B------:R-:W-:Y:S02]  /*3520*/  ISETP.GT.AND P0, PT, R17, R20, PT ;  /* 0x000000141100720c */ /* 0x000fe40003f04270 */
[----:B------:R-:W0:Y:S01]  /*3530*/  LDC.64 R16, c[0x0][0x390] ;  /* 0x0000e400ff107b82 */ /* 0x000e220000000a00 */
[----:B------:R-:W-:-:S05]  /*3540*/  IMAD.IADD R19, R45, 0x1, R22 ;  /* 0x000000012d137824 */ /* 0x000fca00078e0216 */
[----:B------:R-:W1:Y:S01]  /*3550*/  SHFL.DOWN PT, R22, R19, 0x8, R20 ;  /* 0x0900000013167989 */ /* 0x000e6200000e0014 */
[----:B0-----:R-:W-:-:S05]  /*3560*/  IADD3 R44, P3, PT, R16, 0x100, RZ ;  /* 0x00000100102c7810 */ /* 0x001fca0007f7e0ff */
[----:B------:R-:W-:Y:S01]  /*3570*/  IMAD.X R45, RZ, RZ, R17, P3 ;  /* 0x000000ffff2d7224 */ /* 0x000fe200018e0611 */
[----:B-1----:R-:W-:Y:S02]  /*3580*/  SEL R22, R22, RZ, !P0 ;  /* 0x000000ff16167207 */ /* 0x002fe40004000000 */
[----:B------:R-:W-:-:S03]  /*3590*/  ISETP.NE.AND P0, PT, R18, 0x65, PT ;  /* 0x000000651200780c */ /* 0x000fc60003f05270 */
[----:B------:R-:W-:-:S05]  /*35a0*/  IMAD.IADD R43, R19, 0x1, R22 ;  /* 0x00000001132b7824 */ /* 0x000fca00078e0216 */
[----:B------:R-:W0:Y:S05]  /*35b0*/  SHFL.DOWN PT, R22, R43, 0x10, R20 ;  /* 0x0a0000002b167989 */ /* 0x000e2a00000e0014 */
[----:B------:R-:W-:Y:S02]  /*35c0*/  VOTE.ALL P0, P0 ;  /* 0x0000000000ff7806 */ /* 0x000fe40000000000 */
[----:B0-----:R-:W-:-:S05]  /*35d0*/  SEL R22, R22, RZ, !P2 ;  /* 0x000000ff16167207 */ /* 0x001fca0005000000 */
[----:B------:R-:W-:-:S07]  /*35e0*/  IMAD.IADD R46, R43, 0x1, R22 ;  /* 0x000000012b2e7824 */ /* 0x000fce00078e0216 */
.L_x_169:
[----:B------:R-:W-:Y:S05]  /*35f0*/  @!P0 BRA `(.L_x_118) ;  /* 0x00000004002c8947 */ /* 0x000fea0003800000 */
[----:B------:R-:W-:-:S07]  /*3600*/  IMAD.MOV.U32 R43, RZ, RZ, 0x3b8 ;  /* 0x000003b8ff2b7424 */ /* 0x000fce00078e00ff */
.L_x_124:
        /* <DEDUP_REMOVED lines=8> */
.L_x_172:
[----:B------:R-:W-:Y:S05]  /*3690*/  @!P0 BRA `(.L_x_120) ;  /* 0x0000000000748947 */ /* 0x000fea0003800000 */
[----:B------:R-:W-:-:S07]  /*36a0*/  IMAD.MOV.U32 R20, RZ, RZ, R43 ;  /* 0x000000ffff147224 */ /* 0x000fce00078e002b */
.L_x_122:
        /* <DEDUP_REMOVED lines=27> */
.L_x_175:
[----:B------:R-:W-:Y:S05]  /*3860*/  @P0 BRA `(.L_x_122) ;  /* 0xfffffffc00900947 */ /* 0x000fea000383ffff */
.L_x_120:
[----:B------:R-:W-:Y:S01]  /*3870*/  UMOV UR5, 0xffffffff ;  /* 0xffffffff00057882 */ /* 0x000fe20000000000 */
[----:B------:R-:W-:Y:S02]  /*3880*/  ISETP.NE.AND P0, PT, R18, 0x65, PT ;  /* 0x000000651200780c */ /* 0x000fe40003f05270 */
[----:B------:R-:W-:Y:S11]  /*3890*/  BRA.DIV UR5, `(.L_x_123) ;  /* 0x0000001e05107947 */ /* 0x000ff6000b800000 */
[----:B------:R-:W-:Y:S01]  /*38a0*/  VOTE.ANY R21, PT, !P0 ;  /* 0x0000000000157806 */ /* 0x000fe200040e0100 */
[----:B------:R-:W-:Y:S02]  /*38b0*/  VIADD R17, R38, 0x2 ;  /* 0x0000000226117836 */ /* 0x000fe40000000000 */
[----:B------:R-:W-:Y:S01]  /*38c0*/  VIADD R37, R37, 0xffffffe0 ;  /* 0xffffffe025257836 */ /* 0x000fe20000000000 */
[----:B------:R-:W-:-:S05]  /*38d0*/  LOP3.LUT R21, R21, 0x80000000, R26, 0xec, !PT ;  /* 0x8000000015157812 */ /* 0x000fca00078eec1a */
[----:B------:R-:W-:-:S05]  /*38e0*/  VIADD R16, R21, 0xffffffff ;  /* 0xffffffff15107836 */ /* 0x000fca0000000000 */
[----:B------:R-:W-:-:S04]  /*38f0*/  LOP3.LUT R16, R21, R16, RZ, 0xc, !PT ;  /* 0x0000001015107212 */ /* 0x000fc800078e0cff */
        /* <DEDUP_REMOVED lines=16> */
[----:B------:R-:W-:-:S03]  /*3a00*/  IMAD.IADD R19, R49, 0x1, R22 ;  /* 0x0000000131137824 */ /* 0x000fc600078e0216 */
[----:B------:R-:W-:Y:S02]  /*3a10*/  ISETP.GT.AND P2, PT, R17, R20, PT ;  /* 0x000000141100720c */ /* 0x000fe40003f44270 */
        /* <DEDUP_REMOVED lines=8> */
.L_x_184:
[----:B------:R-:W-:Y:S05]  /*3aa0*/  @P0 BRA `(.L_x_124) ;  /* 0xfffffff800d80947 */ /* 0x000fea000383ffff */
.L_x_118:
        /* <DEDUP_REMOVED lines=15> */
.L_x_112:
        /* <DEDUP_REMOVED lines=9> */
.L_x_111:
[----:B------:R-:W-:Y:S01]  /*3c30*/  IMAD.IADD R45, R4, 0x1, R44 ;  /* 0x00000001042d7824 */ /* 0x000fe200078e022c */
[----:B------:R-:W-:Y:S01]  /*3c40*/  BAR.SYNC.DEFER_BLOCKING 0x0 ;  /* 0x0000000000007b1d */ /* 0x000fe20000010000 */
[----:B------:R-:W-:Y:S02]  /*3c50*/  ISETP.NE.AND P0, PT, R2, RZ, PT ;  /* 0x000000ff0200720c */ /* 0x000fe40003f05270 */
[----:B------:R-:W-:-:S05]  /*3c60*/  IMAD.IADD R4, R5, 0x1, R45 ;  /* 0x0000000105047824 */ /* 0x000fca00078e022d */
[----:B------:R-:W0:Y:S01]  /*3c70*/  S2UR UR5, SR_CTAID.X ;  /* 0x00000000000579c3 */ /* 0x000e220000002500 */
[----:B------:R-:W-:Y:S01]  /*3c80*/  IMAD.IADD R5, R6, 0x1, R4 ;  /* 0x0000000106057824 */ /* 0x000fe200078e0204 */
[----:B------:R-:W1:Y:S03]  /*3c90*/  LDCU.64 UR6, c[0x0][0x388] ;  /* 0x00007100ff0677ac */ /* 0x000e660008000a00 */
[----:B------:R-:W-:-:S04]  /*3ca0*/  IMAD.IADD R6, R7, 0x1, R5 ;  /* 0x0000000107067824 */ /* 0x000fc800078e0205 */
[----:B------:R-:W-:-:S04]  /*3cb0*/  IMAD.IADD R7, R8, 0x1, R6 ;  /* 0x0000000108077824 */ /* 0x000fc800078e0206 */
[----:B------:R-:W-:-:S04]  /*3cc0*/  IMAD.IADD R8, R9, 0x1, R7 ;  /* 0x0000000109087824 */ /* 0x000fc800078e0207 */
[----:B------:R-:W-:Y:S01]  /*3cd0*/  IMAD.IADD R9, R10, 0x1, R8 ;  /* 0x000000010a097824 */ /* 0x000fe200078e0208 */
[----:B------:R-:W-:Y:S03]  /*3ce0*/  STS.64 [R40], R44 ;  /* 0x0000002c28007388 */ /* 0x000fe60000000a00 */
[----:B------:R-:W-:Y:S01]  /*3cf0*/  IMAD.IADD R10, R11, 0x1, R9 ;  /* 0x000000010b0a7824 */ /* 0x000fe200078e0209 */
[----:B------:R2:W-:Y:S03]  /*3d00*/  STS.64 [R40+0x8], R4 ;  /* 0x0000080428007388 */ /* 0x0005e60000000a00 */
[----:B------:R-:W-:Y:S01]  /*3d10*/  IMAD.IADD R11, R12, 0x1, R10 ;  /* 0x000000010c0b7824 */ /* 0x000fe200078e020a */
[----:B------:R3:W-:Y:S03]  /*3d20*/  STS.64 [R40+0x10], R6 ;  /* 0x0000100628007388 */ /* 0x0007e60000000a00 */
[----:B------:R-:W-:Y:S01]  /*3d30*/  IMAD.IADD R12, R13, 0x1, R11 ;  /* 0x000000010d0c7824 */ /* 0x000fe200078e020b */
[----:B------:R-:W-:Y:S03]  /*3d40*/  STS.64 [R40+0x18], R8 ;  /* 0x0000180828007388 */ /* 0x000fe60000000a00 */
[----:B------:R-:W-:Y:S01]  /*3d50*/  IMAD.IADD R13, R14, 0x1, R12 ;  /* 0x000000010e0d7824 */ /* 0x000fe200078e020c */
[----:B------:R-:W-:Y:S01]  /*3d60*/  STS.64 [R40+0x20], R10 ;  /* 0x0000200a28007388 */ /* 0x000fe20000000a00 */
[----:B--2---:R-:W0:Y:S02]  /*3d70*/  LDC R4, c[0x0][0x398] ;  /* 0x0000e600ff047b82 */ /* 0x004e240000000800 */
[----:B------:R-:W-:Y:S01]  /*3d80*/  IMAD.IADD R14, R15, 0x1, R13 ;  /* 0x000000010f0e7824 */ /* 0x000fe200078e020d */
[----:B------:R2:W-:Y:S03]  /*3d90*/  STS.64 [R40+0x28], R12 ;  /* 0x0000280c28007388 */ /* 0x0005e60000000a00 */
[----:B------:R-:W-:Y:S01]  /*3da0*/  IMAD.IADD R15, R28, 0x1, R14 ;  /* 0x000000011c0f7824 */ /* 0x000fe200078e020e */
[----:B------:R-:W4:Y:S03]  /*3db0*/  S2R R5, SR_TID.X ;  /* 0x0000000000057919 */ /* 0x000f260000002100 */
[----:B------:R-:W-:Y:S01]  /*3dc0*/  IMAD.IADD R16, R29, 0x1, R15 ;  /* 0x000000011d107824 */ /* 0x000fe200078e020f */
[----:B------:R-:W-:Y:S03]  /*3dd0*/  STS.64 [R40+0x30], R14 ;  /* 0x0000300e28007388 */ /* 0x000fe60000000a00 */
[----:B------:R-:W-:Y:S01]  /*3de0*/  IMAD.IADD R17, R30, 0x1, R16 ;  /* 0x000000011e117824 */ /* 0x000fe200078e0210 */
[----:B---3--:R-:W3:Y:S03]  /*3df0*/  S2R R6, SR_TID.X ;  /* 0x0000000000067919 */ /* 0x008ee60000002100 */
[----:B------:R-:W-:Y:S01]  /*3e00*/  IMAD.IADD R18, R31, 0x1, R17 ;  /* 0x000000011f127824 */ /* 0x000fe200078e0211 */
[----:B------:R-:W-:Y:S03]  /*3e10*/  STS.64 [R40+0x38], R16 ;  /* 0x0000381028007388 */ /* 0x000fe60000000a00 */
[----:B------:R-:W-:-:S02]  /*3e20*/  IMAD.IADD R19, R32, 0x1, R18 ;  /* 0x0000000120137824 */ /* 0x000fc400078e0212 */
[----:B0-----:R-:W-:Y:S02]  /*3e30*/  VIADD R4, R4, UR5 ;  /* 0x0000000504047c36 */ /* 0x001fe40008000000 */
[----:B------:R-:W-:Y:S01]  /*3e40*/  IMAD.IADD R20, R33, 0x1, R19 ;  /* 0x0000000121147824 */ /* 0x000fe200078e0213 */
[----:B------:R-:W-:Y:S01]  /*3e50*/  STS.64 [R40+0x40], R18 ;  /* 0x0000401228007388 */ /* 0x000fe20000000a00 */
[----:B--2---:R-:W-:Y:S02]  /*3e60*/  IMAD R12, R4, 0x2100, RZ ;  /* 0x00002100040c7824 */ /* 0x004fe400078e02ff */
[----:B------:R-:W-:-:S04]  /*3e70*/  IMAD.IADD R21, R34, 0x1, R20 ;  /* 0x0000000122157824 */ /* 0x000fc800078e0214 */
[----:B------:R-:W-:Y:S01]  /*3e80*/  IMAD.IADD R22, R35, 0x1, R21 ;  /* 0x0000000123167824 */ /* 0x000fe200078e0215 */
[----:B------:R-:W-:Y:S03]  /*3e90*/  STS.64 [R40+0x48], R20 ;  /* 0x0000481428007388 */ /* 0x000fe60000000a00 */
[----:B------:R-:W-:Y:S01]  /*3ea0*/  IMAD.IADD R23, R36, 0x1, R22 ;  /* 0x0000000124177824 */ /* 0x000fe200078e0216 */
[C---:B----4-:R-:W-:Y:S02]  /*3eb0*/  LOP3.LUT R4, R5.reuse, 0x1f, RZ, 0xc0, !PT ;  /* 0x0000001f05047812 */ /* 0x050fe400078ec0ff */
[----:B------:R-:W-:Y:S02]  /*3ec0*/  LOP3.LUT R10, R5, 0x3e0, RZ, 0xc0, !PT ;  /* 0x000003e0050a7812 */ /* 0x000fe400078ec0ff */
[----:B------:R-:W-:Y:S01]  /*3ed0*/  STS.64 [R40+0x50], R22 ;  /* 0x0000501628007388 */ /* 0x000fe20000000a00 */
[----:B------:R-:W-:-:S03]  /*3ee0*/  NOP ;  /* 0x0000000000007918 */ /* 0x000fc60000000000 */
[----:B------:R-:W-:Y:S01]  /*3ef0*/  LDS R45, [R41] ;  /* 0x00000000292d7984 */ /* 0x000fe20000000800 */
[----:B---3--:R-:W-:Y:S01]  /*3f00*/  LOP3.LUT R8, R6, 0x3e0, RZ, 0xc0, !PT ;  /* 0x000003e006087812 */ /* 0x008fe200078ec0ff */
[----:B------:R-:W-:Y:S02]  /*3f10*/  IMAD R10, R10, 0x16, R4 ;  /* 0x000000160a0a7824 */ /* 0x000fe400078e0204 */
        /* <DEDUP_REMOVED lines=20> */
[----:B------:R0:W-:Y:S04]  /*4060*/  LDS R25, [R41+0xa80] ;  /* 0x000a800029197984 */ /* 0x0001e80000000800 */
[----:B------:R2:W-:Y:S01]  /*4070*/  @!P0 STS [UR4+0x8400], R0 ;  /* 0x00840000ff008988 */ /* 0x0005e20008000804 */
[----:B------:R-:W-:Y:S01]  /*4080*/  BAR.SYNC.DEFER_BLOCKING 0x0 ;  /* 0x0000000000007b1d */ /* 0x000fe20000010000 */
[----:B0-----:R-:W-:Y:S01]  /*4090*/  LOP3.LUT R41, R6, 0x1f, RZ, 0xc0, !PT ;  /* 0x0000001f06297812 */ /* 0x001fe200078ec0ff */
[----:B------:R-:W-:Y:S01]  /*40a0*/  VIADD R6, R10, 0x60 ;  /* 0x000000600a067836 */ /* 0x000fe20000000000 */
[----:B------:R-:W-:-:S03]  /*40b0*/  IADD3 R5, P0, PT, R12, R3, RZ ;  /* 0x000000030c057210 */ /* 0x000fc60007f1e0ff */
[----:B------:R-:W-:Y:S02]  /*40c0*/  IMAD R8, R8, 0x16, R41 ;  /* 0x0000001608087824 */ /* 0x000fe400078e0229 */
[----:B--2---:R-:W-:Y:S01]  /*40d0*/  IMAD.X R0, RZ, RZ, RZ, P0 ;  /* 0x000000ffff007224 */ /* 0x004fe200000e06ff */
[----:B-1----:R-:W-:Y:S01]  /*40e0*/  LEA R4, P0, R5, UR6, 0x2 ;  /* 0x0000000605047c11 */ /* 0x002fe2000f8010ff */
[----:B------:R-:W-:-:S03]  /*40f0*/  VIADD R41, R10, 0x20 ;  /* 0x000000200a297836 */ /* 0x000fc60000000000 */
[----:B------:R-:W-:Y:S01]  /*4100*/  LEA.HI.X R5, R5, UR7, R0, 0x2, P0 ;  /* 0x0000000705057c11 */ /* 0x000fe200080f1400 */
[C---:B------:R-:W-:Y:S01]  /*4110*/  VIADD R0, R8.reuse, 0xc0 ;  /* 0x000000c008007836 */ /* 0x040fe20000000000 */
[----:B------:R-:W0:Y:S02]  /*4120*/  LDS R2, [UR4+0x8400] ;  /* 0x00840004ff027984 */ /* 0x000e240008000800 */
[-C--:B0-----:R-:W-:Y:S01]  /*4130*/  ISETP.GE.AND P6, PT, R3, R2.reuse, PT ;  /* 0x000000020300720c */ /* 0x081fe20003fc6270 */
[C---:B------:R-:W-:Y:S01]  /*4140*/  VIADD R3, R8.reuse, 0x80 ;  /* 0x0000008008037836 */ /* 0x040fe20000000000 */
[-C--:B------:R-:W-:Y:S01]  /*4150*/  ISETP.GE.AND P5, PT, R41, R2.reuse, PT ;  /* 0x000000022900720c */ /* 0x080fe20003fa6270 */
[----:B------:R-:W-:Y:S01]  /*4160*/  VIADD R41, R8, 0xa0 ;  /* 0x000000a008297836 */ /* 0x000fe20000000000 */
[-C--:B------:R-:W-:Y:S01]  /*4170*/  ISETP.GE.AND P0, PT, R6, R2.reuse, PT ;  /* 0x000000020600720c */ /* 0x080fe20003f06270 */
[C---:B------:R-:W-:Y:S01]  /*4180*/  VIADD R6, R8.reuse, 0xe0 ;  /* 0x000000e008067836 */ /* 0x040fe20000000000 */
[-C--:B------:R-:W-:Y:S01]  /*4190*/  ISETP.GE.AND P3, PT, R3, R2.reuse, PT ;  /* 0x000000020300720c */ /* 0x080fe20003f66270 */
[----:B------:R-:W-:Y:S01]  /*41a0*/  VIADD R3, R8, 0x100 ;  /* 0x0000010008037836 */ /* 0x000fe20000000000 */
[-C--:B------:R-:W-:Y:S01]  /*41b0*/  ISETP.GE.AND P2, PT, R0, R2.reuse, PT ;  /* 0x000000020000720c */ /* 0x080fe20003f46270 */
[----:B------:R-:W-:Y:S01]  /*41c0*/  VIADD R0, R10, 0x40 ;  /* 0x000000400a007836 */ /* 0x000fe20000000000 */
[-C--:B------:R-:W-:Y:S01]  /*41d0*/  ISETP.GE.AND P4, PT, R41, R2.reuse, PT ;  /* 0x000000022900720c */ /* 0x080fe20003f86270 */
[----:B------:R-:W-:Y:S01]  /*41e0*/  VIADD R41, R8, 0x120 ;  /* 0x0000012008297836 */ /* 0x000fe20000000000 */
[-C--:B------:R-:W-:Y:S01]  /*41f0*/  ISETP.GE.AND P1, PT, R6, R2.reuse, PT ;  /* 0x000000020600720c */ /* 0x080fe20003f26270 */
[----:B------:R-:W-:Y:S01]  /*4200*/  @!P6 STG.E desc[UR8][R4.64], R45 ;  /* 0x0000002d0400e986 */ /* 0x000fe2000c101908 */
[----:B------:R-:W-:Y:S01]  /*4210*/  ISETP.GE.AND P6, PT, R3, R2, PT ;  /* 0x000000020300720c */ /* 0x000fe20003fc6270 */
[----:B------:R-:W-:-:S02]  /*4220*/  VIADD R3, R10, 0x140 ;  /* 0x000001400a037836 */ /* 0x000fc40000000000 */
[----:B------:R-:W-:Y:S01]  /*4230*/  @!P5 STG.E desc[UR8][R4.64+0x80], R47 ;  /* 0x0000802f0400d986 */ /* 0x000fe2000c101908 */
[-C--:B------:R-:W-:Y:S01]  /*4240*/  ISETP.GE.AND P5, PT, R41, R2.reuse, PT ;  /* 0x000000022900720c */ /* 0x080fe20003fa6270 */
[C---:B------:R-:W-:Y:S02]  /*4250*/  VIADD R41, R10.reuse, 0x160 ;  /* 0x000001600a297836 */ /* 0x040fe40000000000 */
[----:B------:R-:W-:Y:S01]  /*4260*/  @!P0 STG.E desc[UR8][R4.64+0x180], R49 ;  /* 0x0001803104008986 */ /* 0x000fe2000c101908 */
[-C--:B------:R-:W-:Y:S01]  /*4270*/  ISETP.GE.AND P0, PT, R3, R2.reuse, PT ;  /* 0x000000020300720c */ /* 0x080fe20003f06270 */
[C---:B------:R-:W-:Y:S02]  /*4280*/  VIADD R3, R10.reuse, 0x180 ;  /* 0x000001800a037836 */ /* 0x040fe40000000000 */
[----:B------:R-:W-:Y:S01]  /*4290*/  @!P3 STG.E desc[UR8][R4.64+0x200], R51 ;  /* 0x000200330400b986 */ /* 0x000fe2000c101908 */
[----:B------:R-:W-:Y:S01]  /*42a0*/  ISETP.GE.AND P3, PT, R41, R2, PT ;  /* 0x000000022900720c */ /* 0x000fe20003f66270 */
[----:B------:R-:W-:-:S02]  /*42b0*/  VIADD R41, R10, 0x1a0 ;  /* 0x000001a00a297836 */ /* 0x000fc40000000000 */
[----:B------:R-:W-:Y:S01]  /*42c0*/  @!P2 STG.E desc[UR8][R4.64+0x300], R43 ;  /* 0x0003002b0400a986 */ /* 0x000fe2000c101908 */
[-C--:B------:R-:W-:Y:S01]  /*42d0*/  ISETP.GE.AND P2, PT, R3, R2.reuse, PT ;  /* 0x000000020300720c */ /* 0x080fe20003f46270 */
[----:B------:R-:W-:Y:S02]  /*42e0*/  VIADD R3, R8, 0x1c0 ;  /* 0x000001c008037836 */ /* 0x000fe40000000000 */
[----:B------:R-:W-:Y:S01]  /*42f0*/  @!P4 STG.E desc[UR8][R4.64+0x280], R53 ;  /* 0x000280350400c986 */ /* 0x000fe2000c101908 */
[----:B------:R-:W-:-:S03]  /*4300*/  ISETP.GE.AND P4, PT, R0, R2, PT ;  /* 0x000000020000720c */ /* 0x000fc60003f86270 */
[----:B------:R0:W-:Y:S01]  /*4310*/  @!P1 STG.E desc[UR8][R4.64+0x380], R37 ;  /* 0x0003802504009986 */ /* 0x0001e2000c101908 */
[-C--:B------:R-:W-:Y:S01]  /*4320*/  ISETP.GE.AND P1, PT, R41, R2.reuse, PT ;  /* 0x000000022900720c */ /* 0x080fe20003f26270 */
[C---:B------:R-:W-:Y:S02]  /*4330*/  VIADD R41, R8.reuse, 0x1e0 ;  /* 0x000001e008297836 */ /* 0x040fe40000000000 */
[----:B------:R-:W-:Y:S01]  /*4340*/  @!P6 STG.E desc[UR8][R4.64+0x400], R35 ;  /* 0x000400230400e986 */ /* 0x000fe2000c101908 */
[-C--:B------:R-:W-:Y:S01]  /*4350*/  ISETP.GE.AND P6, PT, R3, R2.reuse, PT ;  /* 0x000000020300720c */ /* 0x080fe20003fc6270 */
[----:B------:R-:W-:Y:S02]  /*4360*/  VIADD R3, R8, 0x200 ;  /* 0x0000020008037836 */ /* 0x000fe40000000000 */
[----:B------:R1:W-:Y:S01]  /*4370*/  @!P5 STG.E desc[UR8][R4.64+0x480], R33 ;  /* 0x000480210400d986 */ /* 0x0003e2000c101908 */
[----:B------:R-:W-:Y:S01]  /*4380*/  ISETP.GE.AND P5, PT, R41, R2, PT ;  /* 0x000000022900720c */ /* 0x000fe20003fa6270 */
[----:B------:R-:W-:-:S02]  /*4390*/  VIADD R41, R10, 0x220 ;  /* 0x000002200a297836 */ /* 0x000fc40000000000 */
[----:B------:R2:W-:Y:S01]  /*43a0*/  @!P0 STG.E desc[UR8][R4.64+0x500], R31 ;  /* 0x0005001f04008986 */ /* 0x0005e2000c101908 */
[-C--:B------:R-:W-:Y:S01]  /*43b0*/  ISETP.GE.AND P0, PT, R3, R2.reuse, PT ;  /* 0x000000020300720c */ /* 0x080fe20003f06270 */
[----:B0-----:R-:W-:Y:S02]  /*43c0*/  VIADD R37, R10, 0x240 ;  /* 0x000002400a257836 */ /* 0x001fe40000000000 */
[C---:B------:R-:W-:Y:S01]  /*43d0*/  VIADD R3, R8.reuse, 0x260 ;  /* 0x0000026008037836 */ /* 0x040fe20000000000 */
[----:B------:R2:W-:Y:S01]  /*43e0*/  @!P4 STG.E desc[UR8][R4.64+0x100], R29 ;  /* 0x0001001d0400c986 */ /* 0x0005e2000c101908 */
[-C--:B------:R-:W-:Y:S01]  /*43f0*/  ISETP.GE.AND P4, PT, R41, R2.reuse, PT ;  /* 0x000000022900720c */ /* 0x080fe20003f86270 */
[----:B-1----:R-:W-:Y:S02]  /*4400*/  VIADD R33, R8, 0x280 ;  /* 0x0000028008217836 */ /* 0x002fe40000000000 */
        /* <DEDUP_REMOVED lines=17> */
.L_x_98:
[----:B------:R-:W-:Y:S01]  /*4520*/  BSSY B1, `(.L_x_125) ;  /* 0x0000006000017945 */ /* 0x000fe20003800000 */
[----:B------:R-:W-:Y:S01]  /*4530*/  PLOP3.LUT P0, PT, P0, PT, PT, 0x8, 0x80 ;  /* 0x000000000080781c */ /* 0x000fe2000070e170 */
[----:B------:R-:W-:-:S12]  /*4540*/  IMAD.MOV.U32 R21, RZ, RZ, -0x1 ;  /* 0xffffffffff157424 */ /* 0x000fd800078e00ff */
[----:B------:R-:W-:Y:S05]  /*4550*/  WARPSYNC.COLLECTIVE R21, `(.L_x_126) ;  /* 0x0000000015087348 */ /* 0x000fea0003c00000 */
[----:B------:R-:W-:Y:S01]  /*4560*/  VOTE.ANY P0, P0 ;  /* 0x0000000000ff7806 */ /* 0x000fe20000000100 */
[----:B------:R-:W-:-:S12]  /*4570*/  ENDCOLLECTIVE ;  /* 0x000000000000791b */ /* 0x000fd80003800000 */
.L_x_126:
[----:B------:R-:W-:Y:S05]  /*4580*/  BSYNC B1 ;  /* 0x0000000000017941 */ /* 0x000fea0003800000 */
.L_x_125:
[----:B------:R-:W-:Y:S05]  /*4590*/  BRA `(.L_x_127) ;  /* 0xffffffc800787947 */ /* 0x000fea000383ffff */
.L_x_100:
[----:B------:R-:W-:Y:S01]  /*45a0*/  BSSY B1, `(.L_x_128) ;  /* 0x0000006000017945 */ /* 0x000fe20003800000 */
[----:B------:R-:W-:Y:S01]  /*45b0*/  PLOP3.LUT P0, PT, P0, PT, PT, 0x8, 0x80 ;  /* 0x000000000080781c */ /* 0x000fe2000070e170 */
[----:B------:R-:W-:-:S12]  /*45c0*/  IMAD.MOV.U32 R21, RZ, RZ, -0x1 ;  /* 0xffffffffff157424 */ /* 0x000fd800078e00ff */
[----:B------:R-:W-:Y:S05]  /*45d0*/  WARPSYNC.COLLECTIVE R21, `(.L_x_129) ;  /* 0x0000000015087348 */ /* 0x000fea0003c00000 */
[----:B------:R-:W-:Y:S01]  /*45e0*/  VOTE.ANY P0, P0 ;  /* 0x0000000000ff7806 */ /* 0x000fe20000000100 */
[----:B------:R-:W-:-:S12]  /*45f0*/  ENDCOLLECTIVE ;  /* 0x000000000000791b */ /* 0x000fd80003800000 */
.L_x_129:
[----:B------:R-:W-:Y:S05]  /*4600*/  BSYNC B1 ;  /* 0x0000000000017941 */ /* 0x000fea0003800000 */
.L_x_128:
[----:B------:R-:W-:Y:S05]  /*4610*/  BRA `(.L_x_130) ;  /* 0xffffffc800cc7947 */ /* 0x000fea000383ffff */
.L_x_102:
[----:B------:R-:W0:Y:S01]  /*4620*/  S2R R30, SR_GEMASK ;  /* 0x00000000001e7919 */ /* 0x000e220000003c00 */
[----:B------:R-:W-:Y:S01]  /*4630*/  BSSY B1, `(.L_x_131) ;  /* 0x0000006000017945 */ /* 0x000fe20003800000 */
[----:B------:R-:W-:Y:S01]  /*4640*/  PLOP3.LUT P0, PT, P0, PT, PT, 0x8, 0x80 ;  /* 0x000000000080781c */ /* 0x000fe2000070e170 */
[----:B------:R-:W-:-:S12]  /*4650*/  IMAD.MOV.U32 R21, RZ, RZ, -0x1 ;  /* 0xffffffffff157424 */ /* 0x000fd800078e00ff */
[----:B0-----:R-:W-:Y:S05]  /*4660*/  WARPSYNC.COLLECTIVE R21, `(.L_x_132) ;  /* 0x0000000015087348 */ /* 0x001fea0003c00000 */
[----:B------:R-:W-:Y:S01]  /*4670*/  VOTE.ANY R21, PT, P0 ;  /* 0x0000000000157806 */ /* 0x000fe200000e0100 */
[----:B0-----:R-:W-:Y:S06]  /*4680*/  ENDCOLLECTIVE ;  /* 0x000000000000791b */ /* 0x001fec0003800000 */
.L_x_132:
[----:B------:R-:W-:Y:S05]  /*4690*/  BSYNC B1 ;  /* 0x0000000000017941 */ /* 0x000fea0003800000 */
.L_x_131:
[----:B------:R-:W-:Y:S01]  /*46a0*/  LOP3.LUT R21, R21, 0x80000000, R30, 0xec, !PT ;  /* 0x8000000015157812 */ /* 0x000fe200078eec1e */
[----:B------:R-:W-:Y:S02]  /*46b0*/  IMAD.MOV.U32 R17, RZ, RZ, 0x1 ;  /* 0x00000001ff117424 */ /* 0x000fe400078e00ff */
[----:B------:R-:W-:Y:S02]  /*46c0*/  VIADD R41, R39, 0x2 ;  /* 0x0000000227297836 */ /* 0x000fe40000000000 */
[----:B------:R-:W-:Y:S02]  /*46d0*/  VIADD R16, R21, 0xffffffff ;  /* 0xffffffff15107836 */ /* 0x000fe40000000000 */
[C---:B------:R-:W-:Y:S02]  /*46e0*/  VIADD R43, R39.reuse, 0x4 ;  /* 0x00000004272b7836 */ /* 0x040fe40000000000 */
[----:B------:R-:W-:Y:S01]  /*46f0*/  VIADD R44, R39, 0x8 ;  /* 0x00000008272c7836 */ /* 0x000fe20000000000 */
[----:B------:R-:W-:Y:S01]  /*4700*/  LOP3.LUT R28, R21, R16, RZ, 0xc, !PT ;  /* 0x00000010151c7212 */ /* 0x000fe200078e0cff */
[----:B------:R-:W-:-:S02]  /*4710*/  IMAD.MOV.U32 R16, RZ, RZ, R27 ;  /* 0x000000ffff107224 */ /* 0x000fc400078e001b */
[----:B------:R-:W-:Y:S01]  /*4720*/  IMAD.MOV.U32 R21, RZ, RZ, -0x1 ;  /* 0xffffffffff157424 */ /* 0x000fe200078e00ff */
[----:B------:R0:W1:Y:S01]  /*4730*/  POPC R20, R28 ;  /* 0x0000001c00147309 */ /* 0x0000620000000000 */
[----:B------:R-:W-:-:S07]  /*4740*/  VIADD R45, R39, 0x10 ;  /* 0x00000010272d7836 */ /* 0x000fce0000000000 */
[----:B01----:R-:W-:Y:S05]  /*4750*/  WARPSYNC.COLLECTIVE R21, `(.L_x_133) ;  /* 0x0000000015087348 */ /* 0x003fea0003c00000 */
[----:B-1----:R1:W2:Y:S02]  /*4760*/  SHFL.DOWN P3, R22, R16, R17, R20 ;  /* 0x0800001110167389 */ /* 0x0022a40000060014 */
[----:B012---:R-:W-:Y:S05]  /*4770*/  ENDCOLLECTIVE ;  /* 0x000000000000791b */ /* 0x007fea0003800000 */
.L_x_133:
[-C--:B------:R-:W-:Y:S02]  /*4780*/  ISETP.GE.AND P0, PT, R39, R20.reuse, PT ;  /* 0x000000142700720c */ /* 0x080fe40003f06270 */
[-C--:B------:R-:W-:Y:S01]  /*4790*/  ISETP.GT.AND P2, PT, R45, R20.reuse, PT ;  /* 0x000000142d00720c */ /* 0x080fe20003f44270 */
        /* <DEDUP_REMOVED lines=8> */
.L_x_134:
        /* <DEDUP_REMOVED lines=8> */
.L_x_135:
[----:B------:R-:W-:Y:S01]  /*48a0*/  IMAD.MOV.U32 R17, RZ, RZ, 0x8 ;  /* 0x00000008ff117424 */ /* 0x000fe200078e00ff */
[----:B------:R-:W-:Y:S02]  /*48b0*/  SEL R22, R22, RZ, !P0 ;  /* 0x000000ff16167207 */ /* 0x000fe40004000000 */
[----:B------:R-:W-:-:S03]  /*48c0*/  ISETP.GT.AND P0, PT, R44, R20, PT ;  /* 0x000000142c00720c */ /* 0x000fc60003f04270 */
[----:B------:R-:W-:Y:S02]  /*48d0*/  IMAD.IADD R27, R29, 0x1, R22 ;  /* 0x000000011d1b7824 */ /* 0x000fe400078e0216 */
[----:B------:R-:W0:Y:S02]  /*48e0*/  LDC.64 R28, c[0x0][0x390] ;  /* 0x0000e400ff1c7b82 */ /* 0x000e240000000a00 */
[----:B------:R-:W-:-:S07]  /*48f0*/  IMAD.MOV.U32 R16, RZ, RZ, R27 ;  /* 0x000000ffff107224 */ /* 0x000fce00078e001b */
[----:B0-----:R-:W-:Y:S05]  /*4900*/  WARPSYNC.COLLECTIVE R21, `(.L_x_136) ;  /* 0x0000000015087348 */ /* 0x001fea0003c00000 */
[----:B------:R1:W2:Y:S02]  /*4910*/  SHFL.DOWN P3, R22, R16, R17, R20 ;  /* 0x0800001110167389 */ /* 0x0002a40000060014 */
[----:B012---:R-:W-:Y:S05]  /*4920*/  ENDCOLLECTIVE ;  /* 0x000000000000791b */ /* 0x007fea0003800000 */
.L_x_136:
[----:B------:R-:W-:Y:S01]  /*4930*/  IMAD.MOV.U32 R17, RZ, RZ, 0x10 ;  /* 0x00000010ff117424 */ /* 0x000fe200078e00ff */
[----:B------:R-:W-:Y:S02]  /*4940*/  SEL R22, R22, RZ, !P0 ;  /* 0x000000ff16167207 */ /* 0x000fe40004000000 */
[----:B------:R-:W-:-:S03]  /*4950*/  ISETP.NE.AND P0, PT, R26, 0x65, PT ;  /* 0x000000651a00780c */ /* 0x000fc60003f05270 */
[----:B------:R-:W-:-:S04]  /*4960*/  IMAD.IADD R47, R27, 0x1, R22 ;  /* 0x000000011b2f7824 */ /* 0x000fc800078e0216 */
[----:B------:R-:W-:-:S07]  /*4970*/  IMAD.MOV.U32 R16, RZ, RZ, R47 ;  /* 0x000000ffff107224 */ /* 0x000fce00078e002f */
[----:B------:R-:W-:Y:S05]  /*4980*/  WARPSYNC.COLLECTIVE R21, `(.L_x_137) ;  /* 0x0000000015087348 */ /* 0x000fea0003c00000 */
[----:B------:R0:W1:Y:S02]  /*4990*/  SHFL.DOWN P3, R22, R16, R17, R20 ;  /* 0x0800001110167389 */ /* 0x0000640000060014 */
[----:B01----:R-:W-:Y:S05]  /*49a0*/  ENDCOLLECTIVE ;  /* 0x000000000000791b */ /* 0x003fea0003800000 */
.L_x_137:
[----:B------:R-:W-:Y:S05]  /*49b0*/  WARPSYNC.COLLECTIVE R21, `(.L_x_138) ;  /* 0x0000000015087348 */ /* 0x000fea0003c00000 */
[----:B------:R-:W-:Y:S01]  /*49c0*/  VOTE.ALL P0, P0 ;  /* 0x0000000000ff7806 */ /* 0x000fe20000000000 */
[----:B------:R-:W-:-:S12]  /*49d0*/  ENDCOLLECTIVE ;  /* 0x000000000000791b */ /* 0x000fd80003800000 */
.L_x_138:
[----:B------:R-:W-:Y:S02]  /*49e0*/  IADD3 R28, P3, PT, R28, 0x100, RZ ;  /* 0x000001001c1c7810 */ /* 0x000fe40007f7e0ff */
[----:B------:R-:W-:-:S03]  /*49f0*/  SEL R22, R22, RZ, !P2 ;  /* 0x000000ff16167207 */ /* 0x000fc60005000000 */
[----:B------:R-:W-:Y:S02]  /*4a00*/  IMAD.X R3, RZ, RZ, R29, P3 ;  /* 0x000000ffff037224 */ /* 0x000fe400018e061d */
[----:B------:R-:W-:Y:S01]  /*4a10*/  IMAD.IADD R46, R47, 0x1, R22 ;  /* 0x000000012f2e7824 */ /* 0x000fe200078e0216 */
[----:B------:R-:W-:Y:S06]  /*4a20*/  BRA `(.L_x_139) ;  /* 0xffffffc800647947 */ /* 0x000fec000383ffff */
.L_x_104:
[----:B------:R-:W-:Y:S01]  /*4a30*/  BSSY B1, `(.L_x_140) ;  /* 0x0000006000017945 */ /* 0x000fe20003800000 */
[----:B------:R-:W-:Y:S01]  /*4a40*/  PLOP3.LUT P0, PT, P0, PT, PT, 0x8, 0x80 ;  /* 0x000000000080781c */ /* 0x000fe2000070e170 */
[----:B------:R-:W-:-:S12]  /*4a50*/  IMAD.MOV.U32 R21, RZ, RZ, -0x1 ;  /* 0xffffffffff157424 */ /* 0x000fd800078e00ff */
[----:B------:R-:W-:Y:S05]  /*4a60*/  WARPSYNC.COLLECTIVE R21, `(.L_x_141) ;  /* 0x0000000015087348 */ /* 0x000fea0003c00000 */
[----:B------:R-:W-:Y:S01]  /*4a70*/  VOTE.ANY P0, P0 ;  /* 0x0000000000ff7806 */ /* 0x000fe20000000100 */
[----:B------:R-:W-:-:S12]  /*4a80*/  ENDCOLLECTIVE ;  /* 0x000000000000791b */ /* 0x000fd80003800000 */
.L_x_141:
[----:B------:R-:W-:Y:S05]  /*4a90*/  BSYNC B1 ;  /* 0x0000000000017941 */ /* 0x000fea0003800000 */
.L_x_140:
[----:B------:R-:W-:Y:S05]  /*4aa0*/  BRA `(.L_x_142) ;  /* 0xffffffc800747947 */ /* 0x000fea000383ffff */
.L_x_106:
[----:B------:R-:W-:Y:S01]  /*4ab0*/  BSSY B1, `(.L_x_143) ;  /* 0x0000006000017945 */ /* 0x000fe20003800000 */
[----:B------:R-:W-:Y:S01]  /*4ac0*/  PLOP3.LUT P0, PT, P0, PT, PT, 0x8, 0x80 ;  /* 0x000000000080781c */ /* 0x000fe2000070e170 */
[----:B------:R-:W-:-:S12]  /*4ad0*/  IMAD.MOV.U32 R21, RZ, RZ, -0x1 ;  /* 0xffffffffff157424 */ /* 0x000fd800078e00ff */
[----:B------:R-:W-:Y:S05]  /*4ae0*/  WARPSYNC.COLLECTIVE R21, `(.L_x_144) ;  /* 0x0000000015087348 */ /* 0x000fea0003c00000 */
[----:B------:R-:W-:Y:S01]  /*4af0*/  VOTE.ANY P0, P0 ;  /* 0x0000000000ff7806 */ /* 0x000fe20000000100 */
[----:B------:R-:W-:-:S12]  /*4b00*/  ENDCOLLECTIVE ;  /* 0x000000000000791b */ /* 0x000fd80003800000 */
.L_x_144:
[----:B------:R-:W-:Y:S05]  /*4b10*/  BSYNC B1 ;  /* 0x0000000000017941 */ /* 0x000fea0003800000 */
.L_x_143:
[----:B------:R-:W-:Y:S05]  /*4b20*/  BRA `(.L_x_145) ;  /* 0xffffffc800c87947 */ /* 0x000fea000383ffff */
.L_x_108:
[----:B------:R-:W-:Y:S01]  /*4b30*/  BSSY B1, `(.L_x_146) ;  /* 0x0000006000017945 */ /* 0x000fe20003800000 */
[----:B------:R-:W-:Y:S01]  /*4b40*/  PLOP3.LUT P0, PT, P0, PT, PT, 0x8, 0x80 ;  /* 0x000000000080781c */ /* 0x000fe2000070e170 */
[----:B------:R-:W-:-:S12]  /*4b50*/  IMAD.MOV.U32 R21, RZ, RZ, -0x1 ;  /* 0xffffffffff157424 */ /* 0x000fd800078e00ff */
[----:B------:R-:W-:Y:S05]  /*4b60*/  WARPSYNC.COLLECTIVE R21, `(.L_x_147) ;  /* 0x0000000015087348 */ /* 0x000fea0003c00000 */
[----:B------:R-:W-:Y:S01]  /*4b70*/  VOTE.ANY R21, PT, P0 ;  /* 0x0000000000157806 */ /* 0x000fe200000e0100 */
[----:B------:R-:W-:Y:S06]  /*4b80*/  ENDCOLLECTIVE ;  /* 0x000000000000791b */ /* 0x000fec0003800000 */
.L_x_147:
[----:B------:R-:W-:Y:S05]  /*4b90*/  BSYNC B1 ;  /* 0x0000000000017941 */ /* 0x000fea0003800000 */
.L_x_146:
        /* <DEDUP_REMOVED lines=11> */
.L_x_148:
        /* <DEDUP_REMOVED lines=9> */
.L_x_149:
        /* <DEDUP_REMOVED lines=8> */
.L_x_150:
        /* <DEDUP_REMOVED lines=8> */
.L_x_151:
        /* <DEDUP_REMOVED lines=8> */
.L_x_152:
[----:B------:R-:W-:Y:S02]  /*4e60*/  SEL R22, R22, RZ, !P0 ;  /* 0x000000ff16167207 */ /* 0x000fe40004000000 */
[----:B------:R-:W-:Y:S02]  /*4e70*/  ISETP.NE.AND P0, PT, R26, 0x65, PT ;  /* 0x000000651a00780c */ /* 0x000fe40003f05270 */
[----:B------:R-:W-:-:S11]  /*4e80*/  IADD3 R46, PT, PT, R47, R22, R46 ;  /* 0x000000162f2e7210 */ /* 0x000fd60007ffe02e */
[----:B------:R-:W-:Y:S05]  /*4e90*/  WARPSYNC.COLLECTIVE R21, `(.L_x_153) ;  /* 0x0000000015087348 */ /* 0x000fea0003c00000 */
[----:B------:R-:W-:Y:S01]  /*4ea0*/  VOTE.ALL P0, P0 ;  /* 0x0000000000ff7806 */ /* 0x000fe20000000000 */
[----:B------:R-:W-:-:S12]  /*4eb0*/  ENDCOLLECTIVE ;  /* 0x000000000000791b */ /* 0x000fd80003800000 */
.L_x_153:
[----:B------:R-:W-:Y:S05]  /*4ec0*/  BRA `(.L_x_154) ;  /* 0xffffffc800607947 */ /* 0x000fea000383ffff */
.L_x_113:
[----:B------:R-:W-:Y:S01]  /*4ed0*/  BSSY B0, `(.L_x_155) ;  /* 0x0000006000007945 */ /* 0x000fe20003800000 */
[----:B------:R-:W-:Y:S01]  /*4ee0*/  PLOP3.LUT P0, PT, P0, PT, PT, 0x8, 0x80 ;  /* 0x000000000080781c */ /* 0x000fe2000070e170 */
[----:B------:R-:W-:-:S12]  /*4ef0*/  IMAD.MOV.U32 R21, RZ, RZ, -0x1 ;  /* 0xffffffffff157424 */ /* 0x000fd800078e00ff */
[----:B------:R-:W-:Y:S05]  /*4f00*/  WARPSYNC.COLLECTIVE R21, `(.L_x_156) ;  /* 0x0000000015087348 */ /* 0x000fea0003c00000 */
[----:B------:R-:W-:Y:S01]  /*4f10*/  VOTE.ANY P0, P0 ;  /* 0x0000000000ff7806 */ /* 0x000fe20000000100 */
[----:B------:R-:W-:-:S12]  /*4f20*/  ENDCOLLECTIVE ;  /* 0x000000000000791b */ /* 0x000fd80003800000 */
.L_x_156:
[----:B------:R-:W-:Y:S05]  /*4f30*/  BSYNC B0 ;  /* 0x0000000000007941 */ /* 0x000fea0003800000 */
.L_x_155:
[----:B------:R-:W-:Y:S05]  /*4f40*/  BRA `(.L_x_157) ;  /* 0xffffffe000987947 */ /* 0x000fea000383ffff */
.L_x_115:
[----:B------:R-:W-:Y:S01]  /*4f50*/  BSSY B0, `(.L_x_158) ;  /* 0x0000006000007945 */ /* 0x000fe20003800000 */
[----:B------:R-:W-:Y:S01]  /*4f60*/  PLOP3.LUT P0, PT, P0, PT, PT, 0x8, 0x80 ;  /* 0x000000000080781c */ /* 0x000fe2000070e170 */
[----:B------:R-:W-:-:S12]  /*4f70*/  IMAD.MOV.U32 R21, RZ, RZ, -0x1 ;  /* 0xffffffffff157424 */ /* 0x000fd800078e00ff */
[----:B------:R-:W-:Y:S05]  /*4f80*/  WARPSYNC.COLLECTIVE R21, `(.L_x_159) ;  /* 0x0000000015087348 */ /* 0x000fea0003c00000 */
[----:B------:R-:W-:Y:S01]  /*4f90*/  VOTE.ANY P0, P0 ;  /* 0x0000000000ff7806 */ /* 0x000fe20000000100 */
[----:B------:R-:W-:-:S12]  /*4fa0*/  ENDCOLLECTIVE ;  /* 0x000000000000791b */ /* 0x000fd80003800000 */
.L_x_159:
[----:B------:R-:W-:Y:S05]  /*4fb0*/  BSYNC B0 ;  /* 0x0000000000007941 */ /* 0x000fea0003800000 */
.L_x_158:
[----:B------:R-:W-:Y:S05]  /*4fc0*/  BRA `(.L_x_160) ;  /* 0xffffffe000ec7947 */ /* 0x000fea000383ffff */
.L_x_117:
[----:B------:R-:W0:Y:S01]  /*4fd0*/  S2R R26, SR_GEMASK ;  /* 0x00000000001a7919 */ /* 0x000e220000003c00 */
[----:B------:R-:W-:Y:S01]  /*4fe0*/  BSSY B0, `(.L_x_161) ;  /* 0x0000006000007945 */ /* 0x000fe20003800000 */
[----:B------:R-:W-:Y:S01]  /*4ff0*/  PLOP3.LUT P0, PT, P0, PT, PT, 0x8, 0x80 ;  /* 0x000000000080781c */ /* 0x000fe2000070e170 */
[----:B------:R-:W-:-:S12]  /*5000*/  IMAD.MOV.U32 R21, RZ, RZ, -0x1 ;  /* 0xffffffffff157424 */ /* 0x000fd800078e00ff */
[----:B0-----:R-:W-:Y:S05]  /*5010*/  WARPSYNC.COLLECTIVE R21, `(.L_x_162) ;  /* 0x0000000015087348 */ /* 0x001fea0003c00000 */
[----:B------:R-:W-:Y:S01]  /*5020*/  VOTE.ANY R21, PT, P0 ;  /* 0x0000000000157806 */ /* 0x000fe200000e0100 */
[----:B0-----:R-:W-:Y:S06]  /*5030*/  ENDCOLLECTIVE ;  /* 0x000000000000791b */ /* 0x001fec0003800000 */
.L_x_162:
[----:B------:R-:W-:Y:S05]  /*5040*/  BSYNC B0 ;  /* 0x0000000000007941 */ /* 0x000fea0003800000 */
.L_x_161:
[----:B------:R-:W-:Y:S01]  /*5050*/  LOP3.LUT R21, R21, 0x80000000, R26, 0xec, !PT ;  /* 0x8000000015157812 */ /* 0x000fe200078eec1a */
[----:B------:R-:W-:-:S04]  /*5060*/  IMAD.MOV.U32 R17, RZ, RZ, 0x1 ;  /* 0x00000001ff117424 */ /* 0x000fc800078e00ff */
        /* <DEDUP_REMOVED lines=8> */
.L_x_163:
[----:B------:R-:W-:Y:S01]  /*50f0*/  ISETP.GE.AND P0, PT, R38, R20, PT ;  /* 0x000000142600720c */ /* 0x000fe20003f06270 */
[----:B------:R-:W-:-:S03]  /*5100*/  IMAD.MOV.U32 R17, RZ, RZ, 0x2 ;  /* 0x00000002ff117424 */ /* 0x000fc600078e00ff */
[----:B------:R-:W-:-:S05]  /*5110*/  SEL R22, R22, RZ, !P0 ;  /* 0x000000ff16167207 */ /* 0x000fca0004000000 */
[----:B------:R-:W-:Y:S02]  /*5120*/  IMAD.IADD R43, R22, 0x1, R19 ;  /* 0x00000001162b7824 */ /* 0x000fe400078e0213 */
[----:B------:R-:W-:Y:S02]  /*5130*/  VIADD R19, R38, 0x2 ;  /* 0x0000000226137836 */ /* 0x000fe40000000000 */
[----:B------:R-:W-:-:S03]  /*5140*/  IMAD.MOV.U32 R16, RZ, RZ, R43 ;  /* 0x000000ffff107224 */ /* 0x000fc600078e002b */
[----:B------:R-:W-:Y:S01]  /*5150*/  ISETP.GT.AND P0, PT, R19, R20, PT ;  /* 0x000000141300720c */ /* 0x000fe20003f04270 */
[----:B------:R-:W-:-:S12]  /*5160*/  VIADD R19, R38, 0x4 ;  /* 0x0000000426137836 */ /* 0x000fd80000000000 */
[----:B------:R-:W-:Y:S05]  /*5170*/  WARPSYNC.COLLECTIVE R21, `(.L_x_164) ;  /* 0x0000000015087348 */ /* 0x000fea0003c00000 */
[----:B------:R0:W1:Y:S02]  /*5180*/  SHFL.DOWN P3, R22, R16, R17, R20 ;  /* 0x0800001110167389 */ /* 0x0000640000060014 */
[----:B01----:R-:W-:Y:S05]  /*5190*/  ENDCOLLECTIVE ;  /* 0x000000000000791b */ /* 0x003fea0003800000 */
.L_x_164:
[----:B------:R-:W-:Y:S01]  /*51a0*/  IMAD.MOV.U32 R17, RZ, RZ, 0x4 ;  /* 0x00000004ff117424 */ /* 0x000fe200078e00ff */
[----:B------:R-:W-:Y:S02]  /*51b0*/  SEL R22, R22, RZ, !P0 ;  /* 0x000000ff16167207 */ /* 0x000fe40004000000 */
[----:B------:R-:W-:-:S03]  /*51c0*/  ISETP.GT.AND P0, PT, R19, R20, PT ;  /* 0x000000141300720c */ /* 0x000fc60003f04270 */
[----:B------:R-:W-:Y:S02]  /*51d0*/  IMAD.IADD R45, R43, 0x1, R22 ;  /* 0x000000012b2d7824 */ /* 0x000fe400078e0216 */
[----:B------:R-:W-:Y:S02]  /*51e0*/  VIADD R43, R38, 0x8 ;  /* 0x00000008262b7836 */ /* 0x000fe40000000000 */
[----:B------:R-:W-:-:S07]  /*51f0*/  IMAD.MOV.U32 R16, RZ, RZ, R45 ;  /* 0x000000ffff107224 */ /* 0x000fce00078e002d */
[----:B------:R-:W-:Y:S05]  /*5200*/  WARPSYNC.COLLECTIVE R21, `(.L_x_165) ;  /* 0x0000000015087348 */ /* 0x000fea0003c00000 */
[----:B------:R0:W1:Y:S02]  /*5210*/  SHFL.DOWN P3, R22, R16, R17, R20 ;  /* 0x0800001110167389 */ /* 0x0000640000060014 */
[----:B01----:R-:W-:Y:S05]  /*5220*/  ENDCOLLECTIVE ;  /* 0x000000000000791b */ /* 0x003fea0003800000 */
.L_x_165:
        /* <DEDUP_REMOVED lines=9> */
.L_x_166:
[----:B------:R-:W-:Y:S01]  /*52c0*/  IMAD.MOV.U32 R17, RZ, RZ, 0x10 ;  /* 0x00000010ff117424 */ /* 0x000fe200078e00ff */
[----:B------:R-:W-:Y:S02]  /*52d0*/  SEL R22, R22, RZ, !P0 ;  /* 0x000000ff16167207 */ /* 0x000fe40004000000 */
[----:B------:R-:W-:-:S03]  /*52e0*/  ISETP.NE.AND P0, PT, R18, 0x65, PT ;  /* 0x000000651200780c */ /* 0x000fc60003f05270 */
[----:B------:R-:W-:Y:S02]  /*52f0*/  IMAD.IADD R43, R19, 0x1, R22 ;  /* 0x00000001132b7824 */ /* 0x000fe400078e0216 */
[----:B------:R-:W-:Y:S02]  /*5300*/  VIADD R19, R38, 0x10 ;  /* 0x0000001026137836 */ /* 0x000fe40000000000 */
[----:B------:R-:W-:-:S03]  /*5310*/  IMAD.MOV.U32 R16, RZ, RZ, R43 ;  /* 0x000000ffff107224 */ /* 0x000fc600078e002b */
[----:B------:R-:W-:-:S13]  /*5320*/  ISETP.GT.AND P2, PT, R19, R20, PT ;  /* 0x000000141300720c */ /* 0x000fda0003f44270 */
[----:B------:R-:W-:Y:S05]  /*5330*/  WARPSYNC.COLLECTIVE R21, `(.L_x_167) ;  /* 0x0000000015087348 */ /* 0x000fea0003c00000 */
[----:B------:R0:W1:Y:S02]  /*5340*/  SHFL.DOWN P3, R22, R16, R17, R20 ;  /* 0x0800001110167389 */ /* 0x0000640000060014 */
[----:B01----:R-:W-:Y:S05]  /*5350*/  ENDCOLLECTIVE ;  /* 0x000000000000791b */ /* 0x003fea0003800000 */
.L_x_167:
[----:B------:R-:W-:Y:S05]  /*5360*/  WARPSYNC.COLLECTIVE R21, `(.L_x_168) ;  /* 0x0000000015087348 */ /* 0x000fea0003c00000 */
[----:B------:R-:W-:Y:S01]  /*5370*/  VOTE.ALL P0, P0 ;  /* 0x0000000000ff7806 */ /* 0x000fe20000000000 */
[----:B------:R-:W-:-:S12]  /*5380*/  ENDCOLLECTIVE ;  /* 0x000000000000791b */ /* 0x000fd80003800000 */
.L_x_168:
[----:B------:R-:W-:Y:S02]  /*5390*/  IADD3 R44, P3, PT, R44, 0x100, RZ ;  /* 0x000001002c2c7810 */ /* 0x000fe40007f7e0ff */
[----:B------:R-:W-:-:S03]  /*53a0*/  SEL R22, R22, RZ, !P2 ;  /* 0x000000ff16167207 */ /* 0x000fc60005000000 */
[----:B------:R-:W-:Y:S02]  /*53b0*/  IMAD.X R45, RZ, RZ, R45, P3 ;  /* 0x000000ffff2d7224 */ /* 0x000fe400018e062d */
[----:B------:R-:W-:Y:S01]  /*53c0*/  IMAD.IADD R46, R43, 0x1, R22 ;  /* 0x000000012b2e7824 */ /* 0x000fe200078e0216 */
[----:B------:R-:W-:Y:S06]  /*53d0*/  BRA `(.L_x_169) ;  /* 0xffffffe000847947 */ /* 0x000fec000383ffff */
.L_x_119:
[----:B------:R-:W-:Y:S01]  /*53e0*/  BSSY B0, `(.L_x_170) ;  /* 0x0000006000007945 */ /* 0x000fe20003800000 */
[----:B------:R-:W-:Y:S01]  /*53f0*/  PLOP3.LUT P0, PT, P0, PT, PT, 0x8, 0x80 ;  /* 0x000000000080781c */ /* 0x000fe2000070e170 */
[----:B------:R-:W-:-:S12]  /*5400*/  IMAD.MOV.U32 R21, RZ, RZ, -0x1 ;  /* 0xffffffffff157424 */ /* 0x000fd800078e00ff */
[----:B------:R-:W-:Y:S05]  /*5410*/  WARPSYNC.COLLECTIVE R21, `(.L_x_171) ;  /* 0x0000000015087348 */ /* 0x000fea0003c00000 */
[----:B------:R-:W-:Y:S01]  /*5420*/  VOTE.ANY P0, P0 ;  /* 0x0000000000ff7806 */ /* 0x000fe20000000100 */
[----:B------:R-:W-:-:S12]  /*5430*/  ENDCOLLECTIVE ;  /* 0x000000000000791b */ /* 0x000fd80003800000 */
.L_x_171:
[----:B------:R-:W-:Y:S05]  /*5440*/  BSYNC B0 ;  /* 0x0000000000007941 */ /* 0x000fea0003800000 */
.L_x_170:
[----:B------:R-:W-:Y:S05]  /*5450*/  BRA `(.L_x_172) ;  /* 0xffffffe0008c7947 */ /* 0x000fea000383ffff */
.L_x_121:
[----:B------:R-:W-:Y:S01]  /*5460*/  BSSY B0, `(.L_x_173) ;  /* 0x0000006000007945 */ /* 0x000fe20003800000 */
[----:B------:R-:W-:Y:S01]  /*5470*/  PLOP3.LUT P0, PT, P0, PT, PT, 0x8, 0x80 ;  /* 0x000000000080781c */ /* 0x000fe2000070e170 */
[----:B------:R-:W-:-:S12]  /*5480*/  IMAD.MOV.U32 R21, RZ, RZ, -0x1 ;  /* 0xffffffffff157424 */ /* 0x000fd800078e00ff */
[----:B------:R-:W-:Y:S05]  /*5490*/  WARPSYNC.COLLECTIVE R21, `(.L_x_174) ;  /* 0x0000000015087348 */ /* 0x000fea0003c00000 */
[----:B------:R-:W-:Y:S01]  /*54a0*/  VOTE.ANY P0, P0 ;  /* 0x0000000000ff7806 */ /* 0x000fe20000000100 */
[----:B------:R-:W-:-:S12]  /*54b0*/  ENDCOLLECTIVE ;  /* 0x000000000000791b */ /* 0x000fd80003800000 */
.L_x_174:
[----:B------:R-:W-:Y:S05]  /*54c0*/  BSYNC B0 ;  /* 0x0000000000007941 */ /* 0x000fea0003800000 */
.L_x_173:
[----:B------:R-:W-:Y:S05]  /*54d0*/  BRA `(.L_x_175) ;  /* 0xffffffe000e07947 */ /* 0x000fea000383ffff */
.L_x_123:
[----:B------:R-:W-:Y:S01]  /*54e0*/  BSSY B0, `(.L_x_176) ;  /* 0x0000006000007945 */ /* 0x000fe20003800000 */
[----:B------:R-:W-:Y:S01]  /*54f0*/  PLOP3.LUT P0, PT, P0, PT, PT, 0x8, 0x80 ;  /* 0x000000000080781c */ /* 0x000fe2000070e170 */
[----:B------:R-:W-:-:S12]  /*5500*/  IMAD.MOV.U32 R21, RZ, RZ, -0x1 ;  /* 0xffffffffff157424 */ /* 0x000fd800078e00ff */
[----:B------:R-:W-:Y:S05]  /*5510*/  WARPSYNC.COLLECTIVE R21, `(.L_x_177) ;  /* 0x0000000015087348 */ /* 0x000fea0003c00000 */
[----:B------:R-:W-:Y:S01]  /*5520*/  VOTE.ANY R21, PT, P0 ;  /* 0x0000000000157806 */ /* 0x000fe200000e0100 */
[----:B------:R-:W-:Y:S06]  /*5530*/  ENDCOLLECTIVE ;  /* 0x000000000000791b */ /* 0x000fec0003800000 */
.L_x_177:
[----:B------:R-:W-:Y:S05]  /*5540*/  BSYNC B0 ;  /* 0x0000000000007941 */ /* 0x000fea0003800000 */
.L_x_176:
        /* <DEDUP_REMOVED lines=11> */
.L_x_178:
        /* <DEDUP_REMOVED lines=11> */
.L_x_179:
        /* <DEDUP_REMOVED lines=9> */
.L_x_180:
        /* <DEDUP_REMOVED lines=8> */
.L_x_181:
        /* <DEDUP_REMOVED lines=9> */
.L_x_182:
[----:B------:R-:W-:Y:S02]  /*5850*/  SEL R22, R22, RZ, !P0 ;  /* 0x000000ff16167207 */ /* 0x000fe40004000000 */
[----:B------:R-:W-:Y:S02]  /*5860*/  ISETP.NE.AND P0, PT, R18, 0x65, PT ;  /* 0x000000651200780c */ /* 0x000fe40003f05270 */
[----:B------:R-:W-:-:S11]  /*5870*/  IADD3 R46, PT, PT, R47, R22, R46 ;  /* 0x000000162f2e7210 */ /* 0x000fd60007ffe02e */
[----:B------:R-:W-:Y:S05]  /*5880*/  WARPSYNC.COLLECTIVE R21, `(.L_x_183) ;  /* 0x0000000015087348 */ /* 0x000fea0003c00000 */
[----:B------:R-:W-:Y:S01]  /*5890*/  VOTE.ALL P0, P0 ;  /* 0x0000000000ff7806 */ /* 0x000fe20000000000 */
[----:B------:R-:W-:-:S12]  /*58a0*/  ENDCOLLECTIVE ;  /* 0x000000000000791b */ /* 0x000fd80003800000 */
.L_x_183:
[----:B------:R-:W-:Y:S05]  /*58b0*/  BRA `(.L_x_184) ;  /* 0xffffffe000787947 */ /* 0x000fea000383ffff */
.L_x_185:
        /* <DEDUP_REMOVED lines=12> */
.L_x_248:


//--------------------- .text._ZN3cub18CUB_300001_SM_10006detail4scan20DeviceScanInitKernelINS0_13ScanTileStateIiLb1EEEEEvT_i --------------------------
	.section	.text._ZN3cub18CUB_300001_SM_10006detail4scan20DeviceScanInitKernelINS0_13ScanTileStateIiLb1EEEEEvT_i,"ax",@progbits
	.align	128
        .global         _ZN3cub18CUB_300001_SM_10006detail4scan20DeviceScanInitKernelINS0_13ScanTileStateIiLb1EEEEEvT_i
        .type           _ZN3cub18CUB_300001_SM_10006detail4scan20DeviceScanInitKernelINS0_13ScanTileStateIiLb1EEEEEvT_i,@function
        .size           _ZN3cub18CUB_300001_SM_10006detail4scan20DeviceScanInitKernelINS0_13ScanTileStateIiLb1EEEEEvT_i,(.L_x_249 - _ZN3cub18CUB_300001_SM_10006detail4scan20DeviceScanInitKernelINS0_13ScanTileStateIiLb1EEEEEvT_i)
        .other          _ZN3cub18CUB_300001_SM_10006detail4scan20DeviceScanInitKernelINS0_13ScanTileStateIiLb1EEEEEvT_i,@"STO_CUDA_ENTRY STV_DEFAULT"
_ZN3cub18CUB_300001_SM_10006detail4scan20DeviceScanInitKernelINS0_13ScanTileStateIiLb1EEEEEvT_i:
.text._ZN3cub18CUB_300001_SM_10006detail4scan20DeviceScanInitKernelINS0_13ScanTileStateIiLb1EEEEEvT_i:
[----:B------:R-:W-:Y:S01]  /*0000*/  LDC R1, c[0x0][0x37c] ;  /* 0x0000df00ff017b82 */ /* 0x000fe20000000800 */
[----:B------:R-:W0:Y:S07]  /*0010*/  S2R R0, SR_TID.X ;  /* 0x0000000000007919 */ /* 0x000e2e0000002100 */
[----:B------:R-:W1:Y:S01]  /*0020*/  S2UR UR6, SR_CTAID.X ;  /* 0x00000000000679c3 */ /* 0x000e620000002500 */
[----:B------:R-:W2:Y:S07]  /*0030*/  LDCU UR4, c[0x0][0x388] ;  /* 0x00007100ff0477ac */ /* 0x000eae0008000800 */
[----:B------:R-:W1:Y:S01]  /*0040*/  LDC R5, c[0x0][0x360] ;  /* 0x0000d800ff057b82 */ /* 0x000e620000000800 */
[----:B0-----:R-:W-:Y:S01]  /*0050*/  ISETP.GT.U32.AND P0, PT, R0, 0x1f, PT ;  /* 0x0000001f0000780c */ /* 0x001fe20003f04070 */
[----:B-1----:R-:W-:-:S03]  /*0060*/  IMAD R5, R5, UR6, R0 ;  /* 0x0000000605057c24 */ /* 0x002fc6000f8e0200 */
[----:B------:R-:W-:Y:S02]  /*0070*/  ISETP.NE.OR P0, PT, RZ, UR6, P0 ;  /* 0x00000006ff007c0c */ /* 0x000fe40008705670 */
[----:B--2---:R-:W-:Y:S01]  /*0080*/  ISETP.GE.AND P1, PT, R5, UR4, PT ;  /* 0x0000000405007c0c */ /* 0x004fe2000bf26270 */
[----:B------:R-:W0:-:S12]  /*0090*/  LDCU.64 UR4, c[0x0][0x358] ;  /* 0x00006b00ff0477ac */ /* 0x000e180008000a00 */
[----:B------:R-:W1:Y:S01]  /*00a0*/  @!P1 LDC.64 R2, c[0x0][0x380] ;  /* 0x0000e000ff029b82 */ /* 0x000e620000000a00 */
[----:B------:R-:W-:Y:S01]  /*00b0*/  @!P1 MOV R4, 0x63 ;  /* 0x0000006300049802 */ /* 0x000fe20000000f00 */
[----:B-1----:R-:W-:-:S04]  /*00c0*/  @!P1 IMAD.WIDE R2, R5, 0x8, R2 ;  /* 0x0000000805029825 */ /* 0x002fc800078e0202 */
[----:B------:R-:W-:-:S05]  /*00d0*/  HFMA2 R5, -RZ, RZ, 0, 0 ;  /* 0x00000000ff057431 */ /* 0x000fca00000001ff */
[----:B0-----:R0:W-:Y:S01]  /*00e0*/  @!P1 STG.E.64 desc[UR4][R2.64+0x100], R4 ;  /* 0x0001000402009986 */ /* 0x0011e2000c101b04 */
[----:B------:R-:W-:Y:S05]  /*00f0*/  @P0 EXIT ;  /* 0x000000000000094d */ /* 0x000fea0003800000 */
[----:B0-----:R-:W0:Y:S02]  /*0100*/  LDC.64 R2, c[0x0][0x380] ;  /* 0x0000e000ff027b82 */ /* 0x001e240000000a00 */
[----:B0-----:R-:W-:-:S05]  /*0110*/  IMAD.WIDE.U32 R2, R0, 0x8, R2 ;  /* 0x0000000800027825 */ /* 0x001fca00078e0002 */
[----:B------:R-:W-:Y:S01]  /*0120*/  STG.E.64 desc[UR4][R2.64], RZ ;  /* 0x000000ff02007986 */ /* 0x000fe2000c101b04 */
[----:B------:R-:W-:Y:S05]  /*0130*/  EXIT ;  /* 0x000000000000794d */ /* 0x000fea0003800000 */
.L_x_186:
        /* <DEDUP_REMOVED lines=12> */
.L_x_249:


//--------------------- .text._ZN3cub18CUB_300001_SM_10006detail9transform16transform_kernelINS2_10policy_hubILb0EN4cuda3std3__45tupleIJN6thrust24THRUST_300001_SM_1000_NS6detail15normal_iteratorINSA_10device_ptrIiEEEESF_EEEE10policy1000ElNS7_5minusIiEESF_JPiSL_EEEvT0_iT1_T2_DpNS2_10kernel_argIT3_EE --------------------------
	.section	.text._ZN3cub18CUB_300001_SM_10006detail9transform16transform_kernelINS2_10policy_hubILb0EN4cuda3std3__45tupleIJN6thrust24THRUST_300001_SM_1000_NS6detail15normal_iteratorINSA_10device_ptrIiEEEESF_EEEE10policy1000ElNS7_5minusIiEESF_JPiSL_EEEvT0_iT1_T2_DpNS2_10kernel_argIT3_EE,"ax",@progbits
	.align	128
        .global         _ZN3cub18CUB_300001_SM_10006detail9transform16transform_kernelINS2_10policy_hubILb0EN4cuda3std3__45tupleIJN6thrust24THRUST_300001_SM_1000_NS6detail15normal_iteratorINSA_10device_ptrIiEEEESF_EEEE10policy1000ElNS7_5minusIiEESF_JPiSL_EEEvT0_iT1_T2_DpNS2_10kernel_argIT3_EE
        .type           _ZN3cub18CUB_300001_SM_10006detail9transform16transform_kernelINS2_10policy_hubILb0EN4cuda3std3__45tupleIJN6thrust24THRUST_300001_SM_1000_NS6detail15normal_iteratorINSA_10device_ptrIiEEEESF_EEEE10policy1000ElNS7_5minusIiEESF_JPiSL_EEEvT0_iT1_T2_DpNS2_10kernel_argIT3_EE,@function
        .size           _ZN3cub18CUB_300001_SM_10006detail9transform16transform_kernelINS2_10policy_hubILb0EN4cuda3std3__45tupleIJN6thrust24THRUST_300001_SM_1000_NS6detail15normal_iteratorINSA_10device_ptrIiEEEESF_EEEE10policy1000ElNS7_5minusIiEESF_JPiSL_EEEvT0_iT1_T2_DpNS2_10kernel_argIT3_EE,(.L_x_245 - _ZN3cub18CUB_300001_SM_10006detail9transform16transform_kernelINS2_10policy_hubILb0EN4cuda3std3__45tupleIJN6thrust24THRUST_300001_SM_1000_NS6detail15normal_iteratorINSA_10device_ptrIiEEEESF_EEEE10policy1000ElNS7_5minusIiEESF_JPiSL_EEEvT0_iT1_T2_DpNS2_10kernel_argIT3_EE)
        .other          _ZN3cub18CUB_300001_SM_10006detail9transform16transform_kernelINS2_10policy_hubILb0EN4cuda3std3__45tupleIJN6thrust24THRUST_300001_SM_1000_NS6detail15normal_iteratorINSA_10device_ptrIiEEEESF_EEEE10policy1000ElNS7_5minusIiEESF_JPiSL_EEEvT0_iT1_T2_DpNS2_10kernel_argIT3_EE,@"STO_CUDA_ENTRY STV_DEFAULT"
_ZN3cub18CUB_300001_SM_10006detail9transform16transform_kernelINS2_10policy_hubILb0EN4cuda3std3__45tupleIJN6thrust24THRUST_300001_SM_1000_NS6detail15normal_iteratorINSA_10device_ptrIiEEEESF_EEEE10policy1000ElNS7_5minusIiEESF_JPiSL_EEEvT0_iT1_T2_DpNS2_10kernel_argIT3_EE:
.text._ZN3cub18CUB_300001_SM_10006detail9transform16transform_kernelINS2_10policy_hubILb0EN4cuda3std3__45tupleIJN6thrust24THRUST_300001_SM_1000_NS6detail15normal_iteratorINSA_10device_ptrIiEEEESF_EEEE10policy1000ElNS7_5minusIiEESF_JPiSL_EEEvT0_iT1_T2_DpNS2_10kernel_argIT3_EE:
[----:B------:R-:W-:Y:S01]  /*0000*/  LDC R1, c[0x0][0x37c] ;  /* 0x0000df00ff017b82 */ /* 0x000fe20000000800 */
[----:B------:R-:W1:Y:S07]  /*0010*/  LDCU UR24, c[0x0][0x388] ;  /* 0x00007100ff1877ac */ /* 0x000e6e0008000800 */
[----:B------:R-:W2:Y:S01]  /*0020*/  S2UR UR5, SR_CTAID.X ;  /* 0x00000000000579c3 */ /* 0x000ea20000002500 */
[----:B------:R-:W3:Y:S01]  /*0030*/  LDCU UR7, c[0x0][0x370] ;  /* 0x00006e00ff0777ac */ /* 0x000ee20008000800 */
[----:B------:R-:W4:Y:S06]  /*0040*/  LDCU.64 UR22, c[0x0][0x358] ;  /* 0x00006b00ff1677ac */ /* 0x000f2c0008000a00 */
[----:B------:R-:W5:Y:S01]  /*0050*/  LDC.64 R2, c[0x0][0x380] ;  /* 0x0000e000ff027b82 */ /* 0x000f620000000a00 */
[----:B-1----:R-:W-:-:S04]  /*0060*/  USHF.L.U32 UR19, UR24, 0x7, URZ ;  /* 0x0000000718137899 */ /* 0x002fc800080006ff */
[----:B------:R-:W-:Y:S02]  /*0070*/  USHF.R.S32.HI UR8, URZ, 0x1f, UR19 ;  /* 0x0000001fff087899 */ /* 0x000fe40008011413 */
[----:B--2---:R-:W-:Y:S02]  /*0080*/  UIMAD.WIDE.U32 UR20, UR19, UR5, URZ ;  /* 0x00000005131472a5 */ /* 0x004fe4000f8e00ff */
[----:B------:R-:W-:Y:S02]  /*0090*/  UIMAD UR6, UR8, UR5, URZ ;  /* 0x00000005080672a4 */ /* 0x000fe4000f8e02ff */
[----:B------:R-:W-:Y:S02]  /*00a0*/  UIADD3 UR4, UPT, UPT, UR5, 0x2, URZ ;  /* 0x0000000205047890 */ /* 0x000fe4000fffe0ff */
[----:B------:R-:W-:Y:S02]  /*00b0*/  UIADD3 UR6, UPT, UPT, UR21, UR6, URZ ;  /* 0x0000000615067290 */ /* 0x000fe4000fffe0ff */
[----:B---3--:R-:W-:Y:S01]  /*00c0*/  UISETP.GE.U32.AND UP0, UPT, UR4, UR7, UPT ;  /* 0x000000070400728c */ /* 0x008fe2000bf06070 */
[----:B-----5:R-:W-:-:S03]  /*00d0*/  IADD3 R0, P0, PT, R2, -UR20, RZ ;  /* 0x8000001402007c10 */ /* 0x020fc6000ff1e0ff */
[----:B------:R-:W-:Y:S01]  /*00e0*/  UISETP.EQ.OR UP0, UPT, UR5, URZ, UP0 ;  /* 0x000000ff0500728c */ /* 0x000fe20008702670 */
[----:B------:R-:W-:Y:S02]  /*00f0*/  IADD3.X R2, PT, PT, R3, ~UR6, RZ, P0, !PT ;  /* 0x8000000603027c10 */ /* 0x000fe400087fe4ff */
[----:B------:R-:W-:-:S04]  /*0100*/  ISETP.LT.U32.AND P0, PT, R0, UR19, PT ;  /* 0x0000001300007c0c */ /* 0x000fc8000bf01070 */
[----:B------:R-:W-:-:S04]  /*0110*/  ISETP.LT.AND.EX P0, PT, R2, UR8, PT, P0 ;  /* 0x0000000802007c0c */ /* 0x000fc8000bf01300 */
[----:B------:R-:W-:Y:S01]  /*0120*/  SEL R0, R0, UR19, P0 ;  /* 0x0000001300007c07 */ /* 0x000fe20008000000 */
[----:B----4-:R-:W-:Y:S08]  /*0130*/  BRA.U UP0, `(.L_x_187) ;  /* 0x0000000100e47547 */ /* 0x010ff0000b800000 */
[----:B------:R-:W1:Y:S01]  /*0140*/  S2R R2, SR_TID.X ;  /* 0x0000000000027919 */ /* 0x000e620000002100 */
[----:B------:R-:W-:Y:S01]  /*0150*/  ELECT P0, URZ, PT ;  /* 0x0000000000ff782f */ /* 0x000fe20003800000 */
[----:B------:R-:W-:Y:S03]  /*0160*/  BSSY.RECONVERGENT B0, `(.L_x_188) ;  /* 0x000002e000007945 */ /* 0x000fe60003800200 */
[----:B-1----:R-:W-:-:S13]  /*0170*/  ISETP.GT.U32.OR P0, PT, R2, 0x1f, !P0 ;  /* 0x0000001f0200780c */ /* 0x002fda0004704470 */
[----:B------:R-:W-:Y:S05]  /*0180*/  @P0 BRA `(.L_x_189) ;  /* 0x0000000000ac0947 */ /* 0x000fea0003800000 */
[----:B------:R-:W1:Y:S01]  /*0190*/  S2UR UR18, SR_CgaCtaId ;  /* 0x00000000001279c3 */ /* 0x000e620000008800 */
[----:B------:R-:W2:Y:S01]  /*01a0*/  LDCU UR15, c[0x0][0x3a0] ;  /* 0x00007400ff0f77ac */ /* 0x000ea20008000800 */
[----:B------:R-:W3:Y:S01]  /*01b0*/  LDCU UR17, c[0x0][0x3b0] ;  /* 0x00007600ff1177ac */ /* 0x000ee20008000800 */
[----:B------:R-:W-:Y:S01]  /*01c0*/  ULEA UR14, UR24, 0xf, 0x9 ;  /* 0x0000000f180e7891 */ /* 0x000fe2000f8e48ff */
[----:B------:R-:W-:Y:S01]  /*01d0*/  UMOV UR7, 0x400 ;  /* 0x0000040000077882 */ /* 0x000fe20000000000 */
[----:B------:R-:W-:Y:S01]  /*01e0*/  UMOV UR10, 0x1 ;  /* 0x00000001000a7882 */ /* 0x000fe20000000000 */
[----:B------:R-:W4:Y:S01]  /*01f0*/  LDCU.64 UR4, c[0x0][0x398] ;  /* 0x00007300ff0477ac */ /* 0x000f220008000a00 */
[----:B------:R-:W-:-:S04]  /*0200*/  UIADD3 UR10, UPT, UPT, -UR10, 0x100000, URZ ;  /* 0x001000000a0a7890 */ /* 0x000fc8000fffe1ff */
[----:B------:R-:W-:Y:S02]  /*0210*/  USHF.L.U32 UR11, UR10, 0xb, URZ ;  /* 0x0000000b0a0b7899 */ /* 0x000fe400080006ff */
[----:B------:R-:W-:Y:S02]  /*0220*/  USHF.L.U32 UR10, UR10, 0x1, URZ ;  /* 0x000000010a0a7899 */ /* 0x000fe400080006ff */
[----:B--2---:R-:W-:Y:S01]  /*0230*/  UIADD3 UR15, UPT, UPT, UR14, UR15, URZ ;  /* 0x0000000f0e0f7290 */ /* 0x004fe2000fffe0ff */
[----:B------:R-:W2:Y:S01]  /*0240*/  LDCU.64 UR12, c[0x0][0x3a8] ;  /* 0x00007500ff0c77ac */ /* 0x000ea20008000a00 */
[----:B---3--:R-:W-:Y:S02]  /*0250*/  UIADD3 UR14, UPT, UPT, UR14, UR17, URZ ;  /* 0x000000110e0e7290 */ /* 0x008fe4000fffe0ff */
[----:B-1----:R-:W-:Y:S02]  /*0260*/  ULEA UR17, UR18, UR7, 0x18 ;  /* 0x0000000712117291 */ /* 0x002fe4000f8ec0ff */
[----:B------:R-:W-:-:S02]  /*0270*/  UIADD3 UR16, UPT, UPT, UR7, 0x80, URZ ;  /* 0x0000008007107890 */ /* 0x000fc4000fffe0ff */
[----:B------:R-:W-:Y:S02]  /*0280*/  USHF.L.U64.HI UR9, UR20, 0x2, UR6 ;  /* 0x0000000214097899 */ /* 0x000fe40008010206 */
[----:B------:R-:W-:Y:S02]  /*0290*/  USHF.L.U32 UR8, UR20, 0x2, URZ ;  /* 0x0000000214087899 */ /* 0x000fe400080006ff */
[----:B------:R-:W-:Y:S02]  /*02a0*/  ULOP3.LUT UR15, UR15, 0xfffffff0, URZ, 0xc0, !UPT ;  /* 0xfffffff00f0f7892 */ /* 0x000fe4000f8ec0ff */
[----:B------:R-:W-:Y:S01]  /*02b0*/  ULOP3.LUT UR14, UR14, 0xfffffff0, URZ, 0xc0, !UPT ;  /* 0xfffffff00e0e7892 */ /* 0x000fe2000f8ec0ff */
[----:B------:R-:W1:Y:S02]  /*02c0*/  FENCE.VIEW.ASYNC.S ;  /* 0x00000000000073c6 */ /* 0x000e640000000000 */
[----:B-1----:R1:W3:Y:S02]  /*02d0*/  SYNCS.EXCH.64 URZ, [UR17], UR10 ;  /* 0x0000000a11ff75b2 */ /* 0x0022e40008000100 */
[----:B------:R-:W-:Y:S01]  /*02e0*/  @!PT LDS RZ, [RZ] ;  /* 0x00000000fffff984 */ /* 0x000fe20000000800 */
[----:B------:R-:W-:Y:S01]  /*02f0*/  @!PT LDS RZ, [RZ] ;  /* 0x00000000fffff984 */ /* 0x000fe20000000800 */
[----:B------:R-:W-:Y:S01]  /*0300*/  @!PT LDS RZ, [RZ] ;  /* 0x00000000fffff984 */ /* 0x000fe20000000800 */
[----:B------:R-:W-:Y:S01]  /*0310*/  @!PT LDS RZ, [RZ] ;  /* 0x00000000fffff984 */ /* 0x000fe20000000800 */
[----:B---3--:R3:W-:Y:S06]  /*0320*/  MEMBAR.ALL.CTA ;  /* 0x0000000000007992 */ /* 0x0087ec0000008000 */
[----:B---3--:R-:W3:Y:S01]  /*0330*/  FENCE.VIEW.ASYNC.S ;  /* 0x00000000000073c6 */ /* 0x008ee20000000000 */
[----:B------:R-:W-:-:S02]  /*0340*/  ULEA UR16, UR18, UR16, 0x18 ;  /* 0x0000001012107291 */ /* 0x000fc4000f8ec0ff */
[----:B----4-:R-:W-:Y:S02]  /*0350*/  UIADD3.64 UR4, UPT, UPT, UR8, UR4, URZ ;  /* 0x0000000408047297 */ /* 0x010fe4000fffe0ff */
[----:B------:R-:W-:Y:S02]  /*0360*/  USHF.R.U32.HI UR7, URZ, 0x4, UR15 ;  /* 0x00000004ff077899 */ /* 0x000fe4000801160f */
[----:B--2---:R-:W-:Y:S02]  /*0370*/  UIADD3.64 UR8, UPT, UPT, UR8, UR12, URZ ;  /* 0x0000000c08087297 */ /* 0x004fe4000fffe0ff */
[----:B------:R-:W-:Y:S02]  /*0380*/  UIADD3 UR15, UPT, UPT, UR15, UR14, URZ ;  /* 0x0000000e0f0f7290 */ /* 0x000fe4000fffe0ff */
[----:B------:R-:W-:Y:S02]  /*0390*/  ULEA UR12, UR24, UR16, 0x9 ;  /* 0x00000010180c7291 */ /* 0x000fe4000f8e48ff */
[----:B------:R-:W-:-:S02]  /*03a0*/  USHF.R.U32.HI UR14, URZ, 0x4, UR14 ;  /* 0x00000004ff0e7899 */ /* 0x000fc4000801160e */
[----:B------:R-:W-:Y:S01]  /*03b0*/  UPRMT UR7, UR7, 0x5410, URZ ;  /* 0x0000541007077896 */ /* 0x000fe200080000ff */
[----:B------:R-:W-:Y:S01]  /*03c0*/  IMAD.U32 R2, RZ, RZ, UR15 ;  /* 0x0000000fff027e24 */ /* 0x000fe2000f8e00ff */
[----:B------:R-:W-:Y:S02]  /*03d0*/  UIADD3 UR12, UPT, UPT, UR12, 0x80, URZ ;  /* 0x000000800c0c7890 */ /* 0x000fe4000fffe0ff */
[----:B------:R-:W-:Y:S01]  /*03e0*/  UPRMT UR14, UR14, 0x5410, URZ ;  /* 0x000054100e0e7896 */ /* 0x000fe200080000ff */
[----:B------:R-:W-:-:S04]  /*03f0*/  UMOV UR13, UR17 ;  /* 0x00000011000d7c82 */ /* 0x000fc80008000000 */
[----:B---3--:R1:W-:Y:S04]  /*0400*/  UBLKCP.S.G [UR16], [UR4], UR7 ;  /* 0x00000010040073ba */ /* 0x0083e80008000207 */
[----:B------:R1:W-:Y:S01]  /*0410*/  UBLKCP.S.G [UR12], [UR8], UR14 ;  /* 0x0000000c080073ba */ /* 0x0003e2000800020e */
[----:B------:R1:W-:Y:S01]  /*0420*/  SYNCS.ARRIVE.TRANS64 RZ, [UR17], R2 ;  /* 0x00000002ffff79a7 */ /* 0x0003e20008000011 */
[----:B------:R-:W-:Y:S01]  /*0430*/  NOP ;  /* 0x0000000000007918 */ /* 0x000fe20000000000 */
.L_x_189:
[----:B-1----:R-:W-:Y:S05]  /*0440*/  BSYNC.RECONVERGENT B0 ;  /* 0x0000000000007941 */ /* 0x002fea0003800200 */
.L_x_188:
[----:B------:R-:W1:Y:S08]  /*0450*/  S2UR UR5, SR_CgaCtaId ;  /* 0x00000000000579c3 */ /* 0x000e700000008800 */
[----:B------:R-:W-:Y:S01]  /*0460*/  BAR.SYNC.DEFER_BLOCKING 0x0 ;  /* 0x0000000000007b1d */ /* 0x000fe20000010000 */
[----:B------:R-:W-:-:S05]  /*0470*/  SHF.L.U32 R2, RZ, 0x1f, RZ ;  /* 0x0000001fff027819 */ /* 0x000fca00000006ff */
[----:B------:R-:W-:Y:S02]  /*0480*/  UMOV UR4, 0x400 ;  /* 0x0000040000047882 */ /* 0x000fe40000000000 */
[----:B-1----:R-:W-:-:S12]  /*0490*/  ULEA UR4, UR5, UR4, 0x18 ;  /* 0x0000000405047291 */ /* 0x002fd8000f8ec0ff */
.L_x_190:
[----:B------:R-:W1:Y:S02]  /*04a0*/  SYNCS.PHASECHK.TRANS64.TRYWAIT P0, [UR4], R2 ;  /* 0x00000002ff0075a7 */ /* 0x000e640008001104 */
[----:B-1----:R-:W-:Y:S05]  /*04b0*/  @!P0 BRA `(.L_x_190) ;  /* 0xfffffffc00f88947 */ /* 0x002fea000383ffff */
[----:B------:R-:W-:Y:S05]  /*04c0*/  BRA `(.L_x_191) ;  /* 0x0000001400407947 */ /* 0x000fea0003800000 */
.L_x_187:
[----:B------:R-:W1:Y:S01]  /*04d0*/  S2R R3, SR_TID.Y ;  /* 0x0000000000037919 */ /* 0x000e620000002200 */
[----:B------:R-:W2:Y:S01]  /*04e0*/  LDCU UR9, c[0x0][0x360] ;  /* 0x00006c00ff0977ac */ /* 0x000ea20008000800 */
[----:B------:R-:W-:Y:S01]  /*04f0*/  IMAD.SHL.U32 R4, R0, 0x4, RZ ;  /* 0x0000000400047824 */ /* 0x000fe200078e00ff */
[----:B------:R-:W-:Y:S01]  /*0500*/  BSSY.RECONVERGENT B0, `(.L_x_192) ;  /* 0x00000aa000007945 */ /* 0x000fe20003800200 */
[----:B------:R-:W1:Y:S01]  /*0510*/  S2R R6, SR_TID.Z ;  /* 0x0000000000067919 */ /* 0x000e620000002300 */
[----:B------:R-:W2:Y:S01]  /*0520*/  LDCU UR10, c[0x0][0x364] ;  /* 0x00006c80ff0a77ac */ /* 0x000ea20008000800 */
[----:B------:R-:W3:Y:S01]  /*0530*/  LDC R2, c[0x0][0x368] ;  /* 0x0000da00ff027b82 */ /* 0x000ee20000000800 */
[----:B------:R-:W-:Y:S01]  /*0540*/  SHF.R.S32.HI R5, RZ, 0x1f, R4 ;  /* 0x0000001fff057819 */ /* 0x000fe20000011404 */
[----:B------:R-:W4:Y:S03]  /*0550*/  S2R R8, SR_TID.X ;  /* 0x0000000000087919 */ /* 0x000f260000002100 */
[----:B------:R-:W-:-:S02]  /*0560*/  SHF.R.U64 R4, R4, 0x2, R5 ;  /* 0x0000000204047819 */ /* 0x000fc40000001205 */
[----:B------:R-:W-:Y:S01]  /*0570*/  SHF.R.U32.HI R5, RZ, 0x2, R5 ;  /* 0x00000002ff057819 */ /* 0x000fe20000011605 */
[----:B--2---:R-:W-:Y:S02]  /*0580*/  UIMAD UR4, UR9, UR10, URZ ;  /* 0x0000000a090472a4 */ /* 0x004fe4000f8e02ff */
[----:B-1----:R-:W-:Y:S02]  /*0590*/  IMAD R3, R6, UR10, R3 ;  /* 0x0000000a06037c24 */ /* 0x002fe4000f8e0203 */
[----:B------:R-:W-:Y:S02]  /*05a0*/  IMAD.MOV.U32 R6, RZ, RZ, RZ ;  /* 0x000000ffff067224 */ /* 0x000fe400078e00ff */
[----:B----4-:R-:W-:Y:S02]  /*05b0*/  IMAD R3, R3, UR9, R8 ;  /* 0x0000000903037c24 */ /* 0x010fe4000f8e0208 */
[----:B---3--:R-:W-:Y:S01]  /*05c0*/  IMAD R8, R2, UR4, RZ ;  /* 0x0000000402087c24 */ /* 0x008fe2000f8e02ff */
[----:B------:R-:W-:-:S02]  /*05d0*/  UMOV UR4, URZ ;  /* 0x000000ff00047c82 */ /* 0x000fc40008000000 */
[----:B------:R-:W-:-:S04]  /*05e0*/  ISETP.GT.U32.AND P0, PT, R4, R3, PT ;  /* 0x000000030400720c */ /* 0x000fc80003f04070 */
[----:B------:R-:W-:-:S13]  /*05f0*/  ISETP.GT.U32.AND.EX P0, PT, R5, RZ, PT, P0 ;  /* 0x000000ff0500720c */ /* 0x000fda0003f04100 */
[----:B------:R-:W-:Y:S05]  /*0600*/  @!P0 BRA `(.L_x_193) ;  /* 0x0000000800648947 */ /* 0x000fea0003800000 */
[----:B------:R-:W-:Y:S01]  /*0610*/  IMAD.IADD R9, R8, 0x1, R3 ;  /* 0x0000000108097824 */ /* 0x000fe200078e0203 */
[----:B------:R-:W-:Y:S01]  /*0620*/  BSSY.RECONVERGENT B1, `(.L_x_194) ;  /* 0x0000024000017945 */ /* 0x000fe20003800200 */
[----:B------:R-:W-:-:S03]  /*0630*/  IMAD.MOV.U32 R12, RZ, RZ, -0x1 ;  /* 0xffffffffff0c7424 */ /* 0x000fc600078e00ff */
[CC--:B------:R-:W-:Y:S02]  /*0640*/  ISETP.GT.U32.AND P1, PT, R4.reuse, R9.reuse, PT ;  /* 0x000000090400720c */ /* 0x0c0fe40003f24070 */
[CC--:B------:R-:W-:Y:S02]  /*0650*/  ISETP.GT.U32.AND P0, PT, R4.reuse, R9.reuse, PT ;  /* 0x000000090400720c */ /* 0x0c0fe40003f04070 */
[C---:B------:R-:W-:Y:S02]  /*0660*/  ISETP.GT.U32.AND.EX P1, PT, R5.reuse, RZ, PT, P1 ;  /* 0x000000ff0500720c */ /* 0x040fe40003f24110 */
[----:B------:R-:W-:Y:S02]  /*0670*/  ISETP.GT.U32.AND.EX P0, PT, R5, RZ, PT, P0 ;  /* 0x000000ff0500720c */ /* 0x000fe40003f04100 */
[----:B------:R-:W-:Y:S02]  /*0680*/  SEL R10, R4, R9, P1 ;  /* 0x00000009040a7207 */ /* 0x000fe40000800000 */
[----:B------:R-:W-:-:S02]  /*0690*/  SEL R7, RZ, 0x1, !P0 ;  /* 0x00000001ff077807 */ /* 0x000fc40004000000 */
[----:B------:R-:W-:Y:S02]  /*06a0*/  SEL R11, R5, RZ, P1 ;  /* 0x000000ff050b7207 */ /* 0x000fe40000800000 */
[----:B------:R-:W-:-:S04]  /*06b0*/  IADD3 R14, P0, P1, R10, -R7, -R9 ;  /* 0x800000070a0e7210 */ /* 0x000fc8000791e809 */
[----:B------:R-:W-:-:S04]  /*06c0*/  IADD3.X R15, PT, PT, R11, -0x1, R12, P0, P1 ;  /* 0xffffffff0b0f7810 */ /* 0x000fc800007e240c */
[----:B------:R-:W-:-:S13]  /*06d0*/  ISETP.NE.U32.AND P0, PT, R15, RZ, PT ;  /* 0x000000ff0f00720c */ /* 0x000fda0003f05070 */
[----:B------:R-:W-:Y:S05]  /*06e0*/  @P0 BRA `(.L_x_195) ;  /* 0x0000000000500947 */ /* 0x000fea0003800000 */
[----:B------:R-:W1:Y:S01]  /*06f0*/  I2F.U32.RP R9, R8 ;  /* 0x0000000800097306 */ /* 0x000e620000209000 */
[----:B------:R-:W-:Y:S01]  /*0700*/  IMAD.MOV R13, RZ, RZ, -R8 ;  /* 0x000000ffff0d7224 */ /* 0x000fe200078e0a08 */
[----:B------:R-:W-:-:S06]  /*0710*/  ISETP.NE.U32.AND P2, PT, R8, RZ, PT ;  /* 0x000000ff0800720c */ /* 0x000fcc0003f45070 */
[----:B-1----:R-:W1:Y:S02]  /*0720*/  MUFU.RCP R9, R9 ;  /* 0x0000000900097308 */ /* 0x002e640000001000 */
[----:B-1----:R-:W-:-:S06]  /*0730*/  VIADD R10, R9, 0xffffffe ;  /* 0x0ffffffe090a7836 */ /* 0x002fcc0000000000 */
[----:B------:R1:W2:Y:S02]  /*0740*/  F2I.FTZ.U32.TRUNC.NTZ R11, R10 ;  /* 0x0000000a000b7305 */ /* 0x0002a4000021f000 */
[----:B-1----:R-:W-:Y:S02]  /*0750*/  IMAD.MOV.U32 R10, RZ, RZ, RZ ;  /* 0x000000ffff0a7224 */ /* 0x002fe400078e00ff */
[----:B--2---:R-:W-:-:S04]  /*0760*/  IMAD R13, R13, R11, RZ ;  /* 0x0000000b0d0d7224 */ /* 0x004fc800078e02ff */
[----:B------:R-:W-:-:S06]  /*0770*/  IMAD.HI.U32 R11, R11, R13, R10 ;  /* 0x0000000d0b0b7227 */ /* 0x000fcc00078e000a */
[----:B------:R-:W-:-:S04]  /*0780*/  IMAD.HI.U32 R10, R11, R14, RZ ;  /* 0x0000000e0b0a7227 */ /* 0x000fc800078e00ff */
[----:B------:R-:W-:-:S04]  /*0790*/  IMAD.MOV R11, RZ, RZ, -R10 ;  /* 0x000000ffff0b7224 */ /* 0x000fc800078e0a0a */
[----:B------:R-:W-:-:S05]  /*07a0*/  IMAD R11, R8, R11, R14 ;  /* 0x0000000b080b7224 */ /* 0x000fca00078e020e */
[----:B------:R-:W-:-:S13]  /*07b0*/  ISETP.GE.U32.AND P0, PT, R11, R8, PT ;  /* 0x000000080b00720c */ /* 0x000fda0003f06070 */
[----:B------:R-:W-:Y:S02]  /*07c0*/  @P0 IMAD.IADD R11, R11, 0x1, -R8 ;  /* 0x000000010b0b0824 */ /* 0x000fe400078e0a08 */
[----:B------:R-:W-:-:S03]  /*07d0*/  @P0 VIADD R10, R10, 0x1 ;  /* 0x000000010a0a0836 */ /* 0x000fc60000000000 */
[----:B------:R-:W-:Y:S01]  /*07e0*/  ISETP.GE.U32.AND P1, PT, R11, R8, PT ;  /* 0x000000080b00720c */ /* 0x000fe20003f26070 */
[----:B------:R-:W-:-:S12]  /*07f0*/  IMAD.MOV.U32 R11, RZ, RZ, RZ ;  /* 0x000000ffff0b7224 */ /* 0x000fd800078e00ff */
[----:B------:R-:W-:Y:S02]  /*0800*/  @P1 IADD3 R10, PT, PT, R10, 0x1, RZ ;  /* 0x000000010a0a1810 */ /* 0x000fe40007ffe0ff */
[----:B------:R-:W-:Y:S01]  /*0810*/  @!P2 LOP3.LUT R10, RZ, R8, RZ, 0x33, !PT ;  /* 0x00000008ff0aa212 */ /* 0x000fe200078e33ff */
[----:B------:R-:W-:Y:S06]  /*0820*/  BRA `(.L_x_196) ;  /* 0x00000000000c7947 */ /* 0x000fec0003800000 */
.L_x_195:
[----:B------:R-:W-:Y:S01]  /*0830*/  IMAD.MOV.U32 R9, RZ, RZ, R14 ;  /* 0x000000ffff097224 */ /* 0x000fe200078e000e */
[----:B------:R-:W-:-:S07]  /*0840*/  MOV R14, 0x860 ;  /* 0x00000860000e7802 */ /* 0x000fce0000000f00 */
[----:B------:R-:W-:Y:S05]  /*0850*/  CALL.REL.NOINC `($__internal_0_$__cuda_sm20_div_u64) ;  /* 0x0000001400707944 */ /* 0x000fea0003c00000 */
.L_x_196:
[----:B------:R-:W-:Y:S05]  /*0860*/  BSYNC.RECONVERGENT B1 ;  /* 0x0000000000017941 */ /* 0x000fea0003800200 */
.L_x_194:
[----:B------:R-:W-:Y:S01]  /*0870*/  IADD3 R9, P0, PT, R10, R7, RZ ;  /* 0x000000070a097210 */ /* 0x000fe20007f1e0ff */
[----:B------:R-:W1:Y:S01]  /*0880*/  LDC R13, c[0x0][0x3a0] ;  /* 0x0000e800ff0d7b82 */ /* 0x000e620000000800 */
[----:B------:R-:W-:Y:S01]  /*0890*/  BSSY.RECONVERGENT B1, `(.L_x_197) ;  /* 0x0000033000017945 */ /* 0x000fe20003800200 */
[----:B------:R-:W-:Y:S01]  /*08a0*/  IMAD.MOV.U32 R29, RZ, RZ, R3 ;  /* 0x000000ffff1d7224 */ /* 0x000fe200078e0003 */
[C---:B------:R-:W-:Y:S01]  /*08b0*/  LOP3.LUT R7, R9.reuse, 0x3, RZ, 0xc0, !PT ;  /* 0x0000000309077812 */ /* 0x040fe200078ec0ff */
[----:B------:R-:W-:Y:S01]  /*08c0*/  IMAD.X R10, RZ, RZ, R11, P0 ;  /* 0x000000ffff0a7224 */ /* 0x000fe200000e060b */
[----:B------:R-:W-:Y:S02]  /*08d0*/  ISETP.GE.U32.AND P0, PT, R9, 0x3, PT ;  /* 0x000000030900780c */ /* 0x000fe40003f06070 */
[----:B------:R-:W-:Y:S02]  /*08e0*/  ISETP.NE.U32.AND P1, PT, R7, 0x3, PT ;  /* 0x000000030700780c */ /* 0x000fe40003f25070 */
[----:B------:R-:W-:Y:S01]  /*08f0*/  ISETP.GE.U32.AND.EX P0, PT, R10, RZ, PT, P0 ;  /* 0x000000ff0a00720c */ /* 0x000fe20003f06100 */
[----:B------:R-:W-:Y:S01]  /*0900*/  IMAD.MOV.U32 R10, RZ, RZ, R6 ;  /* 0x000000ffff0a7224 */ /* 0x000fe200078e0006 */
[----:B------:R-:W-:-:S02]  /*0910*/  ISETP.NE.AND.EX P1, PT, RZ, RZ, PT, P1 ;  /* 0x000000ffff00720c */ /* 0x000fc40003f25310 */
[----:B-1----:R-:W-:-:S11]  /*0920*/  SHF.R.S32.HI R11, RZ, 0x1f, R13 ;  /* 0x0000001fff0b7819 */ /* 0x002fd6000001140d */
[----:B------:R-:W-:Y:S05]  /*0930*/  @!P1 BRA `(.L_x_198) ;  /* 0x0000000000a09947 */ /* 0x000fea0003800000 */
[----:B------:R-:W1:Y:S01]  /*0940*/  S2UR UR7, SR_CgaCtaId ;  /* 0x00000000000779c3 */ /* 0x000e620000008800 */
[----:B------:R-:W2:Y:S01]  /*0950*/  LDCU.64 UR12, c[0x0][0x398] ;  /* 0x00007300ff0c77ac */ /* 0x000ea20008000a00 */
[C---:B------:R-:W-:Y:S01]  /*0960*/  IMAD.SHL.U32 R7, R3.reuse, 0x4, RZ ;  /* 0x0000000403077824 */ /* 0x040fe200078e00ff */
[----:B------:R-:W-:Y:S01]  /*0970*/  MOV R29, R3 ;  /* 0x00000003001d7202 */ /* 0x000fe20000000f00 */
[----:B------:R-:W-:Y:S01]  /*0980*/  IMAD.U32 R14, RZ, RZ, UR20 ;  /* 0x00000014ff0e7e24 */ /* 0x000fe2000f8e00ff */
[----:B------:R-:W-:Y:S01]  /*0990*/  UMOV UR5, 0x400 ;  /* 0x0000040000057882 */ /* 0x000fe20000000000 */
[----:B------:R-:W-:Y:S01]  /*09a0*/  IMAD.U32 R15, RZ, RZ, UR21 ;  /* 0x00000015ff0f7e24 */ /* 0x000fe2000f8e00ff */
[----:B------:R-:W-:Y:S01]  /*09b0*/  SHF.L.U64.HI R15, R3, 0x2, R6 ;  /* 0x00000002030f7819 */ /* 0x000fe20000010206 */
[----:B------:R-:W-:Y:S01]  /*09c0*/  IMAD.U32 R12, RZ, RZ, UR6 ;  /* 0x00000006ff0c7e24 */ /* 0x000fe2000f8e00ff */
[----:B------:R-:W-:Y:S01]  /*09d0*/  LEA R10, P1, R14, R7, 0x2 ;  /* 0x000000070e0a7211 */ /* 0x000fe200078210ff */
[----:B------:R-:W-:Y:S01]  /*09e0*/  VIADD R9, R9, 0x1 ;  /* 0x0000000109097836 */ /* 0x000fe20000000000 */
[----:B------:R-:W-:Y:S01]  /*09f0*/  UIADD3 UR5, UPT, UPT, UR5, 0x80, URZ ;  /* 0x0000008005057890 */ /* 0x000fe2000fffe0ff */
[----:B------:R-:W-:Y:S01]  /*0a00*/  IMAD R7, R2, UR10, RZ ;  /* 0x0000000a02077c24 */ /* 0x000fe2000f8e02ff */
[----:B------:R-:W-:-:S02]  /*0a10*/  LEA.HI.X R14, R14, R15, R12, 0x2, P1 ;  /* 0x0000000f0e0e7211 */ /* 0x000fc400008f140c */
[----:B------:R-:W-:Y:S01]  /*0a20*/  LOP3.LUT R9, R9, 0x3, RZ, 0xc0, !PT ;  /* 0x0000000309097812 */ /* 0x000fe200078ec0ff */
[----:B------:R-:W-:Y:S01]  /*0a30*/  IMAD R7, R7, UR9, RZ ;  /* 0x0000000907077c24 */ /* 0x000fe2000f8e02ff */
[----:B--2---:R-:W-:Y:S01]  /*0a40*/  IADD3 R17, P1, P2, R10, UR12, R13 ;  /* 0x0000000c0a117c10 */ /* 0x004fe2000fa3e00d */
[----:B------:R-:W-:-:S03]  /*0a50*/  IMAD.MOV.U32 R10, RZ, RZ, R6 ;  /* 0x000000ffff0a7224 */ /* 0x000fc600078e0006 */
[----:B------:R-:W-:Y:S01]  /*0a60*/  IADD3.X R18, PT, PT, R14, UR13, R11, P1, P2 ;  /* 0x0000000d0e127c10 */ /* 0x000fe20008fe440b */
[----:B-1----:R-:W-:Y:S01]  /*0a70*/  ULEA UR5, UR7, UR5, 0x18 ;  /* 0x0000000507057291 */ /* 0x002fe2000f8ec0ff */
[----:B------:R-:W-:-:S05]  /*0a80*/  IADD3 R9, P1, PT, RZ, -R9, RZ ;  /* 0x80000009ff097210 */ /* 0x000fca0007f3e0ff */
[----:B------:R-:W-:Y:S02]  /*0a90*/  VIADD R12, R13, UR5 ;  /* 0x000000050d0c7c36 */ /* 0x000fe40008000000 */
[----:B------:R-:W-:Y:S02]  /*0aa0*/  IMAD.X R16, RZ, RZ, -0x1, P1 ;  /* 0xffffffffff107424 */ /* 0x000fe400008e06ff */
[----:B------:R-:W-:-:S07]  /*0ab0*/  IMAD R12, R3, 0x4, R12 ;  /* 0x00000004030c7824 */ /* 0x000fce00078e020c */
.L_x_199:
[----:B------:R-:W-:Y:S01]  /*0ac0*/  IADD3 R9, P1, PT, R9, 0x1, RZ ;  /* 0x0000000109097810 */ /* 0x000fe20007f3e0ff */
[----:B------:R-:W-:Y:S01]  /*0ad0*/  IMAD.MOV.U32 R14, RZ, RZ, R17 ;  /* 0x000000ffff0e7224 */ /* 0x000fe200078e0011 */
[C---:B------:R-:W-:Y:S01]  /*0ae0*/  IADD3 R29, P2, PT, R8.reuse, R29, RZ ;  /* 0x0000001d081d7210 */ /* 0x040fe20007f5e0ff */
[----:B------:R-:W-:Y:S01]  /*0af0*/  IMAD.MOV.U32 R15, RZ, RZ, R18 ;  /* 0x000000ffff0f7224 */ /* 0x000fe200078e0012 */
[C---:B------:R-:W-:Y:S01]  /*0b00*/  LEA R17, P3, R8.reuse, R17, 0x2 ;  /* 0x0000001108117211 */ /* 0x040fe200078610ff */
[----:B------:R-:W-:Y:S01]  /*0b10*/  IMAD.X R16, RZ, RZ, R16, P1 ;  /* 0x000000ffff107224 */ /* 0x000fe200008e0610 */
[----:B------:R-:W-:Y:S01]  /*0b20*/  ISETP.NE.U32.AND P1, PT, R9, RZ, PT ;  /* 0x000000ff0900720c */ /* 0x000fe20003f25070 */
[----:B------:R-:W-:Y:S01]  /*0b30*/  IMAD.X R10, RZ, RZ, R10, P2 ;  /* 0x000000ffff0a7224 */ /* 0x000fe200010e060a */
[----:B------:R-:W-:Y:S01]  /*0b40*/  @!PT LDS RZ, [RZ] ;  /* 0x00000000fffff984 */ /* 0x000fe20000000800 */
[----:B------:R-:W-:Y:S01]  /*0b50*/  @!PT LDS RZ, [RZ] ;  /* 0x00000000fffff984 */ /* 0x000fe20000000800 */
[----:B------:R-:W-:Y:S01]  /*0b60*/  @!PT LDS RZ, [RZ] ;  /* 0x00000000fffff984 */ /* 0x000fe20000000800 */
[----:B------:R1:W-:Y:S01]  /*0b70*/  LDGSTS.E [R12], desc[UR22][R14.64] ;  /* 0x000000000e0c7fae */ /* 0x0003e2000b9a1016 */
[----:B------:R-:W-:Y:S02]  /*0b80*/  LEA.HI.X R18, R8, R18, RZ, 0x2, P3 ;  /* 0x0000001208127211 */ /* 0x000fe400018f14ff */
[----:B------:R-:W-:Y:S01]  /*0b90*/  ISETP.NE.AND.EX P1, PT, R16, RZ, PT, P1 ;  /* 0x000000ff1000720c */ /* 0x000fe20003f25310 */
[----:B-1----:R-:W-:-:S12]  /*0ba0*/  IMAD R12, R7, 0x4, R12 ;  /* 0x00000004070c7824 */ /* 0x002fd800078e020c */
[----:B------:R-:W-:Y:S05]  /*0bb0*/  @P1 BRA `(.L_x_199) ;  /* 0xfffffffc00c01947 */ /* 0x000fea000383ffff */
.L_x_198:
[----:B------:R-:W-:Y:S05]  /*0bc0*/  BSYNC.RECONVERGENT B1 ;  /* 0x0000000000017941 */ /* 0x000fea0003800200 */
.L_x_197:
[----:B------:R-:W-:Y:S05]  /*0bd0*/  @!P0 BRA `(.L_x_193) ;  /* 0x0000000000f08947 */ /* 0x000fea0003800000 */
[----:B------:R-:W1:Y:S01]  /*0be0*/  S2UR UR8, SR_CgaCtaId ;  /* 0x00000000000879c3 */ /* 0x000e620000008800 */
[----:B------:R-:W2:Y:S01]  /*0bf0*/  LDCU.64 UR12, c[0x0][0x398] ;  /* 0x00007300ff0c77ac */ /* 0x000ea20008000a00 */
[C---:B------:R-:W-:Y:S01]  /*0c00*/  IMAD.SHL.U32 R9, R29.reuse, 0x4, RZ ;  /* 0x000000041d097824 */ /* 0x040fe200078e00ff */
[----:B------:R-:W-:Y:S01]  /*0c10*/  MOV R14, UR20 ;  /* 0x00000014000e7c02 */ /* 0x000fe20008000f00 */
[----:B------:R-:W-:Y:S01]  /*0c20*/  IMAD.U32 R15, RZ, RZ, UR21 ;  /* 0x00000015ff0f7e24 */ /* 0x000fe2000f8e00ff */
[C---:B------:R-:W-:Y:S01]  /*0c30*/  SHF.L.U64.HI R15, R29.reuse, 0x2, R10 ;  /* 0x000000021d0f7819 */ /* 0x040fe2000001020a */
[----:B------:R-:W-:Y:S01]  /*0c40*/  IMAD.U32 R12, RZ, RZ, UR6 ;  /* 0x00000006ff0c7e24 */ /* 0x000fe2000f8e00ff */
[----:B------:R-:W-:Y:S01]  /*0c50*/  LEA R9, P0, R14, R9, 0x2 ;  /* 0x000000090e097211 */ /* 0x000fe200078010ff */
[----:B------:R-:W-:Y:S01]  /*0c60*/  UMOV UR7, 0x400 ;  /* 0x0000040000077882 */ /* 0x000fe20000000000 */
[----:B------:R-:W-:Y:S01]  /*0c70*/  IMAD.SHL.U32 R18, R8, 0x4, RZ ;  /* 0x0000000408127824 */ /* 0x000fe200078e00ff */
[----:B------:R-:W-:Y:S01]  /*0c80*/  UIADD3 UR7, UPT, UPT, UR7, 0x80, URZ ;  /* 0x0000008007077890 */ /* 0x000fe2000fffe0ff */
[----:B------:R-:W-:Y:S01]  /*0c90*/  LEA.HI.X R12, R14, R15, R12, 0x2, P0 ;  /* 0x0000000f0e0c7211 */ /* 0x000fe200000f140c */
[----:B------:R-:W-:Y:S01]  /*0ca0*/  IMAD R24, R2, UR10, RZ ;  /* 0x0000000a02187c24 */ /* 0x000fe2000f8e02ff */
[----:B------:R-:W-:Y:S01]  /*0cb0*/  IADD3 R14, P0, PT, R29, UR20, RZ ;  /* 0x000000141d0e7c10 */ /* 0x000fe2000ff1e0ff */
[----:B------:R-:W-:Y:S01]  /*0cc0*/  UMOV UR5, URZ ;  /* 0x000000ff00057c82 */ /* 0x000fe20008000000 */
[----:B------:R-:W-:Y:S01]  /*0cd0*/  SHF.R.U32.HI R19, RZ, 0x1e, R8 ;  /* 0x0000001eff137819 */ /* 0x000fe20000011608 */
[----:B------:R-:W-:Y:S01]  /*0ce0*/  IMAD R24, R24, UR9, RZ ;  /* 0x0000000918187c24 */ /* 0x000fe2000f8e02ff */
[----:B------:R-:W-:-:S02]  /*0cf0*/  IADD3.X R15, PT, PT, R10, UR6, RZ, P0, !PT ;  /* 0x000000060a0f7c10 */ /* 0x000fc400087fe4ff */
[----:B--2---:R-:W-:Y:S02]  /*0d00*/  IADD3 R7, P1, PT, R13, UR12, RZ ;  /* 0x0000000c0d077c10 */ /* 0x004fe4000ff3e0ff */
[C---:B------:R-:W-:Y:S01]  /*0d10*/  SHF.L.U64.HI R15, R14.reuse, 0x2, R15 ;  /* 0x000000020e0f7819 */ /* 0x040fe2000001020f */
[----:B------:R-:W-:Y:S01]  /*0d20*/  IMAD.SHL.U32 R14, R14, 0x4, RZ ;  /* 0x000000040e0e7824 */ /* 0x000fe200078e00ff */
[----:B------:R-:W-:Y:S01]  /*0d30*/  IADD3.X R11, PT, PT, R11, UR13, RZ, P1, !PT ;  /* 0x0000000d0b0b7c10 */ /* 0x000fe20008ffe4ff */
[----:B-1----:R-:W-:Y:S01]  /*0d40*/  ULEA UR7, UR8, UR7, 0x18 ;  /* 0x0000000708077291 */ /* 0x002fe2000f8ec0ff */
[-C--:B------:R-:W-:Y:S01]  /*0d50*/  IADD3 R22, P1, PT, R18, R9.reuse, RZ ;  /* 0x0000000912167210 */ /* 0x080fe20007f3e0ff */
[C---:B------:R-:W-:Y:S01]  /*0d60*/  IMAD.WIDE.U32 R14, R8.reuse, 0xc, R14 ;  /* 0x0000000c080e7825 */ /* 0x040fe200078e000e */
[----:B------:R-:W-:-:S03]  /*0d70*/  LEA R20, P0, R8, R9, 0x3 ;  /* 0x0000000908147211 */ /* 0x000fc600078018ff */
[----:B------:R-:W-:Y:S01]  /*0d80*/  VIADD R16, R13, UR7 ;  /* 0x000000070d107c36 */ /* 0x000fe20008000000 */
[----:B------:R-:W-:Y:S01]  /*0d90*/  LEA.HI.X R26, R8, R12, RZ, 0x3, P0 ;  /* 0x0000000c081a7211 */ /* 0x000fe200000f1cff */
[----:B------:R-:W-:Y:S02]  /*0da0*/  IMAD.X R28, R19, 0x1, R12, P1 ;  /* 0x00000001131c7824 */ /* 0x000fe400008e060c */
[----:B------:R-:W-:Y:S02]  /*0db0*/  IMAD R13, R29, 0x4, R16 ;  /* 0x000000041d0d7824 */ /* 0x000fe400078e0210 */
[----:B------:R-:W-:Y:S02]  /*0dc0*/  VIADD R23, R15, UR5 ;  /* 0x000000050f177c36 */ /* 0x000fe40008000000 */
[C-C-:B------:R-:W-:Y:S02]  /*0dd0*/  IMAD R21, R24.reuse, 0x4, R13.reuse ;  /* 0x0000000418157824 */ /* 0x140fe400078e020d */
[----:B------:R-:W-:-:S02]  /*0de0*/  IMAD R25, R24, 0x8, R13 ;  /* 0x0000000818197824 */ /* 0x000fc400078e020d */
[----:B------:R-:W-:-:S07]  /*0df0*/  IMAD R27, R24, 0xc, R13 ;  /* 0x0000000c181b7824 */ /* 0x000fce00078e020d */
.L_x_200:
[----:B------:R-:W-:-:S04]  /*0e00*/  IADD3 R16, P0, PT, R7, R9, RZ ;  /* 0x0000000907107210 */ /* 0x000fc80007f1e0ff */
[----:B------:R-:W-:-:S05]  /*0e10*/  IADD3.X R17, PT, PT, R11, R12, RZ, P0, !PT ;  /* 0x0000000c0b117210 */ /* 0x000fca00007fe4ff */
[----:B------:R-:W-:Y:S01]  /*0e20*/  @!PT LDS RZ, [RZ] ;  /* 0x00000000fffff984 */ /* 0x000fe20000000800 */
[----:B------:R-:W-:Y:S01]  /*0e30*/  @!PT LDS RZ, [RZ] ;  /* 0x00000000fffff984 */ /* 0x000fe20000000800 */
[----:B------:R-:W-:Y:S01]  /*0e40*/  @!PT LDS RZ, [RZ] ;  /* 0x00000000fffff984 */ /* 0x000fe20000000800 */
[----:B------:R1:W-:Y:S02]  /*0e50*/  LDGSTS.E [R13], desc[UR22][R16.64] ;  /* 0x00000000100d7fae */ /* 0x0003e4000b9a1016 */
[----:B-1----:R-:W-:Y:S01]  /*0e60*/  IADD3 R16, P0, PT, R7, R22, RZ ;  /* 0x0000001607107210 */ /* 0x002fe20007f1e0ff */
[----:B------:R-:W-:-:S04]  /*0e70*/  IMAD R13, R24, 0x10, R13 ;  /* 0x00000010180d7824 */ /* 0x000fc800078e020d */
[----:B------:R-:W-:-:S05]  /*0e80*/  IMAD.X R17, R11, 0x1, R28, P0 ;  /* 0x000000010b117824 */ /* 0x000fca00000e061c */
[----:B------:R1:W-:Y:S02]  /*0e90*/  LDGSTS.E [R21], desc[UR22][R16.64] ;  /* 0x0000000010157fae */ /* 0x0003e4000b9a1016 */
[----:B-1----:R-:W-:Y:S01]  /*0ea0*/  IADD3 R16, P0, PT, R7, R20, RZ ;  /* 0x0000001407107210 */ /* 0x002fe20007f1e0ff */
[----:B------:R-:W-:-:S04]  /*0eb0*/  IMAD R21, R24, 0x10, R21 ;  /* 0x0000001018157824 */ /* 0x000fc800078e0215 */
[----:B------:R-:W-:-:S05]  /*0ec0*/  IMAD.X R17, R11, 0x1, R26, P0 ;  /* 0x000000010b117824 */ /* 0x000fca00000e061a */
[----:B------:R1:W-:Y:S02]  /*0ed0*/  LDGSTS.E [R25], desc[UR22][R16.64] ;  /* 0x0000000010197fae */ /* 0x0003e4000b9a1016 */
[----:B-1----:R-:W-:Y:S01]  /*0ee0*/  IADD3 R16, P0, PT, R7, R14, RZ ;  /* 0x0000000e07107210 */ /* 0x002fe20007f1e0ff */
[----:B------:R-:W-:Y:S01]  /*0ef0*/  IMAD R25, R24, 0x10, R25 ;  /* 0x0000001018197824 */ /* 0x000fe200078e0219 */
[----:B------:R-:W-:-:S03]  /*0f00*/  LEA R7, P1, R8, R7, 0x4 ;  /* 0x0000000708077211 */ /* 0x000fc600078220ff */
[----:B------:R-:W-:Y:S01]  /*0f10*/  IMAD.X R17, R11, 0x1, R23, P0 ;  /* 0x000000010b117824 */ /* 0x000fe200000e0617 */
[----:B------:R-:W-:Y:S02]  /*0f20*/  IADD3 R29, P0, PT, R18, R29, RZ ;  /* 0x0000001d121d7210 */ /* 0x000fe40007f1e0ff */
[----:B------:R-:W-:Y:S02]  /*0f30*/  LEA.HI.X R11, R8, R11, RZ, 0x4, P1 ;  /* 0x0000000b080b7211 */ /* 0x000fe400008f24ff */
[----:B------:R1:W-:Y:S01]  /*0f40*/  LDGSTS.E [R27], desc[UR22][R16.64] ;  /* 0x00000000101b7fae */ /* 0x0003e2000b9a1016 */
[----:B------:R-:W-:Y:S01]  /*0f50*/  IMAD.X R10, R19, 0x1, R10, P0 ;  /* 0x00000001130a7824 */ /* 0x000fe200000e060a */
[----:B------:R-:W-:-:S04]  /*0f60*/  ISETP.GE.U32.AND P0, PT, R29, R4, PT ;  /* 0x000000041d00720c */ /* 0x000fc80003f06070 */
[----:B------:R-:W-:Y:S01]  /*0f70*/  ISETP.GE.U32.AND.EX P0, PT, R10, R5, PT, P0 ;  /* 0x000000050a00720c */ /* 0x000fe20003f06100 */
[----:B-1----:R-:W-:-:S12]  /*0f80*/  IMAD R27, R24, 0x10, R27 ;  /* 0x00000010181b7824 */ /* 0x002fd800078e021b */
[----:B------:R-:W-:Y:S05]  /*0f90*/  @!P0 BRA `(.L_x_200) ;  /* 0xfffffffc00988947 */ /* 0x000fea000383ffff */
.L_x_193:
[----:B------:R-:W-:Y:S05]  /*0fa0*/  BSYNC.RECONVERGENT B0 ;  /* 0x0000000000007941 */ /* 0x000fea0003800200 */
.L_x_192:
[----:B------:R-:W-:Y:S01]  /*0fb0*/  ISETP.GT.U32.AND P0, PT, R4, R3, PT ;  /* 0x000000030400720c */ /* 0x000fe20003f04070 */
[----:B------:R-:W0:Y:S01]  /*0fc0*/  LDGDEPBAR ;  /* 0x00000000000079af */ /* 0x000e220000000000 */
[----:B------:R-:W-:Y:S02]  /*0fd0*/  BSSY.RECONVERGENT B0, `(.L_x_201) ;  /* 0x000009c000007945 */ /* 0x000fe40003800200 */
[----:B------:R-:W-:-:S13]  /*0fe0*/  ISETP.GT.U32.AND.EX P0, PT, R5, R6, PT, P0 ;  /* 0x000000060500720c */ /* 0x000fda0003f04100 */
        /* <DEDUP_REMOVED lines=17> */
[----:B------:R-:W-:Y:S01]  /*1100*/  ISETP.NE.U32.AND P2, PT, R8, RZ, PT ;  /* 0x000000ff0800720c */ /* 0x000fe20003f45070 */
[----:B------:R-:W-:-:S05]  /*1110*/  IMAD.MOV.U32 R10, RZ, RZ, RZ ;  /* 0x000000ffff0a7224 */ /* 0x000fca00078e00ff */
[----:B-1----:R-:W1:Y:S02]  /*1120*/  MUFU.RCP R13, R13 ;  /* 0x0000000d000d7308 */ /* 0x002e640000001000 */
[----:B-1----:R-:W-:-:S06]  /*1130*/  IADD3 R11, PT, PT, R13, 0xffffffe, RZ ;  /* 0x0ffffffe0d0b7810 */ /* 0x002fcc0007ffe0ff */
[----:B------:R-:W1:Y:S02]  /*1140*/  F2I.FTZ.U32.TRUNC.NTZ R11, R11 ;  /* 0x0000000b000b7305 */ /* 0x000e64000021f000 */
[----:B-1----:R-:W-:-:S04]  /*1150*/  IMAD R9, R9, R11, RZ ;  /* 0x0000000b09097224 */ /* 0x002fc800078e02ff */
[----:B------:R-:W-:-:S04]  /*1160*/  IMAD.HI.U32 R9, R11, R9, R10 ;  /* 0x000000090b097227 */ /* 0x000fc800078e000a */
[----:B------:R-:W-:Y:S02]  /*1170*/  IMAD.MOV.U32 R11, RZ, RZ, RZ ;  /* 0x000000ffff0b7224 */ /* 0x000fe400078e00ff */
[----:B------:R-:W-:-:S04]  /*1180*/  IMAD.HI.U32 R10, R9, R12, RZ ;  /* 0x0000000c090a7227 */ /* 0x000fc800078e00ff */
[----:B------:R-:W-:-:S04]  /*1190*/  IMAD.MOV R9, RZ, RZ, -R10 ;  /* 0x000000ffff097224 */ /* 0x000fc800078e0a0a */
[----:B------:R-:W-:-:S05]  /*11a0*/  IMAD R9, R8, R9, R12 ;  /* 0x0000000908097224 */ /* 0x000fca00078e020c */
[----:B------:R-:W-:-:S13]  /*11b0*/  ISETP.GE.U32.AND P0, PT, R9, R8, PT ;  /* 0x000000080900720c */ /* 0x000fda0003f06070 */
[----:B------:R-:W-:Y:S02]  /*11c0*/  @P0 IMAD.IADD R9, R9, 0x1, -R8 ;  /* 0x0000000109090824 */ /* 0x000fe400078e0a08 */
[----:B------:R-:W-:-:S03]  /*11d0*/  @P0 VIADD R10, R10, 0x1 ;  /* 0x000000010a0a0836 */ /* 0x000fc60000000000 */
[----:B------:R-:W-:-:S13]  /*11e0*/  ISETP.GE.U32.AND P1, PT, R9, R8, PT ;  /* 0x000000080900720c */ /* 0x000fda0003f26070 */
[----:B------:R-:W-:Y:S01]  /*11f0*/  @P1 VIADD R10, R10, 0x1 ;  /* 0x000000010a0a1836 */ /* 0x000fe20000000000 */
[----:B------:R-:W-:Y:S01]  /*1200*/  @!P2 LOP3.LUT R10, RZ, R8, RZ, 0x33, !PT ;  /* 0x00000008ff0aa212 */ /* 0x000fe200078e33ff */
[----:B------:R-:W-:Y:S06]  /*1210*/  BRA `(.L_x_205) ;  /* 0x00000000000c7947 */ /* 0x000fec0003800000 */
.L_x_204:
[----:B------:R-:W-:Y:S01]  /*1220*/  IMAD.MOV.U32 R9, RZ, RZ, R12 ;  /* 0x000000ffff097224 */ /* 0x000fe200078e000c */
[----:B------:R-:W-:-:S07]  /*1230*/  MOV R14, 0x1250 ;  /* 0x00001250000e7802 */ /* 0x000fce0000000f00 */
[----:B------:R-:W-:Y:S05]  /*1240*/  CALL.REL.NOINC `($__internal_0_$__cuda_sm20_div_u64) ;  /* 0x0000000800f47944 */ /* 0x000fea0003c00000 */
.L_x_205:
[----:B------:R-:W-:Y:S05]  /*1250*/  BSYNC.RECONVERGENT B1 ;  /* 0x0000000000017941 */ /* 0x000fea0003800200 */
.L_x_203:
[----:B------:R-:W-:Y:S01]  /*1260*/  IADD3 R7, P0, PT, R10, R7, RZ ;  /* 0x000000070a077210 */ /* 0x000fe20007f1e0ff */
[----:B------:R-:W1:Y:S01]  /*1270*/  LDC R12, c[0x0][0x3b0] ;  /* 0x0000ec00ff0c7b82 */ /* 0x000e620000000800 */
[----:B------:R-:W-:Y:S02]  /*1280*/  BSSY.RECONVERGENT B1, `(.L_x_206) ;  /* 0x0000031000017945 */ /* 0x000fe40003800200 */
[C---:B------:R-:W-:Y:S01]  /*1290*/  LOP3.LUT R9, R7.reuse, 0x3, RZ, 0xc0, !PT ;  /* 0x0000000307097812 */ /* 0x040fe200078ec0ff */
[----:B------:R-:W-:Y:S01]  /*12a0*/  IMAD.X R10, RZ, RZ, R11, P0 ;  /* 0x000000ffff0a7224 */ /* 0x000fe200000e060b */
[----:B------:R-:W-:Y:S02]  /*12b0*/  ISETP.GE.U32.AND P0, PT, R7, 0x3, PT ;  /* 0x000000030700780c */ /* 0x000fe40003f06070 */
[----:B------:R-:W-:Y:S02]  /*12c0*/  ISETP.NE.U32.AND P1, PT, R9, 0x3, PT ;  /* 0x000000030900780c */ /* 0x000fe40003f25070 */
[----:B------:R-:W-:-:S02]  /*12d0*/  ISETP.GE.U32.AND.EX P0, PT, R10, RZ, PT, P0 ;  /* 0x000000ff0a00720c */ /* 0x000fc40003f06100 */
[----:B------:R-:W-:Y:S02]  /*12e0*/  ISETP.NE.AND.EX P1, PT, RZ, RZ, PT, P1 ;  /* 0x000000ffff00720c */ /* 0x000fe40003f25310 */
[----:B-1----:R-:W-:-:S11]  /*12f0*/  SHF.R.S32.HI R13, RZ, 0x1f, R12 ;  /* 0x0000001fff0d7819 */ /* 0x002fd6000001140c */
[----:B------:R-:W-:Y:S05]  /*1300*/  @!P1 BRA `(.L_x_207) ;  /* 0x0000000000a09947 */ /* 0x000fea0003800000 */
[----:B------:R-:W1:Y:S01]  /*1310*/  S2UR UR7, SR_CgaCtaId ;  /* 0x00000000000779c3 */ /* 0x000e620000008800 */
[----:B------:R-:W2:Y:S01]  /*1320*/  LDCU.64 UR12, c[0x0][0x3a8] ;  /* 0x00007500ff0c77ac */ /* 0x000ea20008000a00 */
[----:B------:R-:W-:Y:S01]  /*1330*/  IMAD.U32 R10, RZ, RZ, UR20 ;  /* 0x00000014ff0a7e24 */ /* 0x000fe2000f8e00ff */
[----:B------:R-:W-:Y:S01]  /*1340*/  SHF.L.U32 R15, R3, 0x2, RZ ;  /* 0x00000002030f7819 */ /* 0x000fe200000006ff */
[----:B------:R-:W-:Y:S01]  /*1350*/  VIADD R9, R7, 0x1 ;  /* 0x0000000107097836 */ /* 0x000fe20000000000 */
[----:B------:R-:W-:Y:S01]  /*1360*/  UMOV UR5, 0x400 ;  /* 0x0000040000057882 */ /* 0x000fe20000000000 */
[----:B------:R-:W-:Y:S01]  /*1370*/  IMAD.U32 R16, RZ, RZ, UR6 ;  /* 0x00000006ff107e24 */ /* 0x000fe2000f8e00ff */
[----:B------:R-:W-:Y:S01]  /*1380*/  UIADD3 UR5, UPT, UPT, UR5, 0x80, URZ ;  /* 0x0000008005057890 */ /* 0x000fe2000fffe0ff */
[----:B------:R-:W3:Y:S01]  /*1390*/  LDC R14, c[0x0][0x388] ;  /* 0x0000e200ff0e7b82 */ /* 0x000ee20000000800 */
[----:B------:R-:W-:Y:S01]  /*13a0*/  SHF.L.U64.HI R7, R3, 0x2, R6 ;  /* 0x0000000203077819 */ /* 0x000fe20000010206 */
[----:B------:R-:W-:Y:S01]  /*13b0*/  IMAD.U32 R11, RZ, RZ, UR21 ;  /* 0x00000015ff0b7e24 */ /* 0x000fe2000f8e00ff */
[----:B------:R-:W-:Y:S01]  /*13c0*/  LEA R15, P1, R10, R15, 0x2 ;  /* 0x0000000f0a0f7211 */ /* 0x000fe200078210ff */
[----:B------:R-:W-:Y:S01]  /*13d0*/  IMAD R11, R2, UR10, RZ ;  /* 0x0000000a020b7c24 */ /* 0x000fe2000f8e02ff */
[----:B------:R-:W-:-:S02]  /*13e0*/  LOP3.LUT R9, R9, 0x3, RZ, 0xc0, !PT ;  /* 0x0000000309097812 */ /* 0x000fc400078ec0ff */
[----:B------:R-:W-:Y:S01]  /*13f0*/  LEA.HI.X R16, R10, R7, R16, 0x2, P1 ;  /* 0x000000070a107211 */ /* 0x000fe200008f1410 */
[----:B------:R-:W-:Y:S01]  /*1400*/  IMAD R18, R11, UR9, RZ ;  /* 0x000000090b127c24 */ /* 0x000fe2000f8e02ff */
[----:B------:R-:W-:Y:S02]  /*1410*/  IADD3 R9, P3, PT, RZ, -R9, RZ ;  /* 0x80000009ff097210 */ /* 0x000fe40007f7e0ff */
[----:B--2---:R-:W-:-:S04]  /*1420*/  IADD3 R15, P1, P2, R15, UR12, R12 ;  /* 0x0000000c0f0f7c10 */ /* 0x004fc8000fa3e00c */
[----:B------:R-:W-:Y:S01]  /*1430*/  IADD3.X R16, PT, PT, R16, UR13, R13, P1, P2 ;  /* 0x0000000d10107c10 */ /* 0x000fe20008fe440d */
[----:B-1----:R-:W-:-:S06]  /*1440*/  ULEA UR5, UR7, UR5, 0x18 ;  /* 0x0000000507057291 */ /* 0x002fcc000f8ec0ff */
[----:B------:R-:W-:-:S04]  /*1450*/  VIADD R7, R12, UR5 ;  /* 0x000000050c077c36 */ /* 0x000fc80008000000 */
[----:B---3--:R-:W-:Y:S02]  /*1460*/  IMAD R10, R14, 0x200, R7 ;  /* 0x000002000e0a7824 */ /* 0x008fe400078e0207 */
[----:B------:R-:W-:Y:S02]  /*1470*/  IMAD.X R14, RZ, RZ, -0x1, P3 ;  /* 0xffffffffff0e7424 */ /* 0x000fe400018e06ff */
[----:B------:R-:W-:-:S07]  /*1480*/  IMAD R7, R3, 0x4, R10 ;  /* 0x0000000403077824 */ /* 0x000fce00078e020a */
.L_x_208:
[----:B------:R-:W-:Y:S01]  /*1490*/  IADD3 R9, P1, PT, R9, 0x1, RZ ;  /* 0x0000000109097810 */ /* 0x000fe20007f3e0ff */
[----:B------:R-:W-:Y:S01]  /*14a0*/  IMAD.MOV.U32 R10, RZ, RZ, R15 ;  /* 0x000000ffff0a7224 */ /* 0x000fe200078e000f */
[C---:B------:R-:W-:Y:S01]  /*14b0*/  IADD3 R3, P2, PT, R8.reuse, R3, RZ ;  /* 0x0000000308037210 */ /* 0x040fe20007f5e0ff */
[----:B------:R-:W-:Y:S01]  /*14c0*/  IMAD.MOV.U32 R11, RZ, RZ, R16 ;  /* 0x000000ffff0b7224 */ /* 0x000fe200078e0010 */
[----:B------:R-:W-:Y:S01]  /*14d0*/  LEA R15, P3, R8, R15, 0x2 ;  /* 0x0000000f080f7211 */ /* 0x000fe200078610ff */
[----:B------:R-:W-:Y:S01]  /*14e0*/  IMAD.X R14, RZ, RZ, R14, P1 ;  /* 0x000000ffff0e7224 */ /* 0x000fe200008e060e */
[----:B------:R-:W-:Y:S02]  /*14f0*/  ISETP.NE.U32.AND P1, PT, R9, RZ, PT ;  /* 0x000000ff0900720c */ /* 0x000fe40003f25070 */
[----:B------:R-:W-:Y:S01]  /*1500*/  @!PT LDS RZ, [RZ] ;  /* 0x00000000fffff984 */ /* 0x000fe20000000800 */
[----:B------:R-:W-:Y:S01]  /*1510*/  @!PT LDS RZ, [RZ] ;  /* 0x00000000fffff984 */ /* 0x000fe20000000800 */
[----:B------:R-:W-:Y:S01]  /*1520*/  @!PT LDS RZ, [RZ] ;  /* 0x00000000fffff984 */ /* 0x000fe20000000800 */
[----:B------:R1:W-:Y:S01]  /*1530*/  LDGSTS.E [R7+0x80], desc[UR22][R10.64] ;  /* 0x000800000a077fae */ /* 0x0003e2000b9a1016 */
[----:B------:R-:W-:Y:S02]  /*1540*/  IADD3.X R6, PT, PT, RZ, R6, RZ, P2, !PT ;  /* 0x00000006ff067210 */ /* 0x000fe400017fe4ff */
[----:B------:R-:W-:-:S02]  /*1550*/  ISETP.NE.AND.EX P1, PT, R14, RZ, PT, P1 ;  /* 0x000000ff0e00720c */ /* 0x000fc40003f25310 */
[----:B------:R-:W-:Y:S01]  /*1560*/  LEA.HI.X R16, R8, R16, RZ, 0x2, P3 ;  /* 0x0000001008107211 */ /* 0x000fe200018f14ff */
[----:B-1----:R-:W-:-:S10]  /*1570*/  IMAD R7, R18, 0x4, R7 ;  /* 0x0000000412077824 */ /* 0x002fd400078e0207 */
[----:B------:R-:W-:Y:S05]  /*1580*/  @P1 BRA `(.L_x_208) ;  /* 0xfffffffc00c01947 */ /* 0x000fea000383ffff */
.L_x_207:
[----:B------:R-:W-:Y:S05]  /*1590*/  BSYNC.RECONVERGENT B1 ;  /* 0x0000000000017941 */ /* 0x000fea0003800200 */
.L_x_206:
[----:B------:R-:W-:Y:S05]  /*15a0*/  @!P0 BRA `(.L_x_202) ;  /* 0x0000000000f88947 */ /* 0x000fea0003800000 */
[----:B------:R-:W1:Y:S01]  /*15b0*/  S2UR UR7, SR_CgaCtaId ;  /* 0x00000000000779c3 */ /* 0x000e620000008800 */
[----:B------:R-:W-:Y:S01]  /*15c0*/  UMOV UR5, 0x400 ;  /* 0x0000040000057882 */ /* 0x000fe20000000000 */
[----:B------:R-:W2:Y:S01]  /*15d0*/  LDCU.64 UR12, c[0x0][0x3a8] ;  /* 0x00007500ff0c77ac */ /* 0x000ea20008000a00 */
[C---:B------:R-:W-:Y:S01]  /*15e0*/  IADD3 R14, P0, PT, R3.reuse, UR20, RZ ;  /* 0x00000014030e7c10 */ /* 0x040fe2000ff1e0ff */
[C---:B------:R-:W-:Y:S01]  /*15f0*/  IMAD.SHL.U32 R9, R3.reuse, 0x4, RZ ;  /* 0x0000000403097824 */ /* 0x040fe200078e00ff */
[----:B------:R-:W-:Y:S01]  /*1600*/  UIADD3 UR5, UPT, UPT, UR5, 0x80, URZ ;  /* 0x0000008005057890 */ /* 0x000fe2000fffe0ff */
[----:B------:R-:W-:Y:S02]  /*1610*/  IMAD.U32 R10, RZ, RZ, UR20 ;  /* 0x00000014ff0a7e24 */ /* 0x000fe4000f8e00ff */
[----:B------:R-:W3:Y:S01]  /*1620*/  LDC R16, c[0x0][0x388] ;  /* 0x0000e200ff107b82 */ /* 0x000ee20000000800 */
[----:B------:R-:W-:Y:S01]  /*1630*/  IMAD.U32 R11, RZ, RZ, UR21 ;  /* 0x00000015ff0b7e24 */ /* 0x000fe2000f8e00ff */
[----:B------:R-:W-:Y:S01]  /*1640*/  SHF.L.U64.HI R11, R3, 0x2, R6 ;  /* 0x00000002030b7819 */ /* 0x000fe20000010206 */
[----:B------:R-:W-:Y:S01]  /*1650*/  IMAD.U32 R17, RZ, RZ, UR6 ;  /* 0x00000006ff117e24 */ /* 0x000fe2000f8e00ff */
[----:B------:R-:W-:Y:S01]  /*1660*/  LEA R9, P2, R10, R9, 0x2 ;  /* 0x000000090a097211 */ /* 0x000fe200078410ff */
[----:B------:R-:W-:-:S03]  /*1670*/  IMAD R21, R2, UR10, RZ ;  /* 0x0000000a02157c24 */ /* 0x000fc6000f8e02ff */
[----:B------:R-:W-:Y:S01]  /*1680*/  LEA.HI.X R10, R10, R11, R17, 0x2, P2 ;  /* 0x0000000b0a0a7211 */ /* 0x000fe200010f1411 */
[----:B------:R-:W-:Y:S01]  /*1690*/  IMAD R21, R21, UR9, RZ ;  /* 0x0000000915157c24 */ /* 0x000fe2000f8e02ff */
[----:B--2---:R-:W-:Y:S01]  /*16a0*/  IADD3 R7, P1, PT, R12, UR12, RZ ;  /* 0x0000000c0c077c10 */ /* 0x004fe2000ff3e0ff */
[----:B-1----:R-:W-:-:S03]  /*16b0*/  ULEA UR5, UR7, UR5, 0x18 ;  /* 0x0000000507057291 */ /* 0x002fc6000f8ec0ff */
[----:B------:R-:W-:Y:S02]  /*16c0*/  IADD3.X R11, PT, PT, R13, UR13, RZ, P1, !PT ;  /* 0x0000000d0d0b7c10 */ /* 0x000fe40008ffe4ff */
[----:B------:R-:W-:Y:S02]  /*16d0*/  SHF.R.U32.HI R13, RZ, 0x1e, R8 ;  /* 0x0000001eff0d7819 */ /* 0x000fe40000011608 */
[----:B------:R-:W-:Y:S01]  /*16e0*/  LEA R22, P1, R8, R9, 0x3 ;  /* 0x0000000908167211 */ /* 0x000fe200078218ff */
[----:B------:R-:W-:Y:S01]  /*16f0*/  VIADD R15, R12, UR5 ;  /* 0x000000050c0f7c36 */ /* 0x000fe20008000000 */
[----:B------:R-:W-:Y:S01]  /*1700*/  UMOV UR5, URZ ;  /* 0x000000ff00057c82 */ /* 0x000fe20008000000 */
[C---:B------:R-:W-:Y:S01]  /*1710*/  IMAD.SHL.U32 R12, R8.reuse, 0x4, RZ ;  /* 0x00000004080c7824 */ /* 0x040fe200078e00ff */
[----:B------:R-:W-:Y:S01]  /*1720*/  LEA.HI.X R28, R8, R10, RZ, 0x3, P1 ;  /* 0x0000000a081c7211 */ /* 0x000fe200008f1cff */
[----:B---3--:R-:W-:Y:S01]  /*1730*/  IMAD R16, R16, 0x200, R15 ;  /* 0x0000020010107824 */ /* 0x008fe200078e020f */
[----:B------:R-:W-:-:S02]  /*1740*/  IADD3.X R15, PT, PT, R6, UR6, RZ, P0, !PT ;  /* 0x00000006060f7c10 */ /* 0x000fc400087fe4ff */
[----:B------:R-:W-:Y:S01]  /*1750*/  IADD3 R20, P0, PT, R12, R9, RZ ;  /* 0x000000090c147210 */ /* 0x000fe20007f1e0ff */
[----:B------:R-:W-:Y:S01]  /*1760*/  IMAD R2, R3, 0x4, R16 ;  /* 0x0000000403027824 */ /* 0x000fe200078e0210 */
[C---:B------:R-:W-:Y:S01]  /*1770*/  SHF.L.U64.HI R15, R14.reuse, 0x2, R15 ;  /* 0x000000020e0f7819 */ /* 0x040fe2000001020f */
[----:B------:R-:W-:Y:S01]  /*1780*/  IMAD.SHL.U32 R14, R14, 0x4, RZ ;  /* 0x000000040e0e7824 */ /* 0x000fe200078e00ff */
[----:B------:R-:W-:Y:S01]  /*1790*/  IADD3.X R26, PT, PT, R13, R10, RZ, P0, !PT ;  /* 0x0000000a0d1a7210 */ /* 0x000fe200007fe4ff */
[----:B------:R-:W-:Y:S02]  /*17a0*/  IMAD R24, R21, 0x4, R2 ;  /* 0x0000000415187824 */ /* 0x000fe400078e0202 */
[----:B------:R-:W-:-:S04]  /*17b0*/  IMAD.WIDE.U32 R14, R8, 0xc, R14 ;  /* 0x0000000c080e7825 */ /* 0x000fc800078e000e */
[----:B------:R-:W-:Y:S02]  /*17c0*/  VIADD R23, R15, UR5 ;  /* 0x000000050f177c36 */ /* 0x000fe40008000000 */
[C-C-:B------:R-:W-:Y:S02]  /*17d0*/  IMAD R25, R21.reuse, 0x8, R2.reuse ;  /* 0x0000000815197824 */ /* 0x140fe400078e0202 */
[----:B------:R-:W-:-:S07]  /*17e0*/  IMAD R27, R21, 0xc, R2 ;  /* 0x0000000c151b7824 */ /* 0x000fce00078e0202 */
.L_x_209:
[----:B------:R-:W-:-:S05]  /*17f0*/  IADD3 R18, P0, PT, R7, R9, RZ ;  /* 0x0000000907127210 */ /* 0x000fca0007f1e0ff */
[----:B------:R-:W-:Y:S01]  /*1800*/  IMAD.X R19, R11, 0x1, R10, P0 ;  /* 0x000000010b137824 */ /* 0x000fe200000e060a */
[----:B------:R-:W-:-:S04]  /*1810*/  IADD3 R16, P0, PT, R7, R20, RZ ;  /* 0x0000001407107210 */ /* 0x000fc80007f1e0ff */
[----:B------:R-:W-:Y:S01]  /*1820*/  @!PT LDS RZ, [RZ] ;  /* 0x00000000fffff984 */ /* 0x000fe20000000800 */
[----:B------:R-:W-:Y:S01]  /*1830*/  @!PT LDS RZ, [RZ] ;  /* 0x00000000fffff984 */ /* 0x000fe20000000800 */
[----:B------:R-:W-:Y:S01]  /*1840*/  @!PT LDS RZ, [RZ] ;  /* 0x00000000fffff984 */ /* 0x000fe20000000800 */
[----:B------:R1:W-:Y:S01]  /*1850*/  LDGSTS.E [R2+0x80], desc[UR22][R18.64] ;  /* 0x0008000012027fae */ /* 0x0003e2000b9a1016 */
[----:B------:R-:W-:-:S05]  /*1860*/  IMAD.X R17, R11, 0x1, R26, P0 ;  /* 0x000000010b117824 */ /* 0x000fca00000e061a */
[----:B------:R2:W-:Y:S01]  /*1870*/  LDGSTS.E [R24+0x80], desc[UR22][R16.64] ;  /* 0x0008000010187fae */ /* 0x0005e2000b9a1016 */
[----:B-1----:R-:W-:Y:S01]  /*1880*/  IMAD R2, R21, 0x10, R2 ;  /* 0x0000001015027824 */ /* 0x002fe200078e0202 */
[----:B--2---:R-:W-:Y:S01]  /*1890*/  IADD3 R16, P0, PT, R7, R22, RZ ;  /* 0x0000001607107210 */ /* 0x004fe20007f1e0ff */
[----:B------:R-:W-:-:S04]  /*18a0*/  IMAD R24, R21, 0x10, R24 ;  /* 0x0000001015187824 */ /* 0x000fc800078e0218 */
[----:B------:R-:W-:Y:S01]  /*18b0*/  IMAD.X R17, R11, 0x1, R28, P0 ;  /* 0x000000010b117824 */ /* 0x000fe200000e061c */
[----:B------:R-:W-:Y:S02]  /*18c0*/  IADD3 R18, P0, PT, R7, R14, RZ ;  /* 0x0000000e07127210 */ /* 0x000fe40007f1e0ff */
[----:B------:R-:W-:Y:S02]  /*18d0*/  LEA R7, P1, R8, R7, 0x4 ;  /* 0x0000000708077211 */ /* 0x000fe400078220ff */
[----:B------:R1:W-:Y:S01]  /*18e0*/  LDGSTS.E [R25+0x80], desc[UR22][R16.64] ;  /* 0x0008000010197fae */ /* 0x0003e2000b9a1016 */
[----:B------:R-:W-:Y:S01]  /*18f0*/  IMAD.X R19, R11, 0x1, R23, P0 ;  /* 0x000000010b137824 */ /* 0x000fe200000e0617 */
[----:B------:R-:W-:Y:S02]  /*1900*/  IADD3 R3, P0, PT, R12, R3, RZ ;  /* 0x000000030c037210 */ /* 0x000fe40007f1e0ff */
[----:B------:R-:W-:Y:S02]  /*1910*/  LEA.HI.X R11, R8, R11, RZ, 0x4, P1 ;  /* 0x0000000b080b7211 */ /* 0x000fe400008f24ff */
[----:B------:R2:W-:Y:S01]  /*1920*/  LDGSTS.E [R27+0x80], desc[UR22][R18.64] ;  /* 0x00080000121b7fae */ /* 0x0005e2000b9a1016 */
[----:B------:R-:W-:Y:S01]  /*1930*/  IMAD.X R6, R13, 0x1, R6, P0 ;  /* 0x000000010d067824 */ /* 0x000fe200000e0606 */
[----:B------:R-:W-:-:S04]  /*1940*/  ISETP.GE.U32.AND P0, PT, R3, R4, PT ;  /* 0x000000040300720c */ /* 0x000fc80003f06070 */
[----:B------:R-:W-:Y:S02]  /*1950*/  ISETP.GE.U32.AND.EX P0, PT, R6, R5, PT, P0 ;  /* 0x000000050600720c */ /* 0x000fe40003f06100 */
[C---:B-1----:R-:W-:Y:S01]  /*1960*/  LEA R25, R21.reuse, R25, 0x4 ;  /* 0x0000001915197211 */ /* 0x042fe200078e20ff */
[----:B--2---:R-:W-:-:S10]  /*1970*/  IMAD R27, R21, 0x10, R27 ;  /* 0x00000010151b7824 */ /* 0x004fd400078e021b */
[----:B------:R-:W-:Y:S05]  /*1980*/  @!P0 BRA `(.L_x_209) ;  /* 0xfffffffc00988947 */ /* 0x000fea000383ffff */
.L_x_202:
[----:B------:R-:W-:Y:S05]  /*1990*/  BSYNC.RECONVERGENT B0 ;  /* 0x0000000000007941 */ /* 0x000fea0003800200 */
.L_x_201:
[----:B------:R-:W0:Y:S01]  /*19a0*/  LDGDEPBAR ;  /* 0x00000000000079af */ /* 0x000e220000000000 */
[----:B------:R-:W-:-:S04]  /*19b0*/  DEPBAR.LE SB0, 0x0 ;  /* 0x000080000000791a */ /* 0x000fc80000000000 */
[----:B------:R-:W-:Y:S06]  /*19c0*/  BAR.SYNC.DEFER_BLOCKING 0x0 ;  /* 0x0000000000007b1d */ /* 0x000fec0000010000 */
.L_x_191:
[----:B------:R-:W-:-:S13]  /*19d0*/  ISETP.NE.AND P0, PT, R0, UR19, PT ;  /* 0x0000001300007c0c */ /* 0x000fda000bf05270 */
[----:B------:R-:W-:Y:S05]  /*19e0*/  @!P0 BRA `(.L_x_210) ;  /* 0x0000000000888947 */ /* 0x000fea0003800000 */
[----:B------:R-:W1:Y:S02]  /*19f0*/  LDC R4, c[0x0][0x388] ;  /* 0x0000e200ff047b82 */ /* 0x000e640000000800 */
[----:B-1----:R-:W-:-:S13]  /*1a00*/  ISETP.GE.AND P0, PT, R4, 0x1, PT ;  /* 0x000000010400780c */ /* 0x002fda0003f06270 */
[----:B------:R-:W-:Y:S05]  /*1a10*/  @!P0 EXIT ;  /* 0x000000000000894d */ /* 0x000fea0003800000 */
[----:B------:R-:W1:Y:S01]  /*1a20*/  S2R R7, SR_CgaCtaId ;  /* 0x0000000000077919 */ /* 0x000e620000008800 */
[----:B------:R-:W2:Y:S01]  /*1a30*/  LDC R3, c[0x0][0x3b0] ;  /* 0x0000ec00ff037b82 */ /* 0x000ea20000000800 */
[----:B------:R-:W3:Y:S01]  /*1a40*/  LDCU UR7, c[0x0][0x3a0] ;  /* 0x00007400ff0777ac */ /* 0x000ee20008000800 */
[----:B------:R-:W-:Y:S01]  /*1a50*/  MOV R2, 0x400 ;  /* 0x0000040000027802 */ /* 0x000fe20000000f00 */
[----:B------:R-:W3:Y:S01]  /*1a60*/  S2R R5, SR_TID.X ;  /* 0x0000000000057919 */ /* 0x000ee20000002100 */
[----:B------:R-:W4:Y:S03]  /*1a70*/  LDCU.64 UR4, c[0x0][0x390] ;  /* 0x00007200ff0477ac */ /* 0x000f260008000a00 */
[----:B------:R-:W-:Y:S01]  /*1a80*/  VIADD R6, R2, 0x80 ;  /* 0x0000008002067836 */ /* 0x000fe20000000000 */
[----:B----4-:R-:W-:Y:S01]  /*1a90*/  ULEA UR4, UP0, UR20, UR4, 0x2 ;  /* 0x0000000414047291 */ /* 0x010fe2000f8010ff */
[----:B--2---:R-:W-:-:S02]  /*1aa0*/  IMAD R2, R4, 0x200, R3 ;  /* 0x0000020004027824 */ /* 0x004fc400078e0203 */
[----:B------:R-:W-:Y:S01]  /*1ab0*/  IMAD.MOV R4, RZ, RZ, -R4 ;  /* 0x000000ffff047224 */ /* 0x000fe200078e0a04 */
[----:B------:R-:W-:Y:S01]  /*1ac0*/  ULEA.HI.X UR5, UR20, UR5, UR6, 0x2, UP0 ;  /* 0x0000000514057291 */ /* 0x000fe200080f1406 */
[----:B-1----:R-:W-:Y:S02]  /*1ad0*/  LEA R6, R7, R6, 0x18 ;  /* 0x0000000607067211 */ /* 0x002fe400078ec0ff */
[C---:B---3--:R-:W-:Y:S01]  /*1ae0*/  LEA R3, R5.reuse, UR7, 0x2 ;  /* 0x0000000705037c11 */ /* 0x048fe2000f8e10ff */
[----:B------:R-:W-:-:S04]  /*1af0*/  IMAD R2, R5, 0x4, R2 ;  /* 0x0000000405027824 */ /* 0x000fc800078e0202 */
[----:B------:R-:W-:Y:S01]  /*1b00*/  IMAD.IADD R7, R6, 0x1, R3 ;  /* 0x0000000106077824 */ /* 0x000fe200078e0203 */
[----:B------:R-:W-:-:S07]  /*1b10*/  IADD3 R6, PT, PT, R2, 0x80, R6 ;  /* 0x0000008002067810 */ /* 0x000fce0007ffe006 */
.L_x_211:
[----:B------:R-:W-:Y:S01]  /*1b20*/  ISETP.GE.AND P0, PT, R5, R0, PT ;  /* 0x000000000500720c */ /* 0x000fe20003f06270 */
[----:B------:R-:W-:Y:S02]  /*1b30*/  IMAD.U32 R2, RZ, RZ, UR4 ;  /* 0x00000004ff027e24 */ /* 0x000fe4000f8e00ff */
[----:B------:R-:W-:Y:S02]  /*1b40*/  IMAD.U32 R3, RZ, RZ, UR5 ;  /* 0x00000005ff037e24 */ /* 0x000fe4000f8e00ff */
[----:B------:R-:W-:-:S08]  /*1b50*/  VIADD R4, R4, 0x1 ;  /* 0x0000000104047836 */ /* 0x000fd00000000000 */
[----:B------:R1:W-:Y:S01]  /*1b60*/  @!P0 LDS R8, [R7] ;  /* 0x0000000007088984 */ /* 0x0003e20000000800 */
[----:B------:R-:W-:-:S03]  /*1b70*/  @!P0 IMAD.WIDE R2, R5, 0x4, R2 ;  /* 0x0000000405028825 */ /* 0x000fc600078e0202 */
[----:B------:R2:W3:Y:S01]  /*1b80*/  @!P0 LDS R9, [R6] ;  /* 0x0000000006098984 */ /* 0x0004e20000000800 */
[----:B------:R-:W-:Y:S01]  /*1b90*/  VIADD R5, R5, 0x80 ;  /* 0x0000008005057836 */ /* 0x000fe20000000000 */
[----:B-1----:R-:W-:Y:S01]  /*1ba0*/  IADD3 R7, PT, PT, R7, 0x200, RZ ;  /* 0x0000020007077810 */ /* 0x002fe20007ffe0ff */
[----:B--2---:R-:W-:Y:S02]  /*1bb0*/  VIADD R6, R6, 0x200 ;  /* 0x0000020006067836 */ /* 0x004fe40000000000 */
[----:B---3--:R-:W-:-:S05]  /*1bc0*/  @!P0 IMAD.IADD R9, R8, 0x1, -R9 ;  /* 0x0000000108098824 */ /* 0x008fca00078e0a09 */
[----:B------:R1:W-:Y:S01]  /*1bd0*/  @!P0 STG.E desc[UR22][R2.64], R9 ;  /* 0x0000000902008986 */ /* 0x0003e2000c101916 */
[----:B------:R-:W-:-:S13]  /*1be0*/  ISETP.NE.AND P0, PT, R4, RZ, PT ;  /* 0x000000ff0400720c */ /* 0x000fda0003f05270 */
[----:B-1----:R-:W-:Y:S05]  /*1bf0*/  @P0 BRA `(.L_x_211) ;  /* 0xfffffffc00c80947 */ /* 0x002fea000383ffff */
[----:B------:R-:W-:Y:S05]  /*1c00*/  EXIT ;  /* 0x000000000000794d */ /* 0x000fea0003800000 */
.L_x_210:
        /* <DEDUP_REMOVED lines=19> */
.L_x_212:
[----:B-1----:R-:W-:Y:S01]  /*1d40*/  LDS R7, [R6] ;  /* 0x0000000006077984 */ /* 0x002fe20000000800 */
[----:B------:R-:W-:Y:S01]  /*1d50*/  IADD3 R0, PT, PT, R0, 0x1, RZ ;  /* 0x0000000100007810 */ /* 0x000fe20007ffe0ff */
[----:B------:R-:W-:Y:S02]  /*1d60*/  IMAD.U32 R2, RZ, RZ, UR4 ;  /* 0x00000004ff027e24 */ /* 0x000fe4000f8e00ff */
[----:B------:R-:W1:Y:S01]  /*1d70*/  LDS R8, [R4] ;  /* 0x0000000004087984 */ /* 0x000e620000000800 */
[----:B------:R-:W-:Y:S01]  /*1d80*/  ISETP.NE.AND P0, PT, R0, RZ, PT ;  /* 0x000000ff0000720c */ /* 0x000fe20003f05270 */
[----:B------:R-:W-:Y:S02]  /*1d90*/  IMAD.U32 R3, RZ, RZ, UR5 ;  /* 0x00000005ff037e24 */ /* 0x000fe4000f8e00ff */
[----:B------:R-:W-:-:S04]  /*1da0*/  IMAD.WIDE R2, R5, 0x4, R2 ;  /* 0x0000000405027825 */ /* 0x000fc800078e0202 */
[----:B-1----:R-:W-:-:S05]  /*1db0*/  IMAD.IADD R7, R7, 0x1, -R8 ;  /* 0x0000000107077824 */ /* 0x002fca00078e0a08 */
[----:B------:R1:W-:Y:S01]  /*1dc0*/  STG.E desc[UR22][R2.64], R7 ;  /* 0x0000000702007986 */ /* 0x0003e2000c101916 */
[----:B------:R-:W-:Y:S05]  /*1dd0*/  @!P0 EXIT ;  /* 0x000000000000894d */ /* 0x000fea0003800000 */
[----:B------:R-:W-:Y:S02]  /*1de0*/  VIADD R4, R4, 0x200 ;  /* 0x0000020004047836 */ /* 0x000fe40000000000 */
[----:B------:R-:W-:Y:S02]  /*1df0*/  VIADD R6, R6, 0x200 ;  /* 0x0000020006067836 */ /* 0x000fe40000000000 */
[----:B------:R-:W-:Y:S01]  /*1e00*/  VIADD R5, R5, 0x80 ;  /* 0x0000008005057836 */ /* 0x000fe20000000000 */
[----:B------:R-:W-:Y:S06]  /*1e10*/  BRA `(.L_x_212) ;  /* 0xfffffffc00c87947 */ /* 0x000fec000383ffff */
        .weak           $__internal_0_$__cuda_sm20_div_u64
        .type           $__internal_0_$__cuda_sm20_div_u64,@function
        .size           $__internal_0_$__cuda_sm20_div_u64,(.L_x_245 - $__internal_0_$__cuda_sm20_div_u64)
$__internal_0_$__cuda_sm20_div_u64:
[----:B------:R-:W-:Y:S02]  /*1e20*/  IMAD.MOV.U32 R16, RZ, RZ, R8 ;  /* 0x000000ffff107224 */ /* 0x000fe400078e0008 */
[----:B------:R-:W-:-:S04]  /*1e30*/  IMAD.U32 R17, RZ, RZ, UR4 ;  /* 0x00000004ff117e24 */ /* 0x000fc8000f8e00ff */
[----:B------:R-:W1:Y:S08]  /*1e40*/  I2F.U64.RP R16, R16 ;  /* 0x0000001000107312 */ /* 0x000e700000309000 */
[----:B-1----:R-:W1:Y:S02]  /*1e50*/  MUFU.RCP R10, R16 ;  /* 0x00000010000a7308 */ /* 0x002e640000001000 */
[----:B-1----:R-:W-:-:S06]  /*1e60*/  VIADD R10, R10, 0x1ffffffe ;  /* 0x1ffffffe0a0a7836 */ /* 0x002fcc0000000000 */
[----:B------:R-:W1:Y:S02]  /*1e70*/  F2I.U64.TRUNC R10, R10 ;  /* 0x0000000a000a7311 */ /* 0x000e64000020d800 */
[----:B-1----:R-:W-:-:S04]  /*1e80*/  IMAD.WIDE.U32 R12, R10, R8, RZ ;  /* 0x000000080a0c7225 */ /* 0x002fc800078e00ff */
[----:B------:R-:W-:Y:S01]  /*1e90*/  IMAD R13, R10, UR4, R13 ;  /* 0x000000040a0d7c24 */ /* 0x000fe2000f8e020d */
[----:B------:R-:W-:-:S03]  /*1ea0*/  IADD3 R19, P0, PT, RZ, -R12, RZ ;  /* 0x8000000cff137210 */ /* 0x000fc60007f1e0ff */
[----:B------:R-:W-:Y:S02]  /*1eb0*/  IMAD R13, R11, R8, R13 ;  /* 0x000000080b0d7224 */ /* 0x000fe400078e020d */
[----:B------:R-:W-:-:S04]  /*1ec0*/  IMAD.HI.U32 R12, R10, R19, RZ ;  /* 0x000000130a0c7227 */ /* 0x000fc800078e00ff */
[----:B------:R-:W-:Y:S02]  /*1ed0*/  IMAD.X R21, RZ, RZ, ~R13, P0 ;  /* 0x000000ffff157224 */ /* 0x000fe400000e0e0d */
[----:B------:R-:W-:Y:S02]  /*1ee0*/  IMAD.MOV.U32 R13, RZ, RZ, R10 ;  /* 0x000000ffff0d7224 */ /* 0x000fe400078e000a */
[-C--:B------:R-:W-:Y:S02]  /*1ef0*/  IMAD R17, R11, R21.reuse, RZ ;  /* 0x000000150b117224 */ /* 0x080fe400078e02ff */
[----:B------:R-:W-:-:S04]  /*1f00*/  IMAD.WIDE.U32 R12, P0, R10, R21, R12 ;  /* 0x000000150a0c7225 */ /* 0x000fc8000780000c */
[----:B------:R-:W-:-:S04]  /*1f10*/  IMAD.HI.U32 R21, R11, R21, RZ ;  /* 0x000000150b157227 */ /* 0x000fc800078e00ff */
[----:B------:R-:W-:-:S05]  /*1f20*/  IMAD.HI.U32 R12, P1, R11, R19, R12 ;  /* 0x000000130b0c7227 */ /* 0x000fca000782000c */
[----:B------:R-:W-:Y:S01]  /*1f30*/  IADD3 R13, P2, PT, R17, R12, RZ ;  /* 0x0000000c110d7210 */ /* 0x000fe20007f5e0ff */
[----:B------:R-:W-:-:S04]  /*1f40*/  IMAD.X R12, R21, 0x1, R11, P0 ;  /* 0x00000001150c7824 */ /* 0x000fc800000e060b */
[----:B------:R-:W-:Y:S01]  /*1f50*/  IMAD.WIDE.U32 R10, R13, R8, RZ ;  /* 0x000000080d0a7225 */ /* 0x000fe200078e00ff */
[----:B------:R-:W-:-:S03]  /*1f60*/  IADD3.X R17, PT, PT, RZ, RZ, R12, P2, P1 ;  /* 0x000000ffff117210 */ /* 0x000fc600017e240c */
[----:B------:R-:W-:Y:S01]  /*1f70*/  IMAD R11, R13, UR4, R11 ;  /* 0x000000040d0b7c24 */ /* 0x000fe2000f8e020b */
[----:B------:R-:W-:-:S03]  /*1f80*/  IADD3 R19, P0, PT, RZ, -R10, RZ ;  /* 0x8000000aff137210 */ /* 0x000fc60007f1e0ff */
[----:B------:R-:W-:Y:S02]  /*1f90*/  IMAD R11, R17, R8, R11 ;  /* 0x00000008110b7224 */ /* 0x000fe400078e020b */
[----:B------:R-:W-:-:S03]  /*1fa0*/  IMAD.HI.U32 R12, R13, R19, RZ ;  /* 0x000000130d0c7227 */ /* 0x000fc600078e00ff */
[----:B------:R-:W-:-:S05]  /*1fb0*/  IADD3.X R10, PT, PT, RZ, ~R11, RZ, P0, !PT ;  /* 0x8000000bff0a7210 */ /* 0x000fca00007fe4ff */
[----:B------:R-:W-:-:S04]  /*1fc0*/  IMAD.WIDE.U32 R12, P0, R13, R10, R12 ;  /* 0x0000000a0d0c7225 */ /* 0x000fc8000780000c */
[C---:B------:R-:W-:Y:S02]  /*1fd0*/  IMAD R11, R17.reuse, R10, RZ ;  /* 0x0000000a110b7224 */ /* 0x040fe400078e02ff */
[----:B------:R-:W-:-:S04]  /*1fe0*/  IMAD.HI.U32 R12, P1, R17, R19, R12 ;  /* 0x00000013110c7227 */ /* 0x000fc8000782000c */
[----:B------:R-:W-:Y:S01]  /*1ff0*/  IMAD.HI.U32 R10, R17, R10, RZ ;  /* 0x0000000a110a7227 */ /* 0x000fe200078e00ff */
[----:B------:R-:W-:-:S03]  /*2000*/  IADD3 R12, P2, PT, R11, R12, RZ ;  /* 0x0000000c0b0c7210 */ /* 0x000fc60007f5e0ff */
[----:B------:R-:W-:Y:S02]  /*2010*/  IMAD.X R17, R10, 0x1, R17, P0 ;  /* 0x000000010a117824 */ /* 0x000fe400000e0611 */
[----:B------:R-:W-:-:S03]  /*2020*/  IMAD.HI.U32 R10, R12, R9, RZ ;  /* 0x000000090c0a7227 */ /* 0x000fc600078e00ff */
[----:B------:R-:W-:Y:S01]  /*2030*/  IADD3.X R16, PT, PT, RZ, RZ, R17, P2, P1 ;  /* 0x000000ffff107210 */ /* 0x000fe200017e2411 */
[----:B------:R-:W-:Y:S02]  /*2040*/  IMAD.MOV.U32 R11, RZ, RZ, RZ ;  /* 0x000000ffff0b7224 */ /* 0x000fe400078e00ff */
[----:B------:R-:W-:-:S04]  /*2050*/  IMAD.WIDE.U32 R10, R12, R15, R10 ;  /* 0x0000000f0c0a7225 */ /* 0x000fc800078e000a */
[C---:B------:R-:W-:Y:S02]  /*2060*/  IMAD R13, R16.reuse, R15, RZ ;  /* 0x0000000f100d7224 */ /* 0x040fe400078e02ff */
[----:B------:R-:W-:-:S04]  /*2070*/  IMAD.HI.U32 R10, P0, R16, R9, R10 ;  /* 0x00000009100a7227 */ /* 0x000fc8000780000a */
[----:B------:R-:W-:Y:S01]  /*2080*/  IMAD.HI.U32 R12, R16, R15, RZ ;  /* 0x0000000f100c7227 */ /* 0x000fe200078e00ff */
[----:B------:R-:W-:-:S03]  /*2090*/  IADD3 R13, P1, PT, R13, R10, RZ ;  /* 0x0000000a0d0d7210 */ /* 0x000fc60007f3e0ff */
[----:B------:R-:W-:Y:S02]  /*20a0*/  IMAD.X R12, RZ, RZ, R12, P0 ;  /* 0x000000ffff0c7224 */ /* 0x000fe400000e060c */
[----:B------:R-:W-:-:S04]  /*20b0*/  IMAD.WIDE.U32 R10, R13, R8, RZ ;  /* 0x000000080d0a7225 */ /* 0x000fc800078e00ff */
[----:B------:R-:W-:Y:S01]  /*20c0*/  IMAD.X R17, RZ, RZ, R12, P1 ;  /* 0x000000ffff117224 */ /* 0x000fe200008e060c */
[----:B------:R-:W-:Y:S01]  /*20d0*/  IADD3 R19, P1, PT, -R10, R9, RZ ;  /* 0x000000090a137210 */ /* 0x000fe20007f3e1ff */
[----:B------:R-:W-:-:S03]  /*20e0*/  IMAD R11, R13, UR4, R11 ;  /* 0x000000040d0b7c24 */ /* 0x000fc6000f8e020b */
[-C--:B------:R-:W-:Y:S01]  /*20f0*/  ISETP.GE.U32.AND P0, PT, R19, R8.reuse, PT ;  /* 0x000000081300720c */ /* 0x080fe20003f06070 */
[----:B------:R-:W-:-:S04]  /*2100*/  IMAD R10, R17, R8, R11 ;  /* 0x00000008110a7224 */ /* 0x000fc800078e020b */
[----:B------:R-:W-:Y:S01]  /*2110*/  IMAD.X R16, R15, 0x1, ~R10, P1 ;  /* 0x000000010f107824 */ /* 0x000fe200008e0e0a */
[----:B------:R-:W-:Y:S01]  /*2120*/  IADD3 R10, P2, PT, R13, 0x1, RZ ;  /* 0x000000010d0a7810 */ /* 0x000fe20007f5e0ff */
[----:B------:R-:W-:Y:S01]  /*2130*/  IMAD.MOV.U32 R15, RZ, RZ, 0x0 ;  /* 0x00000000ff0f7424 */ /* 0x000fe200078e00ff */
[-C--:B------:R-:W-:Y:S02]  /*2140*/  IADD3 R9, P1, PT, -R8, R19.reuse, RZ ;  /* 0x0000001308097210 */ /* 0x080fe40007f3e1ff */
[C---:B------:R-:W-:Y:S01]  /*2150*/  ISETP.GE.U32.AND.EX P0, PT, R16.reuse, UR4, PT, P0 ;  /* 0x0000000410007c0c */ /* 0x040fe2000bf06100 */
[----:B------:R-:W-:Y:S01]  /*2160*/  IMAD.X R12, RZ, RZ, R17, P2 ;  /* 0x000000ffff0c7224 */ /* 0x000fe200010e0611 */
[----:B------:R-:W-:Y:S02]  /*2170*/  IADD3.X R11, PT, PT, R16, ~UR4, RZ, P1, !PT ;  /* 0x80000004100b7c10 */ /* 0x000fe40008ffe4ff */
[----:B------:R-:W-:Y:S02]  /*2180*/  SEL R9, R9, R19, P0 ;  /* 0x0000001309097207 */ /* 0x000fe40000000000 */
[----:B------:R-:W-:-:S02]  /*2190*/  SEL R13, R10, R13, P0 ;  /* 0x0000000d0a0d7207 */ /* 0x000fc40000000000 */
[----:B------:R-:W-:Y:S02]  /*21a0*/  SEL R11, R11, R16, P0 ;  /* 0x000000100b0b7207 */ /* 0x000fe40000000000 */
[----:B------:R-:W-:Y:S02]  /*21b0*/  SEL R12, R12, R17, P0 ;  /* 0x000000110c0c7207 */ /* 0x000fe40000000000 */
[----:B------:R-:W-:Y:S02]  /*21c0*/  ISETP.GE.U32.AND P0, PT, R9, R8, PT ;  /* 0x000000080900720c */ /* 0x000fe40003f06070 */
[----:B------:R-:W-:Y:S02]  /*21d0*/  IADD3 R10, P2, PT, R13, 0x1, RZ ;  /* 0x000000010d0a7810 */ /* 0x000fe40007f5e0ff */
[----:B------:R-:W-:Y:S02]  /*21e0*/  ISETP.GE.U32.AND.EX P0, PT, R11, UR4, PT, P0 ;  /* 0x000000040b007c0c */ /* 0x000fe4000bf06100 */
[----:B------:R-:W-:Y:S01]  /*21f0*/  ISETP.NE.U32.AND P1, PT, R8, RZ, PT ;  /* 0x000000ff0800720c */ /* 0x000fe20003f25070 */
[----:B------:R-:W-:Y:S01]  /*2200*/  IMAD.X R11, RZ, RZ, R12, P2 ;  /* 0x000000ffff0b7224 */ /* 0x000fe200010e060c */
[----:B------:R-:W-:-:S02]  /*2210*/  SEL R10, R10, R13, P0 ;  /* 0x0000000d0a0a7207 */ /* 0x000fc40000000000 */
[----:B------:R-:W-:Y:S02]  /*2220*/  ISETP.NE.AND.EX P1, PT, RZ, UR4, PT, P1 ;  /* 0x00000004ff007c0c */ /* 0x000fe4000bf25310 */
[----:B------:R-:W-:Y:S02]  /*2230*/  SEL R11, R11, R12, P0 ;  /* 0x0000000c0b0b7207 */ /* 0x000fe40000000000 */
[----:B------:R-:W-:Y:S02]  /*2240*/  SEL R10, R10, 0xffffffff, P1 ;  /* 0xffffffff0a0a7807 */ /* 0x000fe40000800000 */
[----:B------:R-:W-:Y:S01]  /*2250*/  SEL R11, R11, 0xffffffff, P1 ;  /* 0xffffffff0b0b7807 */ /* 0x000fe20000800000 */
[----:B------:R-:W-:Y:S06]  /*2260*/  RET.REL.NODEC R14 `(_ZN3cub18CUB_300001_SM_10006detail9transform16transform_kernelINS2_10policy_hubILb0EN4cuda3std3__45tupleIJN6thrust24THRUST_300001_SM_1000_NS6detail15normal_iteratorINSA_10device_ptrIiEEEESF_EEEE10policy1000ElNS7_5minusIiEESF_JPiSL_EEEvT0_iT1_T2_DpNS2_10kernel_argIT3_EE) ;  /* 0xffffffdc0e647950 */ /* 0x000fec0003c3ffff */
.L_x_213:
        /* <DEDUP_REMOVED lines=9> */
.L_x_245:


//--------------------- .text._ZN3cub18CUB_300001_SM_10006detail9transform16transform_kernelINS2_10policy_hubILb0EN4cuda3std3__45tupleIJN6thrust24THRUST_300001_SM_1000_NS6detail15normal_iteratorINSA_10device_ptrIiEEEESF_EEEE10policy1000EiNS7_5minusIiEESF_JPiSL_EEEvT0_iT1_T2_DpNS2_10kernel_argIT3_EE --------------------------
	.section	.text._ZN3cub18CUB_300001_SM_10006detail9transform16transform_kernelINS2_10policy_hubILb0EN4cuda3std3__45tupleIJN6thrust24THRUST_300001_SM_1000_NS6detail15normal_iteratorINSA_10device_ptrIiEEEESF_EEEE10policy1000EiNS7_5minusIiEESF_JPiSL_EEEvT0_iT1_T2_DpNS2_10kernel_argIT3_EE,"ax",@progbits
	.align	128
        .global         _ZN3cub18CUB_300001_SM_10006detail9transform16transform_kernelINS2_10policy_hubILb0EN4cuda3std3__45tupleIJN6thrust24THRUST_300001_SM_1000_NS6detail15normal_iteratorINSA_10device_ptrIiEEEESF_EEEE10policy1000EiNS7_5minusIiEESF_JPiSL_EEEvT0_iT1_T2_DpNS2_10kernel_argIT3_EE
        .type           _ZN3cub18CUB_300001_SM_10006detail9transform16transform_kernelINS2_10policy_hubILb0EN4cuda3std3__45tupleIJN6thrust24THRUST_300001_SM_1000_NS6detail15normal_iteratorINSA_10device_ptrIiEEEESF_EEEE10policy1000EiNS7_5minusIiEESF_JPiSL_EEEvT0_iT1_T2_DpNS2_10kernel_argIT3_EE,@function
        .size           _ZN3cub18CUB_300001_SM_10006detail9transform16transform_kernelINS2_10policy_hubILb0EN4cuda3std3__45tupleIJN6thrust24THRUST_300001_SM_1000_NS6detail15normal_iteratorINSA_10device_ptrIiEEEESF_EEEE10policy1000EiNS7_5minusIiEESF_JPiSL_EEEvT0_iT1_T2_DpNS2_10kernel_argIT3_EE,(.L_x_246 - _ZN3cub18CUB_300001_SM_10006detail9transform16transform_kernelINS2_10policy_hubILb0EN4cuda3std3__45tupleIJN6thrust24THRUST_300001_SM_1000_NS6detail15normal_iteratorINSA_10device_ptrIiEEEESF_EEEE10policy1000EiNS7_5minusIiEESF_JPiSL_EEEvT0_iT1_T2_DpNS2_10kernel_argIT3_EE)
        .other          _ZN3cub18CUB_300001_SM_10006detail9transform16transform_kernelINS2_10policy_hubILb0EN4cuda3std3__45tupleIJN6thrust24THRUST_300001_SM_1000_NS6detail15normal_iteratorINSA_10device_ptrIiEEEESF_EEEE10policy1000EiNS7_5minusIiEESF_JPiSL_EEEvT0_iT1_T2_DpNS2_10kernel_argIT3_EE,@"STO_CUDA_ENTRY STV_DEFAULT"
_ZN3cub18CUB_300001_SM_10006detail9transform16transform_kernelINS2_10policy_hubILb0EN4cuda3std3__45tupleIJN6thrust24THRUST_300001_SM_1000_NS6detail15normal_iteratorINSA_10device_ptrIiEEEESF_EEEE10policy1000EiNS7_5minusIiEESF_JPiSL_EEEvT0_iT1_T2_DpNS2_10kernel_argIT3_EE:
.text._ZN3cub18CUB_300001_SM_10006detail9transform16transform_kernelINS2_10policy_hubILb0EN4cuda3std3__45tupleIJN6thrust24THRUST_300001_SM_1000_NS6detail15normal_iteratorINSA_10device_ptrIiEEEESF_EEEE10policy1000EiNS7_5minusIiEESF_JPiSL_EEEvT0_iT1_T2_DpNS2_10kernel_argIT3_EE:
[----:B------:R-:W-:Y:S08]  /*0000*/  LDC R1, c[0x0][0x37c] ;  /* 0x0000df00ff017b82 */ /* 0x000ff00000000800 */
[----:B------:R-:W1:Y:S01]  /*0010*/  S2UR UR5, SR_CTAID.X ;  /* 0x00000000000579c3 */ /* 0x000e620000002500 */
[----:B------:R-:W2:Y:S01]  /*0020*/  LDCU UR7, c[0x0][0x370] ;  /* 0x00006e00ff0777ac */ /* 0x000ea20008000800 */
[----:B------:R-:W3:Y:S01]  /*0030*/  LDCU.64 UR16, c[0x0][0x380] ;  /* 0x00007000ff1077ac */ /* 0x000ee20008000a00 */
[----:B------:R-:W4:Y:S01]  /*0040*/  LDCU.64 UR20, c[0x0][0x358] ;  /* 0x00006b00ff1477ac */ /* 0x000f220008000a00 */
[----:B---3--:R-:W-:-:S02]  /*0050*/  USHF.L.U32 UR24, UR17, 0x7, URZ ;  /* 0x0000000711187899 */ /* 0x008fc400080006ff */
[----:B-1----:R-:W-:Y:S02]  /*0060*/  UIADD3 UR4, UPT, UPT, UR5, 0x2, URZ ;  /* 0x0000000205047890 */ /* 0x002fe4000fffe0ff */
[----:B------:R-:W-:Y:S02]  /*0070*/  UIMAD UR22, UR24, UR5, URZ ;  /* 0x00000005181672a4 */ /* 0x000fe4000f8e02ff */
[----:B--2---:R-:W-:Y:S02]  /*0080*/  UISETP.GE.U32.AND UP0, UPT, UR4, UR7, UPT ;  /* 0x000000070400728c */ /* 0x004fe4000bf06070 */
[----:B------:R-:W-:Y:S02]  /*0090*/  UIADD3 UR6, UPT, UPT, -UR22, UR16, URZ ;  /* 0x0000001016067290 */ /* 0x000fe4000fffe1ff */
[----:B------:R-:W-:Y:S02]  /*00a0*/  UISETP.EQ.OR UP0, UPT, UR5, URZ, UP0 ;  /* 0x000000ff0500728c */ /* 0x000fe40008702670 */
[----:B------:R-:W-:-:S04]  /*00b0*/  UISETP.LT.AND UP1, UPT, UR24, UR6, UPT ;  /* 0x000000061800728c */ /* 0x000fc8000bf21270 */
[----:B------:R-:W-:-:S03]  /*00c0*/  USEL UR23, UR24, UR6, UP1 ;  /* 0x0000000618177287 */ /* 0x000fc60008800000 */
[----:B----4-:R-:W-:Y:S09]  /*00d0*/  BRA.U UP0, `(.L_x_214) ;  /* 0x0000000100dc7547 */ /* 0x010ff2000b800000 */
        /* <DEDUP_REMOVED lines=20> */
[----:B------:R-:W-:Y:S02]  /*0220*/  ULOP3.LUT UR13, UR13, 0xfffffff0, URZ, 0xc0, !UPT ;  /* 0xfffffff00d0d7892 */ /* 0x000fe4000f8ec0ff */
[----:B------:R-:W-:Y:S02]  /*0230*/  ULOP3.LUT UR12, UR12, 0xfffffff0, URZ, 0xc0, !UPT ;  /* 0xfffffff00c0c7892 */ /* 0x000fe4000f8ec0ff */
[----:B------:R-:W-:Y:S02]  /*0240*/  ULEA UR14, UR16, UR14, 0x18 ;  /* 0x0000000e100e7291 */ /* 0x000fe4000f8ec0ff */
[----:B------:R-:W-:Y:S01]  /*0250*/  USHF.R.U32.HI UR7, URZ, 0x4, UR13 ;  /* 0x00000004ff077899 */ /* 0x000fe2000801160d */
        /* <DEDUP_REMOVED lines=8> */
[----:B------:R-:W-:-:S02]  /*02e0*/  UIADD3 UR13, UPT, UPT, UR13, UR12, URZ ;  /* 0x0000000c0d0d7290 */ /* 0x000fc4000fffe0ff */
[----:B------:R-:W-:Y:S02]  /*02f0*/  ULEA UR16, UR17, UR14, 0x9 ;  /* 0x0000000e11107291 */ /* 0x000fe4000f8e48ff */
[----:B------:R-:W-:Y:S02]  /*0300*/  USHF.R.U32.HI UR12, URZ, 0x4, UR12 ;  /* 0x00000004ff0c7899 */ /* 0x000fe4000801160c */
[----:B----4-:R-:W-:Y:S01]  /*0310*/  UIMAD.WIDE UR4, UR22, 0x4, UR4 ;  /* 0x00000004160478a5 */ /* 0x010fe2000f8e0204 */
[----:B------:R-:W-:Y:S01]  /*0320*/  IMAD.U32 R0, RZ, RZ, UR13 ;  /* 0x0000000dff007e24 */ /* 0x000fe2000f8e00ff */
[----:B------:R-:W-:Y:S02]  /*0330*/  UPRMT UR7, UR7, 0x5410, URZ ;  /* 0x0000541007077896 */ /* 0x000fe400080000ff */
[----:B--2---:R-:W-:Y:S02]  /*0340*/  UIMAD.WIDE UR8, UR22, 0x4, UR8 ;  /* 0x00000004160878a5 */ /* 0x004fe4000f8e0208 */
[----:B------:R-:W-:-:S02]  /*0350*/  UIADD3 UR18, UPT, UPT, UR16, 0x80, URZ ;  /* 0x0000008010127890 */ /* 0x000fc4000fffe0ff */
[----:B------:R-:W-:Y:S01]  /*0360*/  UPRMT UR12, UR12, 0x5410, URZ ;  /* 0x000054100c0c7896 */ /* 0x000fe200080000ff */
[----:B------:R-:W-:Y:S02]  /*0370*/  UMOV UR19, UR15 ;  /* 0x0000000f00137c82 */ /* 0x000fe40008000000 */
[----:B---3--:R1:W-:Y:S06]  /*0380*/  UBLKCP.S.G [UR14], [UR4], UR7 ;  /* 0x0000000e040073ba */ /* 0x0083ec0008000207 */
[----:B------:R1:W-:Y:S01]  /*0390*/  UBLKCP.S.G [UR18], [UR8], UR12 ;  /* 0x00000012080073ba */ /* 0x0003e2000800020c */
[----:B------:R1:W-:Y:S01]  /*03a0*/  SYNCS.ARRIVE.TRANS64 RZ, [UR15], R0 ;  /* 0x00000000ffff79a7 */ /* 0x0003e2000800000f */
[----:B------:R-:W-:Y:S01]  /*03b0*/  NOP ;  /* 0x0000000000007918 */ /* 0x000fe20000000000 */
.L_x_216:
[----:B-1----:R-:W-:Y:S05]  /*03c0*/  BSYNC.RECONVERGENT B0 ;  /* 0x0000000000007941 */ /* 0x002fea0003800200 */
.L_x_215:
[----:B------:R-:W1:Y:S08]  /*03d0*/  S2UR UR5, SR_CgaCtaId ;  /* 0x00000000000579c3 */ /* 0x000e700000008800 */
[----:B------:R-:W-:Y:S01]  /*03e0*/  BAR.SYNC.DEFER_BLOCKING 0x0 ;  /* 0x0000000000007b1d */ /* 0x000fe20000010000 */
[----:B------:R-:W-:-:S05]  /*03f0*/  SHF.L.U32 R0, RZ, 0x1f, RZ ;  /* 0x0000001fff007819 */ /* 0x000fca00000006ff */
[----:B------:R-:W-:Y:S02]  /*0400*/  UMOV UR4, 0x400 ;  /* 0x0000040000047882 */ /* 0x000fe40000000000 */
[----:B-1----:R-:W-:-:S12]  /*0410*/  ULEA UR4, UR5, UR4, 0x18 ;  /* 0x0000000405047291 */ /* 0x002fd8000f8ec0ff */
.L_x_217:
[----:B------:R-:W1:Y:S02]  /*0420*/  SYNCS.PHASECHK.TRANS64.TRYWAIT P0, [UR4], R0 ;  /* 0x00000000ff0075a7 */ /* 0x000e640008001104 */
[----:B-1----:R-:W-:Y:S05]  /*0430*/  @!P0 BRA `(.L_x_217) ;  /* 0xfffffffc00f88947 */ /* 0x002fea000383ffff */
[----:B------:R-:W-:Y:S05]  /*0440*/  BRA `(.L_x_218) ;  /* 0x0000001400687947 */ /* 0x000fea0003800000 */
.L_x_214:
[----:B------:R-:W1:Y:S01]  /*0450*/  S2R R2, SR_TID.Y ;  /* 0x0000000000027919 */ /* 0x000e620000002200 */
[----:B------:R-:W2:Y:S01]  /*0460*/  LDCU UR10, c[0x0][0x360] ;  /* 0x00006c00ff0a77ac */ /* 0x000ea20008000800 */
[----:B------:R-:W-:Y:S01]  /*0470*/  BSSY.RECONVERGENT B0, `(.L_x_219) ;  /* 0x00000b1000007945 */ /* 0x000fe20003800200 */
[----:B------:R-:W1:Y:S01]  /*0480*/  S2R R3, SR_TID.Z ;  /* 0x0000000000037919 */ /* 0x000e620000002300 */
[----:B------:R-:W2:Y:S01]  /*0490*/  LDCU UR11, c[0x0][0x364] ;  /* 0x00006c80ff0b77ac */ /* 0x000ea20008000800 */
[----:B------:R-:W3:Y:S01]  /*04a0*/  LDC R0, c[0x0][0x368] ;  /* 0x0000da00ff007b82 */ /* 0x000ee20000000800 */
[----:B------:R-:W4:Y:S01]  /*04b0*/  S2R R5, SR_TID.X ;  /* 0x0000000000057919 */ /* 0x000f220000002100 */
[----:B------:R-:W-:Y:S02]  /*04c0*/  USHF.L.U32 UR4, UR23, 0x2, URZ ;  /* 0x0000000217047899 */ /* 0x000fe400080006ff */
[----:B------:R-:W-:Y:S02]  /*04d0*/  USHF.R.S32.HI UR12, URZ, 0x1f, UR22 ;  /* 0x0000001fff0c7899 */ /* 0x000fe40008011416 */
[----:B------:R-:W-:-:S04]  /*04e0*/  USHF.R.S32.HI UR5, URZ, 0x1f, UR4 ;  /* 0x0000001fff057899 */ /* 0x000fc80008011404 */
[----:B------:R-:W-:Y:S02]  /*04f0*/  USHF.R.U32.HI UR13, URZ, 0x2, UR5 ;  /* 0x00000002ff0d7899 */ /* 0x000fe40008011605 */
[----:B------:R-:W-:Y:S02]  /*0500*/  USHF.R.U64 UR7, UR4, 0x2, UR5 ;  /* 0x0000000204077899 */ /* 0x000fe40008001205 */
[----:B--2---:R-:W-:Y:S02]  /*0510*/  UIMAD UR4, UR10, UR11, URZ ;  /* 0x0000000b0a0472a4 */ /* 0x004fe4000f8e02ff */
[----:B-1----:R-:W-:Y:S02]  /*0520*/  IMAD R2, R3, UR11, R2 ;  /* 0x0000000b03027c24 */ /* 0x002fe4000f8e0202 */
[----:B------:R-:W-:Y:S02]  /*0530*/  IMAD.U32 R3, RZ, RZ, UR13 ;  /* 0x0000000dff037e24 */ /* 0x000fe4000f8e00ff */
[----:B----4-:R-:W-:-:S02]  /*0540*/  IMAD R2, R2, UR10, R5 ;  /* 0x0000000a02027c24 */ /* 0x010fc4000f8e0205 */
[----:B---3--:R-:W-:Y:S01]  /*0550*/  IMAD R5, R0, UR4, RZ ;  /* 0x0000000400057c24 */ /* 0x008fe2000f8e02ff */
[----:B------:R-:W-:Y:S02]  /*0560*/  UMOV UR4, URZ ;  /* 0x000000ff00047c82 */ /* 0x000fe40008000000 */
[----:B------:R-:W-:-:S04]  /*0570*/  ISETP.LT.U32.AND P0, PT, R2, UR7, PT ;  /* 0x0000000702007c0c */ /* 0x000fc8000bf01070 */
[----:B------:R-:W-:Y:S01]  /*0580*/  ISETP.GT.U32.AND.EX P0, PT, R3, RZ, PT, P0 ;  /* 0x000000ff0300720c */ /* 0x000fe20003f04100 */
[----:B------:R-:W-:-:S12]  /*0590*/  IMAD.MOV.U32 R3, RZ, RZ, RZ ;  /* 0x000000ffff037224 */ /* 0x000fd800078e00ff */
[----:B------:R-:W-:Y:S05]  /*05a0*/  @!P0 BRA `(.L_x_220) ;  /* 0x0000000800748947 */ /* 0x000fea0003800000 */
[----:B------:R-:W-:Y:S01]  /*05b0*/  IMAD.IADD R7, R5, 0x1, R2 ;  /* 0x0000000105077824 */ /* 0x000fe200078e0202 */
[----:B------:R-:W-:Y:S01]  /*05c0*/  MOV R6, UR7 ;  /* 0x0000000700067c02 */ /* 0x000fe20008000f00 */
[----:B------:R-:W-:Y:S01]  /*05d0*/  IMAD.U32 R4, RZ, RZ, UR13 ;  /* 0x0000000dff047e24 */ /* 0x000fe2000f8e00ff */
[----:B------:R-:W-:Y:S01]  /*05e0*/  BSSY.RECONVERGENT B1, `(.L_x_221) ;  /* 0x0000029000017945 */ /* 0x000fe20003800200 */
[----:B------:R-:W-:Y:S01]  /*05f0*/  IMAD.U32 R8, RZ, RZ, UR13 ;  /* 0x0000000dff087e24 */ /* 0x000fe2000f8e00ff */
[C---:B------:R-:W-:Y:S01]  /*0600*/  ISETP.LT.U32.AND P1, PT, R7.reuse, UR7, PT ;  /* 0x0000000707007c0c */ /* 0x040fe2000bf21070 */
[----:B------:R-:W-:Y:S01]  /*0610*/  IMAD.MOV.U32 R9, RZ, RZ, -0x1 ;  /* 0xffffffffff097424 */ /* 0x000fe200078e00ff */
[----:B------:R-:W-:Y:S02]  /*0620*/  ISETP.LT.U32.AND P0, PT, R7, UR7, PT ;  /* 0x0000000707007c0c */ /* 0x000fe4000bf01070 */
[----:B------:R-:W-:Y:S02]  /*0630*/  ISETP.GT.U32.AND.EX P1, PT, R4, RZ, PT, P1 ;  /* 0x000000ff0400720c */ /* 0x000fe40003f24110 */
[----:B------:R-:W-:Y:S01]  /*0640*/  ISETP.GT.U32.AND.EX P0, PT, R8, RZ, PT, P0 ;  /* 0x000000ff0800720c */ /* 0x000fe20003f04100 */
[----:B------:R-:W-:Y:S01]  /*0650*/  IMAD.U32 R8, RZ, RZ, UR13 ;  /* 0x0000000dff087e24 */ /* 0x000fe2000f8e00ff */
[----:B------:R-:W-:-:S02]  /*0660*/  SEL R6, R6, R7, P1 ;  /* 0x0000000706067207 */ /* 0x000fc40000800000 */
[----:B------:R-:W-:Y:S02]  /*0670*/  SEL R4, RZ, 0x1, !P0 ;  /* 0x00000001ff047807 */ /* 0x000fe40004000000 */
        /* <DEDUP_REMOVED lines=13> */
[----:B------:R-:W-:-:S04]  /*0750*/  IMAD.HI.U32 R7, R7, R9, R6 ;  /* 0x0000000907077227 */ /* 0x000fc800078e0006 */
[----:B------:R-:W-:Y:S02]  /*0760*/  IMAD.MOV.U32 R9, RZ, RZ, RZ ;  /* 0x000000ffff097224 */ /* 0x000fe400078e00ff */
[----:B------:R-:W-:-:S04]  /*0770*/  IMAD.HI.U32 R7, R7, R12, RZ ;  /* 0x0000000c07077227 */ /* 0x000fc800078e00ff */
[----:B------:R-:W-:-:S04]  /*0780*/  IMAD.MOV R10, RZ, RZ, -R7 ;  /* 0x000000ffff0a7224 */ /* 0x000fc800078e0a07 */
[----:B------:R-:W-:-:S05]  /*0790*/  IMAD R10, R5, R10, R12 ;  /* 0x0000000a050a7224 */ /* 0x000fca00078e020c */
[----:B------:R-:W-:-:S13]  /*07a0*/  ISETP.GE.U32.AND P0, PT, R10, R5, PT ;  /* 0x000000050a00720c */ /* 0x000fda0003f06070 */
[----:B------:R-:W-:Y:S01]  /*07b0*/  @P0 IADD3 R10, PT, PT, -R5, R10, RZ ;  /* 0x0000000a050a0210 */ /* 0x000fe20007ffe1ff */
[----:B------:R-:W-:-:S03]  /*07c0*/  @P0 VIADD R7, R7, 0x1 ;  /* 0x0000000107070836 */ /* 0x000fc60000000000 */
[----:B------:R-:W-:-:S13]  /*07d0*/  ISETP.GE.U32.AND P1, PT, R10, R5, PT ;  /* 0x000000050a00720c */ /* 0x000fda0003f26070 */
[----:B------:R-:W-:Y:S01]  /*07e0*/  @P1 VIADD R7, R7, 0x1 ;  /* 0x0000000107071836 */ /* 0x000fe20000000000 */
[----:B------:R-:W-:-:S05]  /*07f0*/  @!P2 LOP3.LUT R7, RZ, R5, RZ, 0x33, !PT ;  /* 0x00000005ff07a212 */ /* 0x000fca00078e33ff */
[----:B------:R-:W-:Y:S01]  /*0800*/  IMAD.MOV.U32 R8, RZ, RZ, R7 ;  /* 0x000000ffff087224 */ /* 0x000fe200078e0007 */
[----:B------:R-:W-:Y:S06]  /*0810*/  BRA `(.L_x_223) ;  /* 0x0000000000147947 */ /* 0x000fec0003800000 */
.L_x_222:
[----:B------:R-:W-:Y:S01]  /*0820*/  IMAD.MOV.U32 R9, RZ, RZ, R12 ;  /* 0x000000ffff097224 */ /* 0x000fe200078e000c */
[----:B------:R-:W-:-:S07]  /*0830*/  MOV R8, 0x850 ;  /* 0x0000085000087802 */ /* 0x000fce0000000f00 */
[----:B------:R-:W-:Y:S05]  /*0840*/  CALL.REL.NOINC `($__internal_1_$__cuda_sm20_div_u64) ;  /* 0x0000001400747944 */ /* 0x000fea0003c00000 */
[----:B------:R-:W-:Y:S01]  /*0850*/  IMAD.MOV.U32 R8, RZ, RZ, R6 ;  /* 0x000000ffff087224 */ /* 0x000fe200078e0006 */
[----:B------:R-:W-:-:S07]  /*0860*/  MOV R9, R7 ;  /* 0x0000000700097202 */ /* 0x000fce0000000f00 */
.L_x_223:
[----:B------:R-:W-:Y:S05]  /*0870*/  BSYNC.RECONVERGENT B1 ;  /* 0x0000000000017941 */ /* 0x000fea0003800200 */
.L_x_221:
[----:B------:R-:W-:Y:S01]  /*0880*/  IADD3 R12, P0, PT, R8, R4, RZ ;  /* 0x00000004080c7210 */ /* 0x000fe20007f1e0ff */
[----:B------:R-:W1:Y:S01]  /*0890*/  LDC R6, c[0x0][0x3a0] ;  /* 0x0000e800ff067b82 */ /* 0x000e620000000800 */
[----:B------:R-:W-:Y:S01]  /*08a0*/  BSSY.RECONVERGENT B1, `(.L_x_224) ;  /* 0x0000030000017945 */ /* 0x000fe20003800200 */
[----:B------:R-:W-:Y:S01]  /*08b0*/  IMAD.MOV.U32 R27, RZ, RZ, R2 ;  /* 0x000000ffff1b7224 */ /* 0x000fe200078e0002 */
[C---:B------:R-:W-:Y:S01]  /*08c0*/  LOP3.LUT R4, R12.reuse, 0x3, RZ, 0xc0, !PT ;  /* 0x000000030c047812 */ /* 0x040fe200078ec0ff */
[----:B------:R-:W-:Y:S01]  /*08d0*/  IMAD.X R8, RZ, RZ, R9, P0 ;  /* 0x000000ffff087224 */ /* 0x000fe200000e0609 */
[----:B------:R-:W-:Y:S02]  /*08e0*/  ISETP.GE.U32.AND P0, PT, R12, 0x3, PT ;  /* 0x000000030c00780c */ /* 0x000fe40003f06070 */
[----:B------:R-:W-:Y:S01]  /*08f0*/  ISETP.NE.U32.AND P1, PT, R4, 0x3, PT ;  /* 0x000000030400780c */ /* 0x000fe20003f25070 */
[----:B------:R-:W-:Y:S01]  /*0900*/  IMAD.MOV.U32 R4, RZ, RZ, R3 ;  /* 0x000000ffff047224 */ /* 0x000fe200078e0003 */
[----:B------:R-:W-:-:S02]  /*0910*/  ISETP.GE.U32.AND.EX P0, PT, R8, RZ, PT, P0 ;  /* 0x000000ff0800720c */ /* 0x000fc40003f06100 */
[----:B------:R-:W-:Y:S02]  /*0920*/  ISETP.NE.AND.EX P1, PT, RZ, RZ, PT, P1 ;  /* 0x000000ffff00720c */ /* 0x000fe40003f25310 */
[----:B-1----:R-:W-:-:S11]  /*0930*/  SHF.R.S32.HI R11, RZ, 0x1f, R6 ;  /* 0x0000001fff0b7819 */ /* 0x002fd60000011406 */
[----:B------:R-:W-:Y:S05]  /*0940*/  @!P1 BRA `(.L_x_225) ;  /* 0x0000000000949947 */ /* 0x000fea0003800000 */
[----:B------:R-:W1:Y:S01]  /*0950*/  S2UR UR8, SR_CgaCtaId ;  /* 0x00000000000879c3 */ /* 0x000e620000008800 */
[----:B------:R-:W2:Y:S01]  /*0960*/  LDCU.64 UR14, c[0x0][0x398] ;  /* 0x00007300ff0e77ac */ /* 0x000ea20008000a00 */
[----:B------:R-:W-:Y:S02]  /*0970*/  VIADD R12, R12, 0x1 ;  /* 0x000000010c0c7836 */ /* 0x000fe40000000000 */
[----:B------:R-:W-:Y:S01]  /*0980*/  IMAD R8, R0, UR11, RZ ;  /* 0x0000000b00087c24 */ /* 0x000fe2000f8e02ff */
[----:B------:R-:W-:Y:S01]  /*0990*/  USHF.L.U32 UR5, UR22, 0x2, URZ ;  /* 0x0000000216057899 */ /* 0x000fe200080006ff */
[----:B------:R-:W-:Y:S01]  /*09a0*/  IMAD.MOV.U32 R27, RZ, RZ, R2 ;  /* 0x000000ffff1b7224 */ /* 0x000fe200078e0002 */
[----:B------:R-:W-:Y:S01]  /*09b0*/  USHF.L.U64.HI UR9, UR22, 0x2, UR12 ;  /* 0x0000000216097899 */ /* 0x000fe2000801020c */
[----:B------:R-:W-:Y:S01]  /*09c0*/  LOP3.LUT R12, R12, 0x3, RZ, 0xc0, !PT ;  /* 0x000000030c0c7812 */ /* 0x000fe200078ec0ff */
[----:B------:R-:W-:Y:S02]  /*09d0*/  IMAD R10, R8, UR10, RZ ;  /* 0x0000000a080a7c24 */ /* 0x000fe4000f8e02ff */
[----:B------:R-:W-:Y:S01]  /*09e0*/  LEA R7, P1, R2, UR5, 0x2 ;  /* 0x0000000502077c11 */ /* 0x000fe2000f8210ff */
[----:B------:R-:W-:-:S02]  /*09f0*/  UMOV UR5, 0x400 ;  /* 0x0000040000057882 */ /* 0x000fc40000000000 */
[----:B------:R-:W-:Y:S01]  /*0a00*/  UIADD3 UR5, UPT, UPT, UR5, 0x80, URZ ;  /* 0x0000008005057890 */ /* 0x000fe2000fffe0ff */
[----:B------:R-:W-:Y:S02]  /*0a10*/  LEA.HI.X R4, R2, UR9, R3, 0x2, P1 ;  /* 0x0000000902047c11 */ /* 0x000fe400088f1403 */
[----:B------:R-:W-:Y:S02]  /*0a20*/  IADD3 R12, P1, PT, RZ, -R12, RZ ;  /* 0x8000000cff0c7210 */ /* 0x000fe40007f3e0ff */
[----:B--2---:R-:W-:-:S03]  /*0a30*/  IADD3 R14, P2, P3, R7, UR14, R6 ;  /* 0x0000000e070e7c10 */ /* 0x004fc6000fb5e006 */
[----:B------:R-:W-:Y:S01]  /*0a40*/  IMAD.X R13, RZ, RZ, -0x1, P1 ;  /* 0xffffffffff0d7424 */ /* 0x000fe200008e06ff */
[----:B------:R-:W-:Y:S01]  /*0a50*/  IADD3.X R15, PT, PT, R4, UR15, R11, P2, P3 ;  /* 0x0000000f040f7c10 */ /* 0x000fe200097e640b */
[----:B-1----:R-:W-:Y:S01]  /*0a60*/  ULEA UR5, UR8, UR5, 0x18 ;  /* 0x0000000508057291 */ /* 0x002fe2000f8ec0ff */
[----:B------:R-:W-:-:S05]  /*0a70*/  MOV R4, R3 ;  /* 0x0000000300047202 */ /* 0x000fca0000000f00 */
[----:B------:R-:W-:-:S04]  /*0a80*/  VIADD R7, R6, UR5 ;  /* 0x0000000506077c36 */ /* 0x000fc80008000000 */
[----:B------:R-:W-:-:S07]  /*0a90*/  IMAD R7, R2, 0x4, R7 ;  /* 0x0000000402077824 */ /* 0x000fce00078e0207 */
.L_x_226:
        /* <DEDUP_REMOVED lines=13> */
[----:B------:R-:W-:-:S02]  /*0b70*/  ISETP.NE.AND.EX P1, PT, R13, RZ, PT, P1 ;  /* 0x000000ff0d00720c */ /* 0x000fc40003f25310 */
[----:B-1----:R-:W-:-:S11]  /*0b80*/  LEA R7, R10, R7, 0x2 ;  /* 0x000000070a077211 */ /* 0x002fd600078e10ff */
[----:B------:R-:W-:Y:S05]  /*0b90*/  @P1 BRA `(.L_x_226) ;  /* 0xfffffffc00c01947 */ /* 0x000fea000383ffff */
.L_x_225:
[----:B------:R-:W-:Y:S05]  /*0ba0*/  BSYNC.RECONVERGENT B1 ;  /* 0x0000000000017941 */ /* 0x000fea0003800200 */
.L_x_224:
[----:B------:R-:W-:Y:S05]  /*0bb0*/  @!P0 BRA `(.L_x_220) ;  /* 0x0000000000f08947 */ /* 0x000fea0003800000 */
[----:B------:R-:W1:Y:S01]  /*0bc0*/  LDCU.64 UR14, c[0x0][0x398] ;  /* 0x00007300ff0e77ac */ /* 0x000e620008000a00 */
[----:B------:R-:W2:Y:S01]  /*0bd0*/  S2UR UR9, SR_CgaCtaId ;  /* 0x00000000000979c3 */ /* 0x000ea20000008800 */
[----:B------:R-:W-:Y:S01]  /*0be0*/  IMAD.SHL.U32 R9, R5, 0x4, RZ ;  /* 0x0000000405097824 */ /* 0x000fe200078e00ff */
[----:B------:R-:W-:Y:S01]  /*0bf0*/  UMOV UR8, 0x400 ;  /* 0x0000040000087882 */ /* 0x000fe20000000000 */
[----:B------:R-:W-:Y:S01]  /*0c00*/  IMAD R21, R0, UR11, RZ ;  /* 0x0000000b00157c24 */ /* 0x000fe2000f8e02ff */
[----:B------:R-:W-:Y:S01]  /*0c10*/  UIADD3 UR8, UPT, UPT, UR8, 0x80, URZ ;  /* 0x0000008008087890 */ /* 0x000fe2000fffe0ff */
[----:B------:R-:W-:Y:S02]  /*0c20*/  UMOV UR5, URZ ;  /* 0x000000ff00057c82 */ /* 0x000fe40008000000 */
[----:B------:R-:W-:Y:S01]  /*0c30*/  IMAD R21, R21, UR10, RZ ;  /* 0x0000000a15157c24 */ /* 0x000fe2000f8e02ff */
[----:B-1----:R-:W-:Y:S01]  /*0c40*/  IADD3 R25, P0, PT, R6, UR14, RZ ;  /* 0x0000000e06197c10 */ /* 0x002fe2000ff1e0ff */
[----:B------:R-:W-:-:S03]  /*0c50*/  USHF.L.U64.HI UR14, UR22, 0x2, UR12 ;  /* 0x00000002160e7899 */ /* 0x000fc6000801020c */
[----:B------:R-:W-:Y:S01]  /*0c60*/  IADD3.X R7, PT, PT, R11, UR15, RZ, P0, !PT ;  /* 0x0000000f0b077c10 */ /* 0x000fe200087fe4ff */
[----:B------:R-:W-:Y:S02]  /*0c70*/  USHF.L.U32 UR15, UR22, 0x2, URZ ;  /* 0x00000002160f7899 */ /* 0x000fe400080006ff */
[C---:B------:R-:W-:Y:S01]  /*0c80*/  IADD3 R8, P0, PT, R27.reuse, UR22, RZ ;  /* 0x000000161b087c10 */ /* 0x040fe2000ff1e0ff */
[----:B--2---:R-:W-:Y:S01]  /*0c90*/  ULEA UR8, UR9, UR8, 0x18 ;  /* 0x0000000809087291 */ /* 0x004fe2000f8ec0ff */
[----:B------:R-:W-:Y:S02]  /*0ca0*/  SHF.R.U32.HI R11, RZ, 0x1e, R5 ;  /* 0x0000001eff0b7819 */ /* 0x000fe40000011605 */
[----:B------:R-:W-:Y:S01]  /*0cb0*/  IADD3.X R15, PT, PT, R4, UR12, RZ, P0, !PT ;  /* 0x0000000c040f7c10 */ /* 0x000fe200087fe4ff */
[----:B------:R-:W-:Y:S01]  /*0cc0*/  IMAD.SHL.U32 R14, R8, 0x4, RZ ;  /* 0x00000004080e7824 */ /* 0x000fe200078e00ff */
[----:B------:R-:W-:Y:S01]  /*0cd0*/  LEA R10, P0, R27, UR15, 0x2 ;  /* 0x0000000f1b0a7c11 */ /* 0x000fe2000f8010ff */
[----:B------:R-:W-:Y:S01]  /*0ce0*/  VIADD R6, R6, UR8 ;  /* 0x0000000806067c36 */ /* 0x000fe20008000000 */
[----:B------:R-:W-:-:S02]  /*0cf0*/  SHF.L.U64.HI R15, R8, 0x2, R15 ;  /* 0x00000002080f7819 */ /* 0x000fc4000001020f */
[C---:B------:R-:W-:Y:S01]  /*0d00*/  LEA.HI.X R12, R27.reuse, UR14, R4, 0x2, P0 ;  /* 0x0000000e1b0c7c11 */ /* 0x040fe200080f1404 */
[----:B------:R-:W-:Y:S01]  /*0d10*/  IMAD R8, R27, 0x4, R6 ;  /* 0x000000041b087824 */ /* 0x000fe200078e0206 */
[-C--:B------:R-:W-:Y:S01]  /*0d20*/  IADD3 R20, P1, PT, R9, R10.reuse, RZ ;  /* 0x0000000a09147210 */ /* 0x080fe20007f3e0ff */
[C---:B------:R-:W-:Y:S01]  /*0d30*/  IMAD.WIDE.U32 R14, R5.reuse, 0xc, R14 ;  /* 0x0000000c050e7825 */ /* 0x040fe200078e000e */
[----:B------:R-:W-:Y:S02]  /*0d40*/  LEA R13, P0, R5, R10, 0x3 ;  /* 0x0000000a050d7211 */ /* 0x000fe400078018ff */
[----:B------:R-:W-:Y:S01]  /*0d50*/  LEA R22, R21, R8, 0x2 ;  /* 0x0000000815167211 */ /* 0x000fe200078e10ff */
[----:B------:R-:W-:Y:S01]  /*0d60*/  IMAD.X R26, R11, 0x1, R12, P1 ;  /* 0x000000010b1a7824 */ /* 0x000fe200008e060c */
[----:B------:R-:W-:Y:S01]  /*0d70*/  LEA.HI.X R24, R5, R12, RZ, 0x3, P0 ;  /* 0x0000000c05187211 */ /* 0x000fe200000f1cff */
[----:B------:R-:W-:Y:S02]  /*0d80*/  VIADD R28, R15, UR5 ;  /* 0x000000050f1c7c36 */ /* 0x000fe40008000000 */
[----:B------:R-:W-:-:S02]  /*0d90*/  IMAD R23, R21, 0x8, R8 ;  /* 0x0000000815177824 */ /* 0x000fc400078e0208 */
[----:B------:R-:W-:-:S07]  /*0da0*/  IMAD R6, R21, 0xc, R8 ;  /* 0x0000000c15067824 */ /* 0x000fce00078e0208 */
.L_x_227:
[----:B------:R-:W-:-:S05]  /*0db0*/  IADD3 R18, P0, PT, R25, R10, RZ ;  /* 0x0000000a19127210 */ /* 0x000fca0007f1e0ff */
[----:B------:R-:W-:Y:S01]  /*0dc0*/  IMAD.X R19, R7, 0x1, R12, P0 ;  /* 0x0000000107137824 */ /* 0x000fe200000e060c */
[----:B------:R-:W-:-:S04]  /*0dd0*/  IADD3 R16, P0, PT, R25, R20, RZ ;  /* 0x0000001419107210 */ /* 0x000fc80007f1e0ff */
[----:B------:R-:W-:Y:S01]  /*0de0*/  @!PT LDS RZ, [RZ] ;  /* 0x00000000fffff984 */ /* 0x000fe20000000800 */
[----:B------:R-:W-:Y:S01]  /*0df0*/  @!PT LDS RZ, [RZ] ;  /* 0x00000000fffff984 */ /* 0x000fe20000000800 */
[----:B------:R-:W-:Y:S01]  /*0e00*/  @!PT LDS RZ, [RZ] ;  /* 0x00000000fffff984 */ /* 0x000fe20000000800 */
[----:B------:R1:W-:Y:S01]  /*0e10*/  LDGSTS.E [R8], desc[UR20][R18.64] ;  /* 0x0000000012087fae */ /* 0x0003e2000b9a1014 */
[----:B------:R-:W-:-:S05]  /*0e20*/  IMAD.X R17, R7, 0x1, R26, P0 ;  /* 0x0000000107117824 */ /* 0x000fca00000e061a */
[----:B------:R2:W-:Y:S01]  /*0e30*/  LDGSTS.E [R22], desc[UR20][R16.64] ;  /* 0x0000000010167fae */ /* 0x0005e2000b9a1014 */
[----:B-1----:R-:W-:Y:S01]  /*0e40*/  IMAD R8, R21, 0x10, R8 ;  /* 0x0000001015087824 */ /* 0x002fe200078e0208 */
[----:B--2---:R-:W-:Y:S01]  /*0e50*/  IADD3 R16, P0, PT, R25, R13, RZ ;  /* 0x0000000d19107210 */ /* 0x004fe20007f1e0ff */
[----:B------:R-:W-:-:S04]  /*0e60*/  IMAD R22, R21, 0x10, R22 ;  /* 0x0000001015167824 */ /* 0x000fc800078e0216 */
[----:B------:R-:W-:Y:S01]  /*0e70*/  IMAD.X R17, R7, 0x1, R24, P0 ;  /* 0x0000000107117824 */ /* 0x000fe200000e0618 */
[----:B------:R-:W-:-:S04]  /*0e80*/  IADD3 R18, P0, PT, R25, R14, RZ ;  /* 0x0000000e19127210 */ /* 0x000fc80007f1e0ff */
[----:B------:R1:W-:Y:S01]  /*0e90*/  LDGSTS.E [R23], desc[UR20][R16.64] ;  /* 0x0000000010177fae */ /* 0x0003e2000b9a1014 */
[----:B------:R-:W-:Y:S01]  /*0ea0*/  IMAD.X R19, R7, 0x1, R28, P0 ;  /* 0x0000000107137824 */ /* 0x000fe200000e061c */
[----:B------:R-:W-:-:S04]  /*0eb0*/  IADD3 R27, P0, PT, R9, R27, RZ ;  /* 0x0000001b091b7210 */ /* 0x000fc80007f1e0ff */
[----:B------:R2:W-:Y:S01]  /*0ec0*/  LDGSTS.E [R6], desc[UR20][R18.64] ;  /* 0x0000000012067fae */ /* 0x0005e2000b9a1014 */
[----:B------:R-:W-:Y:S01]  /*0ed0*/  IMAD.X R4, R11, 0x1, R4, P0 ;  /* 0x000000010b047824 */ /* 0x000fe200000e0604 */
[----:B------:R-:W-:-:S04]  /*0ee0*/  ISETP.GE.U32.AND P0, PT, R27, UR7, PT ;  /* 0x000000071b007c0c */ /* 0x000fc8000bf06070 */
[----:B------:R-:W-:Y:S01]  /*0ef0*/  ISETP.GE.U32.AND.EX P0, PT, R4, UR13, PT, P0 ;  /* 0x0000000d04007c0c */ /* 0x000fe2000bf06100 */
[----:B-1----:R-:W-:Y:S01]  /*0f00*/  IMAD.MOV.U32 R16, RZ, RZ, R25 ;  /* 0x000000ffff107224 */ /* 0x002fe200078e0019 */
[----:B------:R-:W-:Y:S01]  /*0f10*/  MOV R17, R7 ;  /* 0x0000000700117202 */ /* 0x000fe20000000f00 */
[C---:B------:R-:W-:Y:S01]  /*0f20*/  IMAD R23, R21.reuse, 0x10, R23 ;  /* 0x0000001015177824 */ /* 0x040fe200078e0217 */
[----:B--2---:R-:W-:Y:S01]  /*0f30*/  LEA R6, R21, R6, 0x4 ;  /* 0x0000000615067211 */ /* 0x004fe200078e20ff */
[----:B------:R-:W-:-:S04]  /*0f40*/  IMAD.WIDE.U32 R16, R5, 0x10, R16 ;  /* 0x0000001005107825 */ /* 0x000fc800078e0010 */
[----:B------:R-:W-:Y:S02]  /*0f50*/  IMAD.MOV.U32 R25, RZ, RZ, R16 ;  /* 0x000000ffff197224 */ /* 0x000fe400078e0010 */
[----:B------:R-:W-:Y:S02]  /*0f60*/  IMAD.MOV.U32 R7, RZ, RZ, R17 ;  /* 0x000000ffff077224 */ /* 0x000fe400078e0011 */
[----:B------:R-:W-:Y:S05]  /*0f70*/  @!P0 BRA `(.L_x_227) ;  /* 0xfffffffc008c8947 */ /* 0x000fea000383ffff */
.L_x_220:
[----:B------:R-:W-:Y:S05]  /*0f80*/  BSYNC.RECONVERGENT B0 ;  /* 0x0000000000007941 */ /* 0x000fea0003800200 */
.L_x_219:
[----:B------:R-:W-:Y:S01]  /*0f90*/  IMAD.U32 R4, RZ, RZ, UR13 ;  /* 0x0000000dff047e24 */ /* 0x000fe2000f8e00ff */
[----:B------:R-:W-:Y:S01]  /*0fa0*/  ISETP.LT.U32.AND P0, PT, R2, UR7, PT ;  /* 0x0000000702007c0c */ /* 0x000fe2000bf01070 */
[----:B------:R-:W0:Y:S01]  /*0fb0*/  LDGDEPBAR ;  /* 0x00000000000079af */ /* 0x000e220000000000 */
[----:B------:R-:W-:Y:S02]  /*0fc0*/  BSSY.RECONVERGENT B0, `(.L_x_228) ;  /* 0x000009f000007945 */ /* 0x000fe40003800200 */
[----:B------:R-:W-:-:S13]  /*0fd0*/  ISETP.GT.U32.AND.EX P0, PT, R4, R3, PT, P0 ;  /* 0x000000030400720c */ /* 0x000fda0003f04100 */
[----:B------:R-:W-:Y:S05]  /*0fe0*/  @!P0 BRA `(.L_x_229) ;  /* 0x0000000800708947 */ /* 0x000fea0003800000 */
[----:B------:R-:W-:Y:S01]  /*0ff0*/  IMAD.IADD R9, R5, 0x1, R2 ;  /* 0x0000000105097824 */ /* 0x000fe200078e0202 */
[----:B------:R-:W-:Y:S01]  /*1000*/  BSSY.RECONVERGENT B1, `(.L_x_230) ;  /* 0x0000029000017945 */ /* 0x000fe20003800200 */
[----:B------:R-:W-:Y:S02]  /*1010*/  IMAD.U32 R4, RZ, RZ, UR13 ;  /* 0x0000000dff047e24 */ /* 0x000fe4000f8e00ff */
[----:B------:R-:W-:Y:S01]  /*1020*/  IMAD.U32 R7, RZ, RZ, UR13 ;  /* 0x0000000dff077e24 */ /* 0x000fe2000f8e00ff */
[C---:B------:R-:W-:Y:S01]  /*1030*/  ISETP.LT.U32.AND P0, PT, R9.reuse, UR7, PT ;  /* 0x0000000709007c0c */ /* 0x040fe2000bf01070 */
[----:B------:R-:W-:Y:S01]  /*1040*/  IMAD.U32 R6, RZ, RZ, UR7 ;  /* 0x00000007ff067e24 */ /* 0x000fe2000f8e00ff */
[----:B------:R-:W-:Y:S01]  /*1050*/  ISETP.LT.U32.AND P1, PT, R9, UR7, PT ;  /* 0x0000000709007c0c */ /* 0x000fe2000bf21070 */
[----:B------:R-:W-:Y:S01]  /*1060*/  IMAD.U32 R10, RZ, RZ, UR13 ;  /* 0x0000000dff0a7e24 */ /* 0x000fe2000f8e00ff */
[----:B------:R-:W-:Y:S02]  /*1070*/  ISETP.GT.U32.AND.EX P0, PT, R4, RZ, PT, P0 ;  /* 0x000000ff0400720c */ /* 0x000fe40003f04100 */
[----:B------:R-:W-:-:S02]  /*1080*/  ISETP.GT.U32.AND.EX P1, PT, R7, RZ, PT, P1 ;  /* 0x000000ff0700720c */ /* 0x000fc40003f24110 */
[----:B------:R-:W-:Y:S02]  /*1090*/  SEL R6, R6, R9, P0 ;  /* 0x0000000906067207 */ /* 0x000fe40000000000 */
[----:B------:R-:W-:Y:S02]  /*10a0*/  SEL R4, RZ, 0x1, !P1 ;  /* 0x00000001ff047807 */ /* 0x000fe40004800000 */
[----:B------:R-:W-:Y:S02]  /*10b0*/  SEL R10, R10, RZ, P0 ;  /* 0x000000ff0a0a7207 */ /* 0x000fe40000000000 */
[----:B------:R-:W-:Y:S02]  /*10c0*/  MOV R7, 0xffffffff ;  /* 0xffffffff00077802 */ /* 0x000fe40000000f00 */
        /* <DEDUP_REMOVED lines=9> */
[----:B-1----:R-:W-:-:S06]  /*1160*/  VIADD R7, R10, 0xffffffe ;  /* 0x0ffffffe0a077836 */ /* 0x002fcc0000000000 */
[----:B------:R-:W1:Y:S02]  /*1170*/  F2I.FTZ.U32.TRUNC.NTZ R7, R7 ;  /* 0x0000000700077305 */ /* 0x000e64000021f000 */
[----:B-1----:R-:W-:-:S04]  /*1180*/  IMAD R11, R11, R7, RZ ;  /* 0x000000070b0b7224 */ /* 0x002fc800078e02ff */
[----:B------:R-:W-:-:S06]  /*1190*/  IMAD.HI.U32 R6, R7, R11, R6 ;  /* 0x0000000b07067227 */ /* 0x000fcc00078e0006 */
[----:B------:R-:W-:-:S04]  /*11a0*/  IMAD.HI.U32 R8, R6, R9, RZ ;  /* 0x0000000906087227 */ /* 0x000fc800078e00ff */
[----:B------:R-:W-:-:S04]  /*11b0*/  IMAD.MOV R6, RZ, RZ, -R8 ;  /* 0x000000ffff067224 */ /* 0x000fc800078e0a08 */
[----:B------:R-:W-:Y:S02]  /*11c0*/  IMAD R6, R5, R6, R9 ;  /* 0x0000000605067224 */ /* 0x000fe400078e0209 */
[----:B------:R-:W-:-:S03]  /*11d0*/  IMAD.MOV.U32 R9, RZ, RZ, RZ ;  /* 0x000000ffff097224 */ /* 0x000fc600078e00ff */
[----:B------:R-:W-:-:S13]  /*11e0*/  ISETP.GE.U32.AND P0, PT, R6, R5, PT ;  /* 0x000000050600720c */ /* 0x000fda0003f06070 */
[----:B------:R-:W-:Y:S01]  /*11f0*/  @P0 IMAD.IADD R6, R6, 0x1, -R5 ;  /* 0x0000000106060824 */ /* 0x000fe200078e0a05 */
[----:B------:R-:W-:-:S04]  /*1200*/  @P0 IADD3 R8, PT, PT, R8, 0x1, RZ ;  /* 0x0000000108080810 */ /* 0x000fc80007ffe0ff */
[----:B------:R-:W-:-:S13]  /*1210*/  ISETP.GE.U32.AND P1, PT, R6, R5, PT ;  /* 0x000000050600720c */ /* 0x000fda0003f26070 */
[----:B------:R-:W-:Y:S01]  /*1220*/  @P1 VIADD R8, R8, 0x1 ;  /* 0x0000000108081836 */ /* 0x000fe20000000000 */
[----:B------:R-:W-:Y:S01]  /*1230*/  @!P2 LOP3.LUT R8, RZ, R5, RZ, 0x33, !PT ;  /* 0x00000005ff08a212 */ /* 0x000fe200078e33ff */
[----:B------:R-:W-:Y:S06]  /*1240*/  BRA `(.L_x_232) ;  /* 0x0000000000107947 */ /* 0x000fec0003800000 */
.L_x_231:
[----:B------:R-:W-:-:S07]  /*1250*/  MOV R8, 0x1270 ;  /* 0x0000127000087802 */ /* 0x000fce0000000f00 */
[----:B------:R-:W-:Y:S05]  /*1260*/  CALL.REL.NOINC `($__internal_1_$__cuda_sm20_div_u64) ;  /* 0x0000000800ec7944 */ /* 0x000fea0003c00000 */
[----:B------:R-:W-:Y:S02]  /*1270*/  IMAD.MOV.U32 R8, RZ, RZ, R6 ;  /* 0x000000ffff087224 */ /* 0x000fe400078e0006 */
[----:B------:R-:W-:-:S07]  /*1280*/  IMAD.MOV.U32 R9, RZ, RZ, R7 ;  /* 0x000000ffff097224 */ /* 0x000fce00078e0007 */
.L_x_232:
[----:B------:R-:W-:Y:S05]  /*1290*/  BSYNC.RECONVERGENT B1 ;  /* 0x0000000000017941 */ /* 0x000fea0003800200 */
.L_x_230:
        /* <DEDUP_REMOVED lines=9> */
[----:B------:R-:W-:-:S04]  /*1330*/  MOV R8, UR22 ;  /* 0x0000001600087c02 */ /* 0x000fc80008000f00 */
[----:B------:R-:W-:Y:S02]  /*1340*/  SHF.R.S32.HI R8, RZ, 0x1f, R8 ;  /* 0x0000001fff087819 */ /* 0x000fe40000011408 */
[----:B-1----:R-:W-:-:S05]  /*1350*/  SHF.R.S32.HI R16, RZ, 0x1f, R6 ;  /* 0x0000001fff107819 */ /* 0x002fca0000011406 */
[----:B------:R-:W-:Y:S05]  /*1360*/  @!P1 BRA `(.L_x_234) ;  /* 0x0000000000989947 */ /* 0x000fea0003800000 */
[----:B------:R-:W1:Y:S01]  /*1370*/  S2UR UR8, SR_CgaCtaId ;  /* 0x00000000000879c3 */ /* 0x000e620000008800 */
[----:B------:R-:W2:Y:S01]  /*1380*/  LDCU.64 UR14, c[0x0][0x3a8] ;  /* 0x00007500ff0e77ac */ /* 0x000ea20008000a00 */
[----:B------:R-:W-:Y:S02]  /*1390*/  IMAD.U32 R7, RZ, RZ, UR22 ;  /* 0x00000016ff077e24 */ /* 0x000fe4000f8e00ff */
[----:B------:R-:W-:Y:S01]  /*13a0*/  VIADD R9, R4, 0x1 ;  /* 0x0000000104097836 */ /* 0x000fe20000000000 */
[----:B------:R-:W-:Y:S01]  /*13b0*/  UMOV UR5, 0x400 ;  /* 0x0000040000057882 */ /* 0x000fe20000000000 */
[----:B------:R-:W-:Y:S01]  /*13c0*/  USHF.L.U32 UR9, UR22, 0x2, URZ ;  /* 0x0000000216097899 */ /* 0x000fe200080006ff */
[----:B------:R-:W-:Y:S01]  /*13d0*/  SHF.L.U64.HI R4, R7, 0x2, R8 ;  /* 0x0000000207047819 */ /* 0x000fe20000010208 */
[----:B------:R-:W3:Y:S01]  /*13e0*/  LDC R11, c[0x0][0x384] ;  /* 0x0000e100ff0b7b82 */ /* 0x000ee20000000800 */
[----:B------:R-:W-:Y:S01]  /*13f0*/  UIADD3 UR5, UPT, UPT, UR5, 0x80, URZ ;  /* 0x0000008005057890 */ /* 0x000fe2000fffe0ff */
[----:B------:R-:W-:Y:S01]  /*1400*/  LOP3.LUT R9, R9, 0x3, RZ, 0xc0, !PT ;  /* 0x0000000309097812 */ /* 0x000fe200078ec0ff */
[----:B------:R-:W-:Y:S01]  /*1410*/  IMAD R10, R0, UR11, RZ ;  /* 0x0000000b000a7c24 */ /* 0x000fe2000f8e02ff */
[----:B------:R-:W-:-:S02]  /*1420*/  LEA R7, P1, R2, UR9, 0x2 ;  /* 0x0000000902077c11 */ /* 0x000fc4000f8210ff */
[----:B------:R-:W-:Y:S01]  /*1430*/  IADD3 R9, P3, PT, RZ, -R9, RZ ;  /* 0x80000009ff097210 */ /* 0x000fe20007f7e0ff */
[----:B------:R-:W-:Y:S01]  /*1440*/  IMAD R14, R10, UR10, RZ ;  /* 0x0000000a0a0e7c24 */ /* 0x000fe2000f8e02ff */
[----:B------:R-:W-:Y:S02]  /*1450*/  LEA.HI.X R13, R2, R4, R3, 0x2, P1 ;  /* 0x00000004020d7211 */ /* 0x000fe400008f1403 */
[----:B--2---:R-:W-:-:S04]  /*1460*/  IADD3 R12, P1, P2, R7, UR14, R6 ;  /* 0x0000000e070c7c10 */ /* 0x004fc8000fa3e006 */
[----:B------:R-:W-:Y:S01]  /*1470*/  IADD3.X R13, PT, PT, R13, UR15, R16, P1, P2 ;  /* 0x0000000f0d0d7c10 */ /* 0x000fe20008fe4410 */
[----:B-1----:R-:W-:-:S06]  /*1480*/  ULEA UR5, UR8, UR5, 0x18 ;  /* 0x0000000508057291 */ /* 0x002fcc000f8ec0ff */
[----:B------:R-:W-:-:S04]  /*1490*/  VIADD R4, R6, UR5 ;  /* 0x0000000506047c36 */ /* 0x000fc80008000000 */
[----:B---3--:R-:W-:Y:S02]  /*14a0*/  IMAD R7, R11, 0x200, R4 ;  /* 0x000002000b077824 */ /* 0x008fe400078e0204 */
[----:B------:R-:W-:-:S03]  /*14b0*/  IMAD.X R4, RZ, RZ, -0x1, P3 ;  /* 0xffffffffff047424 */ /* 0x000fc600018e06ff */
[----:B------:R-:W-:-:S07]  /*14c0*/  LEA R7, R2, R7, 0x2 ;  /* 0x0000000702077211 */ /* 0x000fce00078e10ff */
.L_x_235:
[----:B------:R-:W-:Y:S01]  /*14d0*/  IADD3 R9, P1, PT, R9, 0x1, RZ ;  /* 0x0000000109097810 */ /* 0x000fe20007f3e0ff */
[----:B------:R-:W-:Y:S01]  /*14e0*/  IMAD.MOV.U32 R10, RZ, RZ, R12 ;  /* 0x000000ffff0a7224 */ /* 0x000fe200078e000c */
[C---:B------:R-:W-:Y:S01]  /*14f0*/  IADD3 R2, P2, PT, R5.reuse, R2, RZ ;  /* 0x0000000205027210 */ /* 0x040fe20007f5e0ff */
[----:B------:R-:W-:Y:S01]  /*1500*/  IMAD.MOV.U32 R11, RZ, RZ, R13 ;  /* 0x000000ffff0b7224 */ /* 0x000fe200078e000d */
[----:B------:R-:W-:Y:S01]  /*1510*/  LEA R12, P3, R5, R12, 0x2 ;  /* 0x0000000c050c7211 */ /* 0x000fe200078610ff */
[----:B------:R-:W-:Y:S01]  /*1520*/  IMAD.X R4, RZ, RZ, R4, P1 ;  /* 0x000000ffff047224 */ /* 0x000fe200008e0604 */
[----:B------:R-:W-:Y:S01]  /*1530*/  ISETP.NE.U32.AND P1, PT, R9, RZ, PT ;  /* 0x000000ff0900720c */ /* 0x000fe20003f25070 */
[----:B------:R-:W-:Y:S01]  /*1540*/  IMAD.X R3, RZ, RZ, R3, P2 ;  /* 0x000000ffff037224 */ /* 0x000fe200010e0603 */
[----:B------:R-:W-:Y:S01]  /*1550*/  @!PT LDS RZ, [RZ] ;  /* 0x00000000fffff984 */ /* 0x000fe20000000800 */
[----:B------:R-:W-:Y:S01]  /*1560*/  @!PT LDS RZ, [RZ] ;  /* 0x00000000fffff984 */ /* 0x000fe20000000800 */
[----:B------:R-:W-:Y:S01]  /*1570*/  @!PT LDS RZ, [RZ] ;  /* 0x00000000fffff984 */ /* 0x000fe20000000800 */
[----:B------:R1:W-:Y:S01]  /*1580*/  LDGSTS.E [R7+0x80], desc[UR20][R10.64] ;  /* 0x000800000a077fae */ /* 0x0003e2000b9a1014 */
[----:B------:R-:W-:Y:S02]  /*1590*/  LEA.HI.X R13, R5, R13, RZ, 0x2, P3 ;  /* 0x0000000d050d7211 */ /* 0x000fe400018f14ff */
[----:B------:R-:W-:Y:S01]  /*15a0*/  ISETP.NE.AND.EX P1, PT, R4, RZ, PT, P1 ;  /* 0x000000ff0400720c */ /* 0x000fe20003f25310 */
[----:B-1----:R-:W-:-:S12]  /*15b0*/  IMAD R7, R14, 0x4, R7 ;  /* 0x000000040e077824 */ /* 0x002fd800078e0207 */
[----:B------:R-:W-:Y:S05]  /*15c0*/  @P1 BRA `(.L_x_235) ;  /* 0xfffffffc00c01947 */ /* 0x000fea000383ffff */
.L_x_234:
[----:B------:R-:W-:Y:S05]  /*15d0*/  BSYNC.RECONVERGENT B1 ;  /* 0x0000000000017941 */ /* 0x000fea0003800200 */
.L_x_233:
[----:B------:R-:W-:Y:S05]  /*15e0*/  @!P0 BRA `(.L_x_229) ;  /* 0x0000000000f08947 */ /* 0x000fea0003800000 */
[----:B------:R-:W1:Y:S01]  /*15f0*/  S2UR UR8, SR_CgaCtaId ;  /* 0x00000000000879c3 */ /* 0x000e620000008800 */
[----:B------:R-:W2:Y:S01]  /*1600*/  LDCU.64 UR14, c[0x0][0x3a8] ;  /* 0x00007500ff0e77ac */ /* 0x000ea20008000a00 */
[----:B------:R-:W-:Y:S01]  /*1610*/  IMAD.U32 R9, RZ, RZ, UR22 ;  /* 0x00000016ff097e24 */ /* 0x000fe2000f8e00ff */
[----:B------:R-:W-:Y:S01]  /*1620*/  SHF.R.U32.HI R20, RZ, 0x1e, R5 ;  /* 0x0000001eff147819 */ /* 0x000fe20000011605 */
[----:B------:R-:W-:Y:S01]  /*1630*/  IMAD R22, R0, UR11, RZ ;  /* 0x0000000b00167c24 */ /* 0x000fe2000f8e02ff */
[----:B------:R-:W-:Y:S01]  /*1640*/  UMOV UR5, 0x400 ;  /* 0x0000040000057882 */ /* 0x000fe20000000000 */
[----:B------:R-:W-:Y:S01]  /*1650*/  IMAD.SHL.U32 R17, R5, 0x4, RZ ;  /* 0x0000000405117824 */ /* 0x000fe200078e00ff */
[----:B------:R-:W-:Y:S01]  /*1660*/  UIADD3 UR5, UPT, UPT, UR5, 0x80, URZ ;  /* 0x0000008005057890 */ /* 0x000fe2000fffe0ff */
[----:B------:R-:W3:Y:S01]  /*1670*/  LDC R7, c[0x0][0x384] ;  /* 0x0000e100ff077b82 */ /* 0x000ee20000000800 */
[----:B------:R-:W-:Y:S01]  /*1680*/  SHF.L.U64.HI R18, R9, 0x2, R8 ;  /* 0x0000000209127819 */ /* 0x000fe20000010208 */
[----:B------:R-:W-:Y:S01]  /*1690*/  IMAD R22, R22, UR10, RZ ;  /* 0x0000000a16167c24 */ /* 0x000fe2000f8e02ff */
[----:B--2---:R-:W-:-:S04]  /*16a0*/  IADD3 R4, P0, PT, R6, UR14, RZ ;  /* 0x0000000e06047c10 */ /* 0x004fc8000ff1e0ff */
[----:B------:R-:W-:Y:S01]  /*16b0*/  IADD3.X R16, PT, PT, R16, UR15, RZ, P0, !PT ;  /* 0x0000000f10107c10 */ /* 0x000fe200087fe4ff */
[----:B-1----:R-:W-:Y:S02]  /*16c0*/  ULEA UR5, UR8, UR5, 0x18 ;  /* 0x0000000508057291 */ /* 0x002fe4000f8ec0ff */
[----:B------:R-:W-:-:S04]  /*16d0*/  USHF.L.U32 UR8, UR22, 0x2, URZ ;  /* 0x0000000216087899 */ /* 0x000fc800080006ff */
[----:B------:R-:W-:Y:S01]  /*16e0*/  IADD3 R6, PT, PT, R6, UR5, RZ ;  /* 0x0000000506067c10 */ /* 0x000fe2000fffe0ff */
[----:B------:R-:W-:-:S04]  /*16f0*/  UMOV UR5, URZ ;  /* 0x000000ff00057c82 */ /* 0x000fc80008000000 */
[----:B---3--:R-:W-:Y:S01]  /*1700*/  IMAD R23, R7, 0x200, R6 ;  /* 0x0000020007177824 */ /* 0x008fe200078e0206 */
[----:B------:R-:W-:-:S04]  /*1710*/  IADD3 R6, P0, PT, R2, UR22, RZ ;  /* 0x0000001602067c10 */ /* 0x000fc8000ff1e0ff */
[----:B------:R-:W-:Y:S01]  /*1720*/  LEA R23, R2, R23, 0x2 ;  /* 0x0000001702177211 */ /* 0x000fe200078e10ff */
[----:B------:R-:W-:Y:S01]  /*1730*/  IMAD.X R7, R8, 0x1, R3, P0 ;  /* 0x0000000108077824 */ /* 0x000fe200000e0603 */
[----:B------:R-:W-:-:S03]  /*1740*/  LEA R0, P0, R2, UR8, 0x2 ;  /* 0x0000000802007c11 */ /* 0x000fc6000f8010ff */
[----:B------:R-:W-:Y:S01]  /*1750*/  IMAD R25, R22, 0x4, R23 ;  /* 0x0000000416197824 */ /* 0x000fe200078e0217 */
[C---:B------:R-:W-:Y:S01]  /*1760*/  SHF.L.U64.HI R7, R6.reuse, 0x2, R7 ;  /* 0x0000000206077819 */ /* 0x040fe20000010207 */
[----:B------:R-:W-:Y:S01]  /*1770*/  IMAD.SHL.U32 R6, R6, 0x4, RZ ;  /* 0x0000000406067824 */ /* 0x000fe200078e00ff */
[----:B------:R-:W-:Y:S01]  /*1780*/  LEA.HI.X R18, R2, R18, R3, 0x2, P0 ;  /* 0x0000001202127211 */ /* 0x000fe200000f1403 */
[----:B------:R-:W-:Y:S01]  /*1790*/  IMAD R27, R22, 0x8, R23 ;  /* 0x00000008161b7824 */ /* 0x000fe200078e0217 */
[-C--:B------:R-:W-:Y:S01]  /*17a0*/  IADD3 R21, P0, PT, R17, R0.reuse, RZ ;  /* 0x0000000011157210 */ /* 0x080fe20007f1e0ff */
[C---:B------:R-:W-:Y:S01]  /*17b0*/  IMAD.WIDE.U32 R6, R5.reuse, 0xc, R6 ;  /* 0x0000000c05067825 */ /* 0x040fe200078e0006 */
[----:B------:R-:W-:-:S03]  /*17c0*/  LEA R19, P1, R5, R0, 0x3 ;  /* 0x0000000005137211 */ /* 0x000fc600078218ff */
[----:B------:R-:W-:Y:S01]  /*17d0*/  IMAD.X R24, R20, 0x1, R18, P0 ;  /* 0x0000000114187824 */ /* 0x000fe200000e0612 */
[----:B------:R-:W-:Y:S01]  /*17e0*/  LEA.HI.X R26, R5, R18, RZ, 0x3, P1 ;  /* 0x00000012051a7211 */ /* 0x000fe200008f1cff */
[----:B------:R-:W-:Y:S02]  /*17f0*/  VIADD R28, R7, UR5 ;  /* 0x00000005071c7c36 */ /* 0x000fe40008000000 */
[----:B------:R-:W-:-:S07]  /*1800*/  IMAD R29, R22, 0xc, R23 ;  /* 0x0000000c161d7824 */ /* 0x000fce00078e0217 */
.L_x_236:
[C---:B------:R-:W-:Y:S02]  /*1810*/  IADD3 R12, P0, PT, R4.reuse, R0, RZ ;  /* 0x00000000040c7210 */ /* 0x040fe40007f1e0ff */
[----:B------:R-:W-:-:S03]  /*1820*/  IADD3 R8, P1, PT, R4, R21, RZ ;  /* 0x0000001504087210 */ /* 0x000fc60007f3e0ff */
[----:B------:R-:W-:Y:S01]  /*1830*/  IMAD.X R13, R16, 0x1, R18, P0 ;  /* 0x00000001100d7824 */ /* 0x000fe200000e0612 */
[----:B------:R-:W-:Y:S02]  /*1840*/  IADD3 R10, P0, PT, R4, R19, RZ ;  /* 0x00000013040a7210 */ /* 0x000fe40007f1e0ff */
[----:B------:R-:W-:Y:S02]  /*1850*/  IADD3.X R9, PT, PT, R16, R24, RZ, P1, !PT ;  /* 0x0000001810097210 */ /* 0x000fe40000ffe4ff */
[----:B------:R-:W-:Y:S01]  /*1860*/  IADD3 R14, P1, PT, R4, R6, RZ ;  /* 0x00000006040e7210 */ /* 0x000fe20007f3e0ff */
[C---:B------:R-:W-:Y:S01]  /*1870*/  IMAD.X R11, R16.reuse, 0x1, R26, P0 ;  /* 0x00000001100b7824 */ /* 0x040fe200000e061a */
[----:B------:R-:W-:Y:S01]  /*1880*/  IADD3 R2, P0, PT, R17, R2, RZ ;  /* 0x0000000211027210 */ /* 0x000fe20007f1e0ff */
[----:B------:R-:W-:Y:S01]  /*1890*/  @!PT LDS RZ, [RZ] ;  /* 0x00000000fffff984 */ /* 0x000fe20000000800 */
[----:B------:R-:W-:Y:S01]  /*18a0*/  @!PT LDS RZ, [RZ] ;  /* 0x00000000fffff984 */ /* 0x000fe20000000800 */
[----:B------:R-:W-:Y:S01]  /*18b0*/  @!PT LDS RZ, [RZ] ;  /* 0x00000000fffff984 */ /* 0x000fe20000000800 */
[----:B------:R1:W-:Y:S02]  /*18c0*/  LDGSTS.E [R23+0x80], desc[UR20][R12.64] ;  /* 0x000800000c177fae */ /* 0x0003e4000b9a1014 */
[----:B------:R-:W-:Y:S01]  /*18d0*/  IMAD.X R15, R16, 0x1, R28, P1 ;  /* 0x00000001100f7824 */ /* 0x000fe200008e061c */
[C---:B------:R-:W-:Y:S01]  /*18e0*/  LEA R4, P1, R5.reuse, R4, 0x4 ;  /* 0x0000000405047211 */ /* 0x040fe200078220ff */
[----:B------:R-:W-:Y:S01]  /*18f0*/  IMAD.X R3, R20, 0x1, R3, P0 ;  /* 0x0000000114037824 */ /* 0x000fe200000e0603 */
[----:B------:R-:W-:Y:S01]  /*1900*/  ISETP.GE.U32.AND P0, PT, R2, UR7, PT ;  /* 0x0000000702007c0c */ /* 0x000fe2000bf06070 */
[----:B------:R2:W-:Y:S01]  /*1910*/  LDGSTS.E [R25+0x80], desc[UR20][R8.64] ;  /* 0x0008000008197fae */ /* 0x0005e2000b9a1014 */
[----:B------:R-:W-:-:S02]  /*1920*/  LEA.HI.X R16, R5, R16, RZ, 0x4, P1 ;  /* 0x0000001005107211 */ /* 0x000fc400008f24ff */
[----:B------:R-:W-:Y:S01]  /*1930*/  ISETP.GE.U32.AND.EX P0, PT, R3, UR13, PT, P0 ;  /* 0x0000000d03007c0c */ /* 0x000fe2000bf06100 */
[----:B------:R3:W-:Y:S01]  /*1940*/  LDGSTS.E [R27+0x80], desc[UR20][R10.64] ;  /* 0x000800000a1b7fae */ /* 0x0007e2000b9a1014 */
[----:B-1----:R-:W-:-:S03]  /*1950*/  IMAD R23, R22, 0x10, R23 ;  /* 0x0000001016177824 */ /* 0x002fc600078e0217 */
[----:B------:R1:W-:Y:S01]  /*1960*/  LDGSTS.E [R29+0x80], desc[UR20][R14.64] ;  /* 0x000800000e1d7fae */ /* 0x0003e2000b9a1014 */
[C---:B--2---:R-:W-:Y:S01]  /*1970*/  IMAD R25, R22.reuse, 0x10, R25 ;  /* 0x0000001016197824 */ /* 0x044fe200078e0219 */
[C---:B---3--:R-:W-:Y:S01]  /*1980*/  LEA R27, R22.reuse, R27, 0x4 ;  /* 0x0000001b161b7211 */ /* 0x048fe200078e20ff */
[----:B-1----:R-:W-:-:S05]  /*1990*/  IMAD R29, R22, 0x10, R29 ;  /* 0x00000010161d7824 */ /* 0x002fca00078e021d */
[----:B------:R-:W-:Y:S05]  /*19a0*/  @!P0 BRA `(.L_x_236) ;  /* 0xfffffffc00988947 */ /* 0x000fea000383ffff */
.L_x_229:
[----:B------:R-:W-:Y:S05]  /*19b0*/  BSYNC.RECONVERGENT B0 ;  /* 0x0000000000007941 */ /* 0x000fea0003800200 */
.L_x_228:
[----:B------:R-:W0:Y:S01]  /*19c0*/  LDGDEPBAR ;  /* 0x00000000000079af */ /* 0x000e220000000000 */
[----:B------:R-:W-:-:S04]  /*19d0*/  DEPBAR.LE SB0, 0x0 ;  /* 0x000080000000791a */ /* 0x000fc80000000000 */
[----:B------:R-:W-:Y:S06]  /*19e0*/  BAR.SYNC.DEFER_BLOCKING 0x0 ;  /* 0x0000000000007b1d */ /* 0x000fec0000010000 */
.L_x_218:
[----:B------:R-:W-:-:S09]  /*19f0*/  UISETP.GT.AND UP0, UPT, UR24, UR6, UPT ;  /* 0x000000061800728c */ /* 0x000fd2000bf04270 */
[----:B------:R-:W-:Y:S05]  /*1a00*/  BRA.U UP0, `(.L_x_237) ;  /* 0x0000000100807547 */ /* 0x000fea000b800000 */
[----:B------:R-:W1:Y:S02]  /*1a10*/  LDC R3, c[0x0][0x384] ;  /* 0x0000e100ff037b82 */ /* 0x000e640000000800 */
[----:B-1----:R-:W-:-:S13]  /*1a20*/  ISETP.GE.AND P0, PT, R3, 0x1, PT ;  /* 0x000000010300780c */ /* 0x002fda0003f06270 */
[----:B------:R-:W-:Y:S05]  /*1a30*/  @!P0 EXIT ;  /* 0x000000000000894d */ /* 0x000fea0003800000 */
[----:B------:R-:W1:Y:S01]  /*1a40*/  S2R R7, SR_CgaCtaId ;  /* 0x0000000000077919 */ /* 0x000e620000008800 */
[----:B------:R-:W2:Y:S01]  /*1a50*/  LDC R0, c[0x0][0x3b0] ;  /* 0x0000ec00ff007b82 */ /* 0x000ea20000000800 */
[----:B------:R-:W3:Y:S01]  /*1a60*/  LDCU UR6, c[0x0][0x3a0] ;  /* 0x00007400ff0677ac */ /* 0x000ee20008000800 */
[----:B------:R-:W-:Y:S01]  /*1a70*/  MOV R2, 0x400 ;  /* 0x0000040000027802 */ /* 0x000fe20000000f00 */
[----:B------:R-:W4:Y:S01]  /*1a80*/  S2R R5, SR_TID.X ;  /* 0x0000000000057919 */ /* 0x000f220000002100 */
[----:B------:R-:W5:Y:S03]  /*1a90*/  LDCU.64 UR4, c[0x0][0x390] ;  /* 0x00007200ff0477ac */ /* 0x000f660008000a00 */
[----:B------:R-:W-:Y:S01]  /*1aa0*/  VIADD R2, R2, 0x80 ;  /* 0x0000008002027836 */ /* 0x000fe20000000000 */
[----:B-----5:R-:W-:Y:S01]  /*1ab0*/  UIMAD.WIDE UR4, UR22, 0x4, UR4 ;  /* 0x00000004160478a5 */ /* 0x020fe2000f8e0204 */
[----:B--2---:R-:W-:-:S03]  /*1ac0*/  IMAD R0, R3, 0x200, R0 ;  /* 0x0000020003007824 */ /* 0x004fc600078e0200 */
[----:B-1----:R-:W-:Y:S01]  /*1ad0*/  LEA R7, R7, R2, 0x18 ;  /* 0x0000000207077211 */ /* 0x002fe200078ec0ff */
[C---:B----4-:R-:W-:Y:S01]  /*1ae0*/  IMAD R0, R5.reuse, 0x4, R0 ;  /* 0x0000000405007824 */ /* 0x050fe200078e0200 */
[----:B---3--:R-:W-:-:S04]  /*1af0*/  LEA R2, R5, UR6, 0x2 ;  /* 0x0000000605027c11 */ /* 0x008fc8000f8e10ff */
[----:B------:R-:W-:Y:S01]  /*1b00*/  IADD3 R4, PT, PT, R0, 0x80, R7 ;  /* 0x0000008000047810 */ /* 0x000fe20007ffe007 */
[----:B------:R-:W-:Y:S01]  /*1b10*/  IMAD.IADD R6, R7, 0x1, R2 ;  /* 0x0000000107067824 */ /* 0x000fe200078e0202 */
[----:B------:R-:W-:-:S07]  /*1b20*/  IADD3 R0, PT, PT, -R3, RZ, RZ ;  /* 0x000000ff03007210 */ /* 0x000fce0007ffe1ff */
.L_x_238:
[----:B-1----:R-:W-:Y:S01]  /*1b30*/  LDS R7, [R6] ;  /* 0x0000000006077984 */ /* 0x002fe20000000800 */
[----:B------:R-:W-:Y:S02]  /*1b40*/  VIADD R0, R0, 0x1 ;  /* 0x0000000100007836 */ /* 0x000fe40000000000 */
[----:B------:R-:W-:Y:S01]  /*1b50*/  IMAD.U32 R2, RZ, RZ, UR4 ;  /* 0x00000004ff027e24 */ /* 0x000fe2000f8e00ff */
[----:B------:R-:W1:Y:S01]  /*1b60*/  LDS R8, [R4] ;  /* 0x0000000004087984 */ /* 0x000e620000000800 */
[----:B------:R-:W-:Y:S01]  /*1b70*/  IMAD.U32 R3, RZ, RZ, UR5 ;  /* 0x00000005ff037e24 */ /* 0x000fe2000f8e00ff */
[----:B------:R-:W-:Y:S01]  /*1b80*/  ISETP.NE.AND P0, PT, R0, RZ, PT ;  /* 0x000000ff0000720c */ /* 0x000fe20003f05270 */
[----:B------:R-:W-:-:S04]  /*1b90*/  IMAD.WIDE R2, R5, 0x4, R2 ;  /* 0x0000000405027825 */ /* 0x000fc800078e0202 */
[----:B-1----:R-:W-:-:S05]  /*1ba0*/  IMAD.IADD R7, R7, 0x1, -R8 ;  /* 0x0000000107077824 */ /* 0x002fca00078e0a08 */
[----:B------:R1:W-:Y:S03]  /*1bb0*/  STG.E desc[UR20][R2.64], R7 ;  /* 0x0000000702007986 */ /* 0x0003e6000c101914 */
[----:B------:R-:W-:Y:S05]  /*1bc0*/  @!P0 EXIT ;  /* 0x000000000000894d */ /* 0x000fea0003800000 */
[----:B------:R-:W-:Y:S01]  /*1bd0*/  VIADD R4, R4, 0x200 ;  /* 0x0000020004047836 */ /* 0x000fe20000000000 */
[----:B------:R-:W-:Y:S01]  /*1be0*/  IADD3 R6, PT, PT, R6, 0x200, RZ ;  /* 0x0000020006067810 */ /* 0x000fe20007ffe0ff */
[----:B------:R-:W-:Y:S01]  /*1bf0*/  VIADD R5, R5, 0x80 ;  /* 0x0000008005057836 */ /* 0x000fe20000000000 */
[----:B------:R-:W-:Y:S06]  /*1c00*/  BRA `(.L_x_238) ;  /* 0xfffffffc00c87947 */ /* 0x000fec000383ffff */
.L_x_237:
        /* <DEDUP_REMOVED lines=10> */
[----:B----4-:R-:W-:Y:S01]  /*1cb0*/  UIMAD.WIDE UR4, UR22, 0x4, UR4 ;  /* 0x00000004160478a5 */ /* 0x010fe2000f8e0204 */
[C---:B--2---:R-:W-:Y:S01]  /*1cc0*/  IMAD R2, R0.reuse, 0x200, R3 ;  /* 0x0000020000027824 */ /* 0x044fe200078e0203 */
[----:B------:R-:W-:-:S02]  /*1cd0*/  IADD3 R0, PT, PT, -R0, RZ, RZ ;  /* 0x000000ff00007210 */ /* 0x000fc40007ffe1ff */
[----:B-1----:R-:W-:Y:S02]  /*1ce0*/  LEA R7, R7, R4, 0x18 ;  /* 0x0000000407077211 */ /* 0x002fe400078ec0ff */
[C---:B---3--:R-:W-:Y:S01]  /*1cf0*/  LEA R6, R5.reuse, UR6, 0x2 ;  /* 0x0000000605067c11 */ /* 0x048fe2000f8e10ff */
[----:B------:R-:W-:-:S04]  /*1d00*/  IMAD R2, R5, 0x4, R2 ;  /* 0x0000000405027824 */ /* 0x000fc800078e0202 */
[----:B------:R-:W-:Y:S01]  /*1d10*/  IMAD.IADD R6, R7, 0x1, R6 ;  /* 0x0000000107067824 */ /* 0x000fe200078e0206 */
[----:B------:R-:W-:-:S07]  /*1d20*/  IADD3 R4, PT, PT, R2, 0x80, R7 ;  /* 0x0000008002047810 */ /* 0x000fce0007ffe007 */
.L_x_239:
[----:B------:R-:W-:Y:S01]  /*1d30*/  ISETP.GE.AND P0, PT, R5, UR23, PT ;  /* 0x0000001705007c0c */ /* 0x000fe2000bf06270 */
        /* <DEDUP_REMOVED lines=14> */
        .weak           $__internal_1_$__cuda_sm20_div_u64
        .type           $__internal_1_$__cuda_sm20_div_u64,@function
        .size           $__internal_1_$__cuda_sm20_div_u64,(.L_x_246 - $__internal_1_$__cuda_sm20_div_u64)
$__internal_1_$__cuda_sm20_div_u64:
[----:B------:R-:W-:Y:S02]  /*1e20*/  IMAD.U32 R15, RZ, RZ, UR4 ;  /* 0x00000004ff0f7e24 */ /* 0x000fe4000f8e00ff */
[----:B------:R-:W-:-:S04]  /*1e30*/  IMAD.MOV.U32 R14, RZ, RZ, R5 ;  /* 0x000000ffff0e7224 */ /* 0x000fc800078e0005 */
        /* <DEDUP_REMOVED lines=9> */
[----:B------:R-:W-:Y:S01]  /*1ed0*/  IMAD.X R19, RZ, RZ, ~R13, P0 ;  /* 0x000000ffff137224 */ /* 0x000fe200000e0e0d */
[----:B------:R-:W-:-:S03]  /*1ee0*/  MOV R13, R6 ;  /* 0x00000006000d7202 */ /* 0x000fc60000000f00 */
[-C--:B------:R-:W-:Y:S02]  /*1ef0*/  IMAD R15, R7, R19.reuse, RZ ;  /* 0x00000013070f7224 */ /* 0x080fe400078e02ff */
[----:B------:R-:W-:-:S04]  /*1f00*/  IMAD.WIDE.U32 R12, P0, R6, R19, R12 ;  /* 0x00000013060c7225 */ /* 0x000fc8000780000c */
[----:B------:R-:W-:-:S04]  /*1f10*/  IMAD.HI.U32 R11, R7, R19, RZ ;  /* 0x00000013070b7227 */ /* 0x000fc800078e00ff */
[----:B------:R-:W-:-:S04]  /*1f20*/  IMAD.HI.U32 R12, P1, R7, R17, R12 ;  /* 0x00000011070c7227 */ /* 0x000fc8000782000c */
[----:B------:R-:W-:Y:S01]  /*1f30*/  IMAD.X R11, R11, 0x1, R7, P0 ;  /* 0x000000010b0b7824 */ /* 0x000fe200000e0607 */
[----:B------:R-:W-:-:S04]  /*1f40*/  IADD3 R13, P2, PT, R15, R12, RZ ;  /* 0x0000000c0f0d7210 */ /* 0x000fc80007f5e0ff */
[----:B------:R-:W-:Y:S01]  /*1f50*/  IADD3.X R11, PT, PT, RZ, RZ, R11, P2, P1 ;  /* 0x000000ffff0b7210 */ /* 0x000fe200017e240b */
[----:B------:R-:W-:-:S04]  /*1f60*/  IMAD.WIDE.U32 R6, R13, R5, RZ ;  /* 0x000000050d067225 */ /* 0x000fc800078e00ff */
[----:B------:R-:W-:Y:S01]  /*1f70*/  IMAD R12, R13, UR4, R7 ;  /* 0x000000040d0c7c24 */ /* 0x000fe2000f8e0207 */
[----:B------:R-:W-:-:S03]  /*1f80*/  IADD3 R7, P0, PT, RZ, -R6, RZ ;  /* 0x80000006ff077210 */ /* 0x000fc60007f1e0ff */
[----:B------:R-:W-:Y:S02]  /*1f90*/  IMAD R6, R11, R5, R12 ;  /* 0x000000050b067224 */ /* 0x000fe400078e020c */
[----:B------:R-:W-:-:S04]  /*1fa0*/  IMAD.HI.U32 R12, R13, R7, RZ ;  /* 0x000000070d0c7227 */ /* 0x000fc800078e00ff */
[----:B------:R-:W-:-:S04]  /*1fb0*/  IMAD.X R6, RZ, RZ, ~R6, P0 ;  /* 0x000000ffff067224 */ /* 0x000fc800000e0e06 */
        /* <DEDUP_REMOVED lines=15> */
[----:B------:R-:W-:-:S03]  /*20b0*/  IMAD.WIDE.U32 R6, R12, R5, RZ ;  /* 0x000000050c067225 */ /* 0x000fc600078e00ff */
[----:B------:R-:W-:Y:S01]  /*20c0*/  IADD3.X R14, PT, PT, RZ, R11, RZ, P1, !PT ;  /* 0x0000000bff0e7210 */ /* 0x000fe20000ffe4ff */
[----:B------:R-:W-:Y:S01]  /*20d0*/  IMAD R7, R12, UR4, R7 ;  /* 0x000000040c077c24 */ /* 0x000fe2000f8e0207 */
[----:B------:R-:W-:Y:S02]  /*20e0*/  IADD3 R16, P1, PT, -R6, R9, RZ ;  /* 0x0000000906107210 */ /* 0x000fe40007f3e1ff */
[----:B------:R-:W-:Y:S01]  /*20f0*/  IADD3 R9, P2, PT, R12, 0x1, RZ ;  /* 0x000000010c097810 */ /* 0x000fe20007f5e0ff */
[-C--:B------:R-:W-:Y:S01]  /*2100*/  IMAD R7, R14, R5.reuse, R7 ;  /* 0x000000050e077224 */ /* 0x080fe200078e0207 */
[----:B------:R-:W-:-:S03]  /*2110*/  ISETP.GE.U32.AND P0, PT, R16, R5, PT ;  /* 0x000000051000720c */ /* 0x000fc60003f06070 */
[----:B------:R-:W-:Y:S01]  /*2120*/  IMAD.X R11, R10, 0x1, ~R7, P1 ;  /* 0x000000010a0b7824 */ /* 0x000fe200008e0e07 */
[----:B------:R-:W-:Y:S01]  /*2130*/  IADD3 R6, P1, PT, -R5, R16, RZ ;  /* 0x0000001005067210 */ /* 0x000fe20007f3e1ff */
[----:B------:R-:W-:-:S03]  /*2140*/  IMAD.X R7, RZ, RZ, R14, P2 ;  /* 0x000000ffff077224 */ /* 0x000fc600010e060e */
[C---:B------:R-:W-:Y:S02]  /*2150*/  ISETP.GE.U32.AND.EX P0, PT, R11.reuse, UR4, PT, P0 ;  /* 0x000000040b007c0c */ /* 0x040fe4000bf06100 */
[----:B------:R-:W-:Y:S02]  /*2160*/  IADD3.X R10, PT, PT, R11, ~UR4, RZ, P1, !PT ;  /* 0x800000040b0a7c10 */ /* 0x000fe40008ffe4ff */
[----:B------:R-:W-:Y:S02]  /*2170*/  SEL R6, R6, R16, P0 ;  /* 0x0000001006067207 */ /* 0x000fe40000000000 */
[----:B------:R-:W-:Y:S02]  /*2180*/  SEL R9, R9, R12, P0 ;  /* 0x0000000c09097207 */ /* 0x000fe40000000000 */
[----:B------:R-:W-:Y:S02]  /*2190*/  SEL R10, R10, R11, P0 ;  /* 0x0000000b0a0a7207 */ /* 0x000fe40000000000 */
[----:B------:R-:W-:-:S02]  /*21a0*/  SEL R14, R7, R14, P0 ;  /* 0x0000000e070e7207 */ /* 0x000fc40000000000 */
[----:B------:R-:W-:Y:S02]  /*21b0*/  ISETP.GE.U32.AND P0, PT, R6, R5, PT ;  /* 0x000000050600720c */ /* 0x000fe40003f06070 */
[----:B------:R-:W-:Y:S02]  /*21c0*/  IADD3 R6, P2, PT, R9, 0x1, RZ ;  /* 0x0000000109067810 */ /* 0x000fe40007f5e0ff */
[----:B------:R-:W-:Y:S02]  /*21d0*/  ISETP.GE.U32.AND.EX P0, PT, R10, UR4, PT, P0 ;  /* 0x000000040a007c0c */ /* 0x000fe4000bf06100 */
[----:B------:R-:W-:Y:S01]  /*21e0*/  ISETP.NE.U32.AND P1, PT, R5, RZ, PT ;  /* 0x000000ff0500720c */ /* 0x000fe20003f25070 */
[----:B------:R-:W-:Y:S01]  /*21f0*/  IMAD.X R7, RZ, RZ, R14, P2 ;  /* 0x000000ffff077224 */ /* 0x000fe200010e060e */
[----:B------:R-:W-:Y:S01]  /*2200*/  SEL R6, R6, R9, P0 ;  /* 0x0000000906067207 */ /* 0x000fe20000000000 */
[----:B------:R-:W-:Y:S01]  /*2210*/  IMAD.MOV.U32 R9, RZ, RZ, 0x0 ;  /* 0x00000000ff097424 */ /* 0x000fe200078e00ff */
[----:B------:R-:W-:-:S02]  /*2220*/  ISETP.NE.AND.EX P1, PT, RZ, UR4, PT, P1 ;  /* 0x00000004ff007c0c */ /* 0x000fc4000bf25310 */
[----:B------:R-:W-:Y:S02]  /*2230*/  SEL R7, R7, R14, P0 ;  /* 0x0000000e07077207 */ /* 0x000fe40000000000 */
[----:B------:R-:W-:Y:S02]  /*2240*/  SEL R6, R6, 0xffffffff, P1 ;  /* 0xffffffff06067807 */ /* 0x000fe40000800000 */
[----:B------:R-:W-:Y:S01]  /*2250*/  SEL R7, R7, 0xffffffff, P1 ;  /* 0xffffffff07077807 */ /* 0x000fe20000800000 */
[----:B------:R-:W-:Y:S06]  /*2260*/  RET.REL.NODEC R8 `(_ZN3cub18CUB_300001_SM_10006detail9transform16transform_kernelINS2_10policy_hubILb0EN4cuda3std3__45tupleIJN6thrust24THRUST_300001_SM_1000_NS6detail15normal_iteratorINSA_10device_ptrIiEEEESF_EEEE10policy1000EiNS7_5minusIiEESF_JPiSL_EEEvT0_iT1_T2_DpNS2_10kernel_argIT3_EE) ;  /* 0xffffffdc08647950 */ /* 0x000fec0003c3ffff */
.L_x_240:
        /* <DEDUP_REMOVED lines=9> */
.L_x_246:


//--------------------- .text._ZN3cub18CUB_300001_SM_10006detail8for_each13static_kernelINS2_12policy_hub_t12policy_500_tEmN6thrust24THRUST_300001_SM_1000_NS8cuda_cub20__uninitialized_fill7functorINS7_10device_ptrIiEEiEEEEvT0_T1_ --------------------------
	.section	.text._ZN3cub18CUB_300001_SM_10006detail8for_each13static_kernelINS2_12policy_hub_t12policy_500_tEmN6thrust24THRUST_300001_SM_1000_NS8cuda_cub20__uninitialized_fill7functorINS7_10device_ptrIiEEiEEEEvT0_T1_,"ax",@progbits
	.align	128
        .global         _ZN3cub18CUB_300001_SM_10006detail8for_each13static_kernelINS2_12policy_hub_t12policy_500_tEmN6thrust24THRUST_300001_SM_1000_NS8cuda_cub20__uninitialized_fill7functorINS7_10device_ptrIiEEiEEEEvT0_T1_
        .type           _ZN3cub18CUB_300001_SM_10006detail8for_each13static_kernelINS2_12policy_hub_t12policy_500_tEmN6thrust24THRUST_300001_SM_1000_NS8cuda_cub20__uninitialized_fill7functorINS7_10device_ptrIiEEiEEEEvT0_T1_,@function
        .size           _ZN3cub18CUB_300001_SM_10006detail8for_each13static_kernelINS2_12policy_hub_t12policy_500_tEmN6thrust24THRUST_300001_SM_1000_NS8cuda_cub20__uninitialized_fill7functorINS7_10device_ptrIiEEiEEEEvT0_T1_,(.L_x_252 - _ZN3cub18CUB_300001_SM_10006detail8for_each13static_kernelINS2_12policy_hub_t12policy_500_tEmN6thrust24THRUST_300001_SM_1000_NS8cuda_cub20__uninitialized_fill7functorINS7_10device_ptrIiEEiEEEEvT0_T1_)
        .other          _ZN3cub18CUB_300001_SM_10006detail8for_each13static_kernelINS2_12policy_hub_t12policy_500_tEmN6thrust24THRUST_300001_SM_1000_NS8cuda_cub20__uninitialized_fill7functorINS7_10device_ptrIiEEiEEEEvT0_T1_,@"STO_CUDA_ENTRY STV_DEFAULT"
_ZN3cub18CUB_300001_SM_10006detail8for_each13static_kernelINS2_12policy_hub_t12policy_500_tEmN6thrust24THRUST_300001_SM_1000_NS8cuda_cub20__uninitialized_fill7functorINS7_10device_ptrIiEEiEEEEvT0_T1_:
.text._ZN3cub18CUB_300001_SM_10006detail8for_each13static_kernelINS2_12policy_hub_t12policy_500_tEmN6thrust24THRUST_300001_SM_1000_NS8cuda_cub20__uninitialized_fill7functorINS7_10device_ptrIiEEiEEEEvT0_T1_:
[----:B------:R-:W-:Y:S08]  /*0000*/  LDC R1, c[0x0][0x37c] ;  /* 0x0000df00ff017b82 */ /* 0x000ff00000000800 */
[----:B------:R-:W0:Y:S01]  /*0010*/  S2UR UR4, SR_CTAID.X ;  /* 0x00000000000479c3 */ /* 0x000e220000002500 */
[----:B------:R-:W1:Y:S01]  /*0020*/  LDCU.64 UR6, c[0x0][0x380] ;  /* 0x00007000ff0677ac */ /* 0x000e620008000a00 */
[----:B------:R-:W2:Y:S01]  /*0030*/  LDCU.64 UR8, c[0x0][0x358] ;  /* 0x00006b00ff0877ac */ /* 0x000ea20008000a00 */
[----:B0-----:R-:W-:-:S04]  /*0040*/  UIMAD.WIDE.U32 UR4, UR4, 0x200, URZ ;  /* 0x00000200040478a5 */ /* 0x001fc8000f8e00ff */
[----:B-1----:R-:W-:-:S04]  /*0050*/  UIADD3 UR6, UP0, UPT, -UR4, UR6, URZ ;  /* 0x0000000604067290 */ /* 0x002fc8000ff1e1ff */
[----:B------:R-:W-:Y:S02]  /*0060*/  UIADD3.X UR7, UPT, UPT, ~UR5, UR7, URZ, UP0, !UPT ;  /* 0x0000000705077290 */ /* 0x000fe400087fe5ff */
[----:B------:R-:W-:-:S04]  /*0070*/  UISETP.GE.U32.AND UP0, UPT, UR6, 0x200, UPT ;  /* 0x000002000600788c */ /* 0x000fc8000bf06070 */
[----:B------:R-:W-:-:S09]  /*0080*/  UISETP.GE.U32.AND.EX UP0, UPT, UR7, URZ, UPT, UP0 ;  /* 0x000000ff0700728c */ /* 0x000fd2000bf06100 */
[----:B--2---:R-:W-:Y:S05]  /*0090*/  BRA.U !UP0, `(.L_x_241) ;  /* 0x0000000108287547 */ /* 0x004fea000b800000 */
[----:B------:R-:W0:Y:S01]  /*00a0*/  S2R R0, SR_TID.X ;  /* 0x0000000000007919 */ /* 0x000e220000002100 */
[----:B------:R-:W1:Y:S01]  /*00b0*/  LDCU.64 UR6, c[0x0][0x388] ;  /* 0x00007100ff0677ac */ /* 0x000e620008000a00 */
[----:B------:R-:W2:Y:S01]  /*00c0*/  LDC R5, c[0x0][0x390] ;  /* 0x0000e400ff057b82 */ /* 0x000ea20000000800 */
[----:B0-----:R-:W-:-:S05]  /*00d0*/  IADD3 R0, P0, PT, R0, UR4, RZ ;  /* 0x0000000400007c10 */ /* 0x001fca000ff1e0ff */
[----:B------:R-:W-:Y:S01]  /*00e0*/  IMAD.X R3, RZ, RZ, UR5, P0 ;  /* 0x00000005ff037e24 */ /* 0x000fe200080e06ff */
[----:B-1----:R-:W-:-:S04]  /*00f0*/  LEA R2, P0, R0, UR6, 0x2 ;  /* 0x0000000600027c11 */ /* 0x002fc8000f8010ff */
[----:B------:R-:W-:-:S05]  /*0100*/  LEA.HI.X R3, R0, UR7, R3, 0x2, P0 ;  /* 0x0000000700037c11 */ /* 0x000fca00080f1403 */
[----:B--2---:R-:W-:Y:S04]  /*0110*/  STG.E desc[UR8][R2.64], R5 ;  /* 0x0000000502007986 */ /* 0x004fe8000c101908 */
[----:B------:R-:W-:Y:S01]  /*0120*/  STG.E desc[UR8][R2.64+0x400], R5 ;  /* 0x0004000502007986 */ /* 0x000fe2000c101908 */
[----:B------:R-:W-:Y:S05]  /*0130*/  EXIT ;  /* 0x000000000000794d */ /* 0x000fea0003800000 */
.L_x_241:
[----:B------:R-:W0:Y:S01]  /*0140*/  S2R R0, SR_TID.X ;  /* 0x0000000000007919 */ /* 0x000e220000002100 */
[----:B------:R-:W-:Y:S01]  /*0150*/  IMAD.U32 R2, RZ, RZ, UR7 ;  /* 0x00000007ff027e24 */ /* 0x000fe2000f8e00ff */
[----:B------:R-:W1:Y:S01]  /*0160*/  LDCU.64 UR10, c[0x0][0x388] ;  /* 0x00007100ff0a77ac */ /* 0x000e620008000a00 */
[----:B------:R-:W-:Y:S01]  /*0170*/  IMAD.U32 R4, RZ, RZ, UR7 ;  /* 0x00000007ff047e24 */ /* 0x000fe2000f8e00ff */
[----:B0-----:R-:W-:-:S04]  /*0180*/  ISETP.LT.U32.AND P0, PT, R0, UR6, PT ;  /* 0x0000000600007c0c */ /* 0x001fc8000bf01070 */
[----:B------:R-:W-:Y:S01]  /*0190*/  ISETP.GT.U32.AND.EX P0, PT, R2, RZ, PT, P0 ;  /* 0x000000ff0200720c */ /* 0x000fe20003f04100 */
[C---:B------:R-:W-:Y:S01]  /*01a0*/  VIADD R2, R0.reuse, 0x100 ;  /* 0x0000010000027836 */ /* 0x040fe20000000000 */
[----:B------:R-:W-:-:S04]  /*01b0*/  IADD3 R0, P2, PT, R0, UR4, RZ ;  /* 0x0000000400007c10 */ /* 0x000fc8000ff5e0ff */
[----:B------:R-:W-:Y:S01]  /*01c0*/  ISETP.LT.U32.AND P1, PT, R2, UR6, PT ;  /* 0x0000000602007c0c */ /* 0x000fe2000bf21070 */
[----:B------:R-:W-:Y:S01]  /*01d0*/  IMAD.X R3, RZ, RZ, UR5, P2 ;  /* 0x00000005ff037e24 */ /* 0x000fe200090e06ff */
[----:B-1----:R-:W-:Y:S02]  /*01e0*/  LEA R2, P2, R0, UR10, 0x2 ;  /* 0x0000000a00027c11 */ /* 0x002fe4000f8410ff */
[----:B------:R-:W-:Y:S02]  /*01f0*/  ISETP.GT.U32.AND.EX P1, PT, R4, RZ, PT, P1 ;  /* 0x000000ff0400720c */ /* 0x000fe40003f24110 */
[----:B------:R-:W-:Y:S01]  /*0200*/  LEA.HI.X R3, R0, UR11, R3, 0x2, P2 ;  /* 0x0000000b00037c11 */ /* 0x000fe200090f1403 */
[----:B------:R-:W0:Y:S04]  /*0210*/  @P0 LDC R5, c[0x0][0x390] ;  /* 0x0000e400ff050b82 */ /* 0x000e280000000800 */
[----:B0-----:R0:W-:Y:S06]  /*0220*/  @P0 STG.E desc[UR8][R2.64], R5 ;  /* 0x0000000502000986 */ /* 0x0011ec000c101908 */
[----:B------:R-:W-:Y:S05]  /*0230*/  @!P1 EXIT ;  /* 0x000000000000994d */ /* 0x000fea0003800000 */
[----:B0-----:R-:W0:Y:S02]  /*0240*/  LDC R5, c[0x0][0x390] ;  /* 0x0000e400ff057b82 */ /* 0x001e240000000800 */
[----:B0-----:R-:W-:Y:S01]  /*0250*/  STG.E desc[UR8][R2.64+0x400], R5 ;  /* 0x0004000502007986 */ /* 0x001fe2000c101908 */
[----:B------:R-:W-:Y:S05]  /*0260*/  EXIT ;  /* 0x000000000000794d */ /* 0x000fea0003800000 */
.L_x_242:
        /* <DEDUP_REMOVED lines=9> */
.L_x_252:


//--------------------- .text._ZN3cub18CUB_300001_SM_10006detail11EmptyKernelIvEEvv --------------------------
	.section	.text._ZN3cub18CUB_300001_SM_10006detail11EmptyKernelIvEEvv,"ax",@progbits
	.align	128
        .global         _ZN3cub18CUB_300001_SM_10006detail11EmptyKernelIvEEvv
        .type           _ZN3cub18CUB_300001_SM_10006detail11EmptyKernelIvEEvv,@function
        .size           _ZN3cub18CUB_300001_SM_10006detail11EmptyKernelIvEEvv,(.L_x_253 - _ZN3cub18CUB_300001_SM_10006detail11EmptyKernelIvEEvv)
        .other          _ZN3cub18CUB_300001_SM_10006detail11EmptyKernelIvEEvv,@"STO_CUDA_ENTRY STV_DEFAULT"
_ZN3cub18CUB_300001_SM_10006detail11EmptyKernelIvEEvv:
.text._ZN3cub18CUB_300001_SM_10006detail11EmptyKernelIvEEvv:
[----:B------:R-:W-:Y:S01]  /*0000*/  LDC R1, c[0x0][0x37c] ;  /* 0x0000df00ff017b82 */ /* 0x000fe20000000800 */
[----:B------:R-:W-:Y:S05]  /*0010*/  EXIT ;  /* 0x000000000000794d */ /* 0x000fea0003800000 */
.L_x_243:
        /* <DEDUP_REMOVED lines=14> */
.L_x_253:


//--------------------- .text._Z3sumIiEvPT_PKS0_S3_i --------------------------
	.section	.text._Z3sumIiEvPT_PKS0_S3_i,"ax",@progbits
	.align	128
        .global         _Z3sumIiEvPT_PKS0_S3_i
        .type           _Z3sumIiEvPT_PKS0_S3_i,@function
        .size           _Z3sumIiEvPT_PKS0_S3_i,(.L_x_254 - _Z3sumIiEvPT_PKS0_S3_i)
        .other          _Z3sumIiEvPT_PKS0_S3_i,@"STO_CUDA_ENTRY STV_DEFAULT"
_Z3sumIiEvPT_PKS0_S3_i:
.text._Z3sumIiEvPT_PKS0_S3_i:
[----:B------:R-:W-:Y:S01]  /*0000*/  LDC R1, c[0x0][0x37c] ;  /* 0x0000df00ff017b82 */ /* 0x000fe20000000800 */
[----:B------:R-:W0:Y:S07]  /*0010*/  S2R R9, SR_TID.X ;  /* 0x0000000000097919 */ /* 0x000e2e0000002100 */
[----:B------:R-:W0:Y:S01]  /*0020*/  S2UR UR4, SR_CTAID.X ;  /* 0x00000000000479c3 */ /* 0x000e220000002500 */
[----:B------:R-:W1:Y:S07]  /*0030*/  LDCU UR5, c[0x0][0x398] ;  /* 0x00007300ff0577ac */ /* 0x000e6e0008000800 */
[----:B------:R-:W0:Y:S02]  /*0040*/  LDC R0, c[0x0][0x360] ;  /* 0x0000d800ff007b82 */ /* 0x000e240000000800 */
[----:B0-----:R-:W-:-:S05]  /*0050*/  IMAD R9, R0, UR4, R9 ;  /* 0x0000000400097c24 */ /* 0x001fca000f8e0209 */
[----:B-1----:R-:W-:-:S13]  /*0060*/  ISETP.GE.AND P0, PT, R9, UR5, PT ;  /* 0x0000000509007c0c */ /* 0x002fda000bf06270 */
[----:B------:R-:W-:Y:S05]  /*0070*/  @P0 EXIT ;  /* 0x000000000000094d */ /* 0x000fea0003800000 */
[----:B------:R-:W0:Y:S01]  /*0080*/  LDC.64 R2, c[0x0][0x390] ;  /* 0x0000e400ff027b82 */ /* 0x000e220000000a00 */
[----:B------:R-:W1:Y:S07]  /*0090*/  LDCU.64 UR4, c[0x0][0x358] ;  /* 0x00006b00ff0477ac */ /* 0x000e6e0008000a00 */
[----:B------:R-:W2:Y:S08]  /*00a0*/  LDC.64 R4, c[0x0][0x388] ;  /* 0x0000e200ff047b82 */ /* 0x000eb00000000a00 */
[----:B------:R-:W3:Y:S01]  /*00b0*/  LDC.64 R6, c[0x0][0x380] ;  /* 0x0000e000ff067b82 */ /* 0x000ee20000000a00 */
[----:B0-----:R-:W-:-:S06]  /*00c0*/  IMAD.WIDE R2, R9, 0x4, R2 ;  /* 0x0000000409027825 */ /* 0x001fcc00078e0202 */
[----:B-1----:R-:W4:Y:S01]  /*00d0*/  LDG.E R2, desc[UR4][R2.64] ;  /* 0x0000000402027981 */ /* 0x002f22000c1e1900 */
[----:B--2---:R-:W-:-:S06]  /*00e0*/  IMAD.WIDE R4, R9, 0x4, R4 ;  /* 0x0000000409047825 */ /* 0x004fcc00078e0204 */
[----:B------:R-:W4:Y:S01]  /*00f0*/  LDG.E R5, desc[UR4][R4.64] ;  /* 0x0000000404057981 */ /* 0x000f22000c1e1900 */
[----:B---3--:R-:W-:Y:S01]  /*0100*/  IMAD.WIDE R6, R9, 0x4, R6 ;  /* 0x0000000409067825 */ /* 0x008fe200078e0206 */
[----:B----4-:R-:W-:-:S05]  /*0110*/  IADD3 R9, PT, PT, R2, -R5, RZ ;  /* 0x8000000502097210 */ /* 0x010fca0007ffe0ff */
[----:B------:R-:W-:Y:S01]  /*0120*/  STG.E desc[UR4][R6.64], R9 ;  /* 0x0000000906007986 */ /* 0x000fe2000c101904 */
[----:B------:R-:W-:Y:S05]  /*0130*/  EXIT ;  /* 0x000000000000794d */ /* 0x000fea0003800000 */
.L_x_244:
        /* <DEDUP_REMOVED lines=12> */
.L_x_254:


//--------------------- .nv.shared._ZN3cub18CUB_300001_SM_10006detail4scan16DeviceScanKernelINS2_10policy_hubIiiimN4cuda3std3__44plusIvEEE10Policy1000EN6thrust24THRUST_300001_SM_1000_NS6detail15normal_iteratorINSD_10device_ptrIiEEEESI_NS0_13ScanTileStateIiLb1EEES9_NS1_10InputValueIiPiEEmiLb0EiEEvT0_T1_T2_iT3_T4_T5_ --------------------------
	.section	.nv.shared._ZN3cub18CUB_300001_SM_10006detail4scan16DeviceScanKernelINS2_10policy_hubIiiimN4cuda3std3__44plusIvEEE10Policy1000EN6thrust24THRUST_300001_SM_1000_NS6detail15normal_iteratorINSD_10device_ptrIiEEEESI_NS0_13ScanTileStateIiLb1EEES9_NS1_10InputValueIiPiEEmiLb0EiEEvT0_T1_T2_iT3_T4_T5_,"aw",@nobits
	.sectionflags	@""
	.align	128
.nv.shared._ZN3cub18CUB_300001_SM_10006detail4scan16DeviceScanKernelINS2_10policy_hubIiiimN4cuda3std3__44plusIvEEE10Policy1000EN6thrust24THRUST_300001_SM_1000_NS6detail15normal_iteratorINSD_10device_ptrIiEEEESI_NS0_13ScanTileStateIiLb1EEES9_NS1_10InputValueIiPiEEmiLb0EiEEvT0_T1_T2_iT3_T4_T5_:
	.zero		32768


//--------------------- .nv.shared.reserved.0     --------------------------
	.section	.nv.shared.reserved.0,"aw",@nobits
	.weak		__nv_reservedSMEM_offset_0_alias
	.size		__nv_reservedSMEM_offset_0_alias, 0, 64
	.other		__nv_reservedSMEM_offset_0_alias,@"STO_CUDA_RESERVED_SHARED STV_DEFAULT"
__nv_reservedSMEM_offset_0_alias:
	.zero		0
	.zero		64


//--------------------- .nv.global                --------------------------
	.section	.nv.global,"aw",@nobits
.nv.global:
	.type		_ZN30_INTERNAL_dd42c68f_4_k_cu_main6thrust24THRUST_300001_SM_1000_NS3seqE,@object
	.size		_ZN30_INTERNAL_dd42c68f_4_k_cu_main6thrust24THRUST_300001_SM_1000_NS3seqE,(_ZN30_INTERNAL_dd42c68f_4_k_cu_main4cuda3std3__48in_placeE - _ZN30_INTERNAL_dd42c68f_4_k_cu_main6thrust24THRUST_300001_SM_1000_NS3seqE)
_ZN30_INTERNAL_dd42c68f_4_k_cu_main6thrust24THRUST_300001_SM_1000_NS3seqE:
	.zero		1
	.type		_ZN30_INTERNAL_dd42c68f_4_k_cu_main4cuda3std3__48in_placeE,@object
	.size		_ZN30_INTERNAL_dd42c68f_4_k_cu_main4cuda3std3__48in_placeE,(_ZN30_INTERNAL_dd42c68f_4_k_cu_main4cuda3std6ranges3__45__cpo4sizeE - _ZN30_INTERNAL_dd42c68f_4_k_cu_main4cuda3std3__48in_placeE)
_ZN30_INTERNAL_dd42c68f_4_k_cu_main4cuda3std3__48in_placeE:
	.zero		1
	.type		_ZN30_INTERNAL_dd42c68f_4_k_cu_main4cuda3std6ranges3__45__cpo4sizeE,@object
	.size		_ZN30_INTERNAL_dd42c68f_4_k_cu_main4cuda3std6ranges3__45__cpo4sizeE,(_ZN30_INTERNAL_dd42c68f_4_k_cu_main6thrust24THRUST_300001_SM_1000_NS12placeholders2_3E - _ZN30_INTERNAL_dd42c68f_4_k_cu_main4cuda3std6ranges3__45__cpo4sizeE)
_ZN30_INTERNAL_dd42c68f_4_k_cu_main4cuda3std6ranges3__45__cpo4sizeE:
	.zero		1
	.type		_ZN30_INTERNAL_dd42c68f_4_k_cu_main6thrust24THRUST_300001_SM_1000_NS12placeholders2_3E,@object
	.size		_ZN30_INTERNAL_dd42c68f_4_k_cu_main6thrust24THRUST_300001_SM_1000_NS12placeholders2_3E,(_ZN30_INTERNAL_dd42c68f_4_k_cu_main4cuda3std3__45__cpo6cbeginE - _ZN30_INTERNAL_dd42c68f_4_k_cu_main6thrust24THRUST_300001_SM_1000_NS12placeholders2_3E)
_ZN30_INTERNAL_dd42c68f_4_k_cu_main6thrust24THRUST_300001_SM_1000_NS12placeholders2_3E:
	.zero		1
	.type		_ZN30_INTERNAL_dd42c68f_4_k_cu_main4cuda3std3__45__cpo6cbeginE,@object
	.size		_ZN30_INTERNAL_dd42c68f_4_k_cu_main4cuda3std3__45__cpo6cbeginE,(_ZN30_INTERNAL_dd42c68f_4_k_cu_main4cuda3std6ranges3__45__cpo6cbeginE - _ZN30_INTERNAL_dd42c68f_4_k_cu_main4cuda3std3__45__cpo6cbeginE)
_ZN30_INTERNAL_dd42c68f_4_k_cu_main4cuda3std3__45__cpo6cbeginE:
	.zero		1
	.type		_ZN30_INTERNAL_dd42c68f_4_k_cu_main4cuda3std6ranges3__45__cpo6cbeginE,@object
	.size		_ZN30_INTERNAL_dd42c68f_4_k_cu_main4cuda3std6ranges3__45__cpo6cbeginE,(_ZN30_INTERNAL_dd42c68f_4_k_cu_main6thrust24THRUST_300001_SM_1000_NS12placeholders2_7E - _ZN30_INTERNAL_dd42c68f_4_k_cu_main4cuda3std6ranges3__45__cpo6cbeginE)
_ZN30_INTERNAL_dd42c68f_4_k_cu_main4cuda3std6ranges3__45__cpo6cbeginE:
	.zero		1
	.type		_ZN30_INTERNAL_dd42c68f_4_k_cu_main6thrust24THRUST_300001_SM_1000_NS12placeholders2_7E,@object
	.size		_ZN30_INTERNAL_dd42c68f_4_k_cu_main6thrust24THRUST_300001_SM_1000_NS12placeholders2_7E,(_ZN30_INTERNAL_dd42c68f_4_k_cu_main4cuda3std3__45__cpo7crbeginE - _ZN30_INTERNAL_dd42c68f_4_k_cu_main6thrust24THRUST_300001_SM_1000_NS12placeholders2_7E)
_ZN30_INTERNAL_dd42c68f_4_k_cu_main6thrust24THRUST_300001_SM_1000_NS12placeholders2_7E:
	.zero		1
	.type		_ZN30_INTERNAL_dd42c68f_4_k_cu_main4cuda3std3__45__cpo7crbeginE,@object
	.size		_ZN30_INTERNAL_dd42c68f_4_k_cu_main4cuda3std3__45__cpo7crbeginE,(_ZN30_INTERNAL_dd42c68f_4_k_cu_main4cuda3std6ranges3__45__cpo4nextE - _ZN30_INTERNAL_dd42c68f_4_k_cu_main4cuda3std3__45__cpo7crbeginE)
_ZN30_INTERNAL_dd42c68f_4_k_cu_main4cuda3std3__45__cpo7crbeginE:
	.zero		1
	.type		_ZN30_INTERNAL_dd42c68f_4_k_cu_main4cuda3std6ranges3__45__cpo4nextE,@object
	.size		_ZN30_INTERNAL_dd42c68f_4_k_cu_main4cuda3std6ranges3__45__cpo4nextE,(_ZN30_INTERNAL_dd42c68f_4_k_cu_main4cuda3std6ranges3__45__cpo4swapE - _ZN30_INTERNAL_dd42c68f_4_k_cu_main4cuda3std6ranges3__45__cpo4nextE)
_ZN30_INTERNAL_dd42c68f_4_k_cu_main4cuda3std6ranges3__45__cpo4nextE:
	.zero		1
	.type		_ZN30_INTERNAL_dd42c68f_4_k_cu_main4cuda3std6ranges3__45__cpo4swapE,@object
	.size		_ZN30_INTERNAL_dd42c68f_4_k_cu_main4cuda3std6ranges3__45__cpo4swapE,(_ZN30_INTERNAL_dd42c68f_4_k_cu_main6thrust24THRUST_300001_SM_1000_NS8cuda_cub10par_nosyncE - _ZN30_INTERNAL_dd42c68f_4_k_cu_main4cuda3std6ranges3__45__cpo4swapE)
_ZN30_INTERNAL_dd42c68f_4_k_cu_main4cuda3std6ranges3__45__cpo4swapE:
	.zero		1
	.type		_ZN30_INTERNAL_dd42c68f_4_k_cu_main6thrust24THRUST_300001_SM_1000_NS8cuda_cub10par_nosyncE,@object
	.size		_ZN30_INTERNAL_dd42c68f_4_k_cu_main6thrust24THRUST_300001_SM_1000_NS8cuda_cub10par_nosyncE,(_ZN30_INTERNAL_dd42c68f_4_k_cu_main6thrust24THRUST_300001_SM_1000_NS12placeholders2_9E - _ZN30_INTERNAL_dd42c68f_4_k_cu_main6thrust24THRUST_300001_SM_1000_NS8cuda_cub10par_nosyncE)
_ZN30_INTERNAL_dd42c68f_4_k_cu_main6thrust24THRUST_300001_SM_1000_NS8cuda_cub10par_nosyncE:
	.zero		1
	.type		_ZN30_INTERNAL_dd42c68f_4_k_cu_main6thrust24THRUST_300001_SM_1000_NS12placeholders2_9E,@object
	.size		_ZN30_INTERNAL_dd42c68f_4_k_cu_main6thrust24THRUST_300001_SM_1000_NS12placeholders2_9E,(_ZN30_INTERNAL_dd42c68f_4_k_cu_main4cuda3std3__432_GLOBAL__N__dd42c68f_4_k_cu_main6ignoreE - _ZN30_INTERNAL_dd42c68f_4_k_cu_main6thrust24THRUST_300001_SM_1000_NS12placeholders2_9E)
_ZN30_INTERNAL_dd42c68f_4_k_cu_main6thrust24THRUST_300001_SM_1000_NS12placeholders2_9E:
	.zero		1
	.type		_ZN30_INTERNAL_dd42c68f_4_k_cu_main4cuda3std3__432_GLOBAL__N__dd42c68f_4_k_cu_main6ignoreE,@object
	.size		_ZN30_INTERNAL_dd42c68f_4_k_cu_main4cuda3std3__432_GLOBAL__N__dd42c68f_4_k_cu_main6ignoreE,(_ZN30_INTERNAL_dd42c68f_4_k_cu_main4cuda3std6ranges3__45__cpo4dataE - _ZN30_INTERNAL_dd42c68f_4_k_cu_main4cuda3std3__432_GLOBAL__N__dd42c68f_4_k_cu_main6ignoreE)
_ZN30_INTERNAL_dd42c68f_4_k_cu_main4cuda3std3__432_GLOBAL__N__dd42c68f_4_k_cu_main6ignoreE:
	.zero		1
	.type		_ZN30_INTERNAL_dd42c68f_4_k_cu_main4cuda3std6ranges3__45__cpo4dataE,@object
	.size		_ZN30_INTERNAL_dd42c68f_4_k_cu_main4cuda3std6ranges3__45__cpo4dataE,(_ZN30_INTERNAL_dd42c68f_4_k_cu_main6thrust24THRUST_300001_SM_1000_NS12placeholders2_1E - _ZN30_INTERNAL_dd42c68f_4_k_cu_main4cuda3std6ranges3__45__cpo4dataE)
_ZN30_INTERNAL_dd42c68f_4_k_cu_main4cuda3std6ranges3__45__cpo4dataE:
	.zero		1
	.type		_ZN30_INTERNAL_dd42c68f_4_k_cu_main6thrust24THRUST_300001_SM_1000_NS12placeholders2_1E,@object
	.size		_ZN30_INTERNAL_dd42c68f_4_k_cu_main6thrust24THRUST_300001_SM_1000_NS12placeholders2_1E,(_ZN30_INTERNAL_dd42c68f_4_k_cu_main4cuda3std3__45__cpo5beginE - _ZN30_INTERNAL_dd42c68f_4_k_cu_main6thrust24THRUST_300001_SM_1000_NS12placeholders2_1E)
_ZN30_INTERNAL_dd42c68f_4_k_cu_main6thrust24THRUST_300001_SM_1000_NS12placeholders2_1E:
	.zero		1
	.type		_ZN30_INTERNAL_dd42c68f_4_k_cu_main4cuda3std3__45__cpo5beginE,@object
	.size		_ZN30_INTERNAL_dd42c68f_4_k_cu_main4cuda3std3__45__cpo5beginE,(_ZN30_INTERNAL_dd42c68f_4_k_cu_main4cuda3std6ranges3__45__cpo5beginE - _ZN30_INTERNAL_dd42c68f_4_k_cu_main4cuda3std3__45__cpo5beginE)
_ZN30_INTERNAL_dd42c68f_4_k_cu_main4cuda3std3__45__cpo5beginE:
	.zero		1
	.type		_ZN30_INTERNAL_dd42c68f_4_k_cu_main4cuda3std6ranges3__45__cpo5beginE,@object
	.size		_ZN30_INTERNAL_dd42c68f_4_k_cu_main4cuda3std6ranges3__45__cpo5beginE,(_ZN30_INTERNAL_dd42c68f_4_k_cu_main6thrust24THRUST_300001_SM_1000_NS12placeholders2_5E - _ZN30_INTERNAL_dd42c68f_4_k_cu_main4cuda3std6ranges3__45__cpo5beginE)
_ZN30_INTERNAL_dd42c68f_4_k_cu_main4cuda3std6ranges3__45__cpo5beginE:
	.zero		1
	.type		_ZN30_INTERNAL_dd42c68f_4_k_cu_main6thrust24THRUST_300001_SM_1000_NS12placeholders2_5E,@object
	.size		_ZN30_INTERNAL_dd42c68f_4_k_cu_main6thrust24THRUST_300001_SM_1000_NS12placeholders2_5E,(_ZN30_INTERNAL_dd42c68f_4_k_cu_main4cuda3std3__45__cpo6rbeginE - _ZN30_INTERNAL_dd42c68f_4_k_cu_main6thrust24THRUST_300001_SM_1000_NS12placeholders2_5E)
_ZN30_INTERNAL_dd42c68f_4_k_cu_main6thrust24THRUST_300001_SM_1000_NS12placeholders2_5E:
	.zero		1
	.type		_ZN30_INTERNAL_dd42c68f_4_k_cu_main4cuda3std3__45__cpo6rbeginE,@object
	.size		_ZN30_INTERNAL_dd42c68f_4_k_cu_main4cuda3std3__45__cpo6rbeginE,(_ZN30_INTERNAL_dd42c68f_4_k_cu_main4cuda3std6ranges3__45__cpo7advanceE - _ZN30_INTERNAL_dd42c68f_4_k_cu_main4cuda3std3__45__cpo6rbeginE)
_ZN30_INTERNAL_dd42c68f_4_k_cu_main4cuda3std3__45__cpo6rbeginE:
	.zero		1
	.type		_ZN30_INTERNAL_dd42c68f_4_k_cu_main4cuda3std6ranges3__45__cpo7advanceE,@object
	.size		_ZN30_INTERNAL_dd42c68f_4_k_cu_main4cuda3std6ranges3__45__cpo7advanceE,(_ZN30_INTERNAL_dd42c68f_4_k_cu_main4cuda3std3__47nulloptE - _ZN30_INTERNAL_dd42c68f_4_k_cu_main4cuda3std6ranges3__45__cpo7advanceE)
_ZN30_INTERNAL_dd42c68f_4_k_cu_main4cuda3std6ranges3__45__cpo7advanceE:
	.zero		1
	.type		_ZN30_INTERNAL_dd42c68f_4_k_cu_main4cuda3std3__47nulloptE,@object
	.size		_ZN30_INTERNAL_dd42c68f_4_k_cu_main4cuda3std3__47nulloptE,(_ZN30_INTERNAL_dd42c68f_4_k_cu_main4cuda3std6ranges3__45__cpo8distanceE - _ZN30_INTERNAL_dd42c68f_4_k_cu_main4cuda3std3__47nulloptE)
_ZN30_INTERNAL_dd42c68f_4_k_cu_main4cuda3std3__47nulloptE:
	.zero		1
	.type		_ZN30_INTERNAL_dd42c68f_4_k_cu_main4cuda3std6ranges3__45__cpo8distanceE,@object
	.size		_ZN30_INTERNAL_dd42c68f_4_k_cu_main4cuda3std6ranges3__45__cpo8distanceE,(_ZN30_INTERNAL_dd42c68f_4_k_cu_main6thrust24THRUST_300001_SM_1000_NS12placeholders3_10E - _ZN30_INTERNAL_dd42c68f_4_k_cu_main4cuda3std6ranges3__45__cpo8distanceE)
_ZN30_INTERNAL_dd42c68f_4_k_cu_main4cuda3std6ranges3__45__cpo8distanceE:
	.zero		1
	.type		_ZN30_INTERNAL_dd42c68f_4_k_cu_main6thrust24THRUST_300001_SM_1000_NS12placeholders3_10E,@object
	.size		_ZN30_INTERNAL_dd42c68f_4_k_cu_main6thrust24THRUST_300001_SM_1000_NS12placeholders3_10E,(_ZN30_INTERNAL_dd42c68f_4_k_cu_main4cuda3std3__419piecewise_constructE - _ZN30_INTERNAL_dd42c68f_4_k_cu_main6thrust24THRUST_300001_SM_1000_NS12placeholders3_10E)
_ZN30_INTERNAL_dd42c68f_4_k_cu_main6thrust24THRUST_300001_SM_1000_NS12placeholders3_10E:
	.zero		1
	.type		_ZN30_INTERNAL_dd42c68f_4_k_cu_main4cuda3std3__419piecewise_constructE,@object
	.size		_ZN30_INTERNAL_dd42c68f_4_k_cu_main4cuda3std3__419piecewise_constructE,(_ZN30_INTERNAL_dd42c68f_4_k_cu_main4cuda3std6ranges3__45__cpo5cdataE - _ZN30_INTERNAL_dd42c68f_4_k_cu_main4cuda3std3__419piecewise_constructE)
_ZN30_INTERNAL_dd42c68f_4_k_cu_main4cuda3std3__419piecewise_constructE:
	.zero		1
	.type		_ZN30_INTERNAL_dd42c68f_4_k_cu_main4cuda3std6ranges3__45__cpo5cdataE,@object
	.size		_ZN30_INTERNAL_dd42c68f_4_k_cu_main4cuda3std6ranges3__45__cpo5cdataE,(_ZN30_INTERNAL_dd42c68f_4_k_cu_main6thrust24THRUST_300001_SM_1000_NS12placeholders2_2E - _ZN30_INTERNAL_dd42c68f_4_k_cu_main4cuda3std6ranges3__45__cpo5cdataE)
_ZN30_INTERNAL_dd42c68f_4_k_cu_main4cuda3std6ranges3__45__cpo5cdataE:
	.zero		1
	.type		_ZN30_INTERNAL_dd42c68f_4_k_cu_main6thrust24THRUST_300001_SM_1000_NS12placeholders2_2E,@object
	.size		_ZN30_INTERNAL_dd42c68f_4_k_cu_main6thrust24THRUST_300001_SM_1000_NS12placeholders2_2E,(_ZN30_INTERNAL_dd42c68f_4_k_cu_main4cuda3std3__45__cpo3endE - _ZN30_INTERNAL_dd42c68f_4_k_cu_main6thrust24THRUST_300001_SM_1000_NS12placeholders2_2E)
_ZN30_INTERNAL_dd42c68f_4_k_cu_main6thrust24THRUST_300001_SM_1000_NS12placeholders2_2E:
	.zero		1
	.type		_ZN30_INTERNAL_dd42c68f_4_k_cu_main4cuda3std3__45__cpo3endE,@object
	.size		_ZN30_INTERNAL_dd42c68f_4_k_cu_main4cuda3std3__45__cpo3endE,(_ZN30_INTERNAL_dd42c68f_4_k_cu_main4cuda3std6ranges3__45__cpo3endE - _ZN30_INTERNAL_dd42c68f_4_k_cu_main4cuda3std3__45__cpo3endE)
_ZN30_INTERNAL_dd42c68f_4_k_cu_main4cuda3std3__45__cpo3endE:
	.zero		1
	.type		_ZN30_INTERNAL_dd42c68f_4_k_cu_main4cuda3std6ranges3__45__cpo3endE,@object
	.size		_ZN30_INTERNAL_dd42c68f_4_k_cu_main4cuda3std6ranges3__45__cpo3endE,(_ZN30_INTERNAL_dd42c68f_4_k_cu_main6thrust24THRUST_300001_SM_1000_NS12placeholders2_6E - _ZN30_INTERNAL_dd42c68f_4_k_cu_main4cuda3std6ranges3__45__cpo3endE)
_ZN30_INTERNAL_dd42c68f_4_k_cu_main4cuda3std6ranges3__45__cpo3endE:
	.zero		1
	.type		_ZN30_INTERNAL_dd42c68f_4_k_cu_main6thrust24THRUST_300001_SM_1000_NS12placeholders2_6E,@object
	.size		_ZN30_INTERNAL_dd42c68f_4_k_cu_main6thrust24THRUST_300001_SM_1000_NS12placeholders2_6E,(_ZN30_INTERNAL_dd42c68f_4_k_cu_main4cuda3std3__45__cpo4rendE - _ZN30_INTERNAL_dd42c68f_4_k_cu_main6thrust24THRUST_300001_SM_1000_NS12placeholders2_6E)
_ZN30_INTERNAL_dd42c68f_4_k_cu_main6thrust24THRUST_300001_SM_1000_NS12placeholders2_6E:
	.zero		1
	.type		_ZN30_INTERNAL_dd42c68f_4_k_cu_main4cuda3std3__45__cpo4rendE,@object
	.size		_ZN30_INTERNAL_dd42c68f_4_k_cu_main4cuda3std3__45__cpo4rendE,(_ZN30_INTERNAL_dd42c68f_4_k_cu_main4cuda3std6ranges3__45__cpo9iter_swapE - _ZN30_INTERNAL_dd42c68f_4_k_cu_main4cuda3std3__45__cpo4rendE)
_ZN30_INTERNAL_dd42c68f_4_k_cu_main4cuda3std3__45__cpo4rendE:
	.zero		1
	.type		_ZN30_INTERNAL_dd42c68f_4_k_cu_main4cuda3std6ranges3__45__cpo9iter_swapE,@object
	.size		_ZN30_INTERNAL_dd42c68f_4_k_cu_main4cuda3std6ranges3__45__cpo9iter_swapE,(_ZN30_INTERNAL_dd42c68f_4_k_cu_main4cuda3std3__48unexpectE - _ZN30_INTERNAL_dd42c68f_4_k_cu_main4cuda3std6ranges3__45__cpo9iter_swapE)
_ZN30_INTERNAL_dd42c68f_4_k_cu_main4cuda3std6ranges3__45__cpo9iter_swapE:
	.zero		1
	.type		_ZN30_INTERNAL_dd42c68f_4_k_cu_main4cuda3std3__48unexpectE,@object
	.size		_ZN30_INTERNAL_dd42c68f_4_k_cu_main4cuda3std3__48unexpectE,(_ZN30_INTERNAL_dd42c68f_4_k_cu_main6thrust24THRUST_300001_SM_1000_NS8cuda_cub3parE - _ZN30_INTERNAL_dd42c68f_4_k_cu_main4cuda3std3__48unexpectE)
_ZN30_INTERNAL_dd42c68f_4_k_cu_main4cuda3std3__48unexpectE:
	.zero		1
	.type		_ZN30_INTERNAL_dd42c68f_4_k_cu_main6thrust24THRUST_300001_SM_1000_NS8cuda_cub3parE,@object
	.size		_ZN30_INTERNAL_dd42c68f_4_k_cu_main6thrust24THRUST_300001_SM_1000_NS8cuda_cub3parE,(_ZN30_INTERNAL_dd42c68f_4_k_cu_main6thrust24THRUST_300001_SM_1000_NS12placeholders2_4E - _ZN30_INTERNAL_dd42c68f_4_k_cu_main6thrust24THRUST_300001_SM_1000_NS8cuda_cub3parE)
_ZN30_INTERNAL_dd42c68f_4_k_cu_main6thrust24THRUST_300001_SM_1000_NS8cuda_cub3parE:
	.zero		1
	.type		_ZN30_INTERNAL_dd42c68f_4_k_cu_main6thrust24THRUST_300001_SM_1000_NS12placeholders2_4E,@object
	.size		_ZN30_INTERNAL_dd42c68f_4_k_cu_main6thrust24THRUST_300001_SM_1000_NS12placeholders2_4E,(_ZN30_INTERNAL_dd42c68f_4_k_cu_main4cuda3std3__45__cpo4cendE - _ZN30_INTERNAL_dd42c68f_4_k_cu_main6thrust24THRUST_300001_SM_1000_NS12placeholders2_4E)
_ZN30_INTERNAL_dd42c68f_4_k_cu_main6thrust24THRUST_300001_SM_1000_NS12placeholders2_4E:
	.zero		1
	.type		_ZN30_INTERNAL_dd42c68f_4_k_cu_main4cuda3std3__45__cpo4cendE,@object
	.size		_ZN30_INTERNAL_dd42c68f_4_k_cu_main4cuda3std3__45__cpo4cendE,(_ZN30_INTERNAL_dd42c68f_4_k_cu_main4cuda3std6ranges3__45__cpo4cendE - _ZN30_INTERNAL_dd42c68f_4_k_cu_main4cuda3std3__45__cpo4cendE)
_ZN30_INTERNAL_dd42c68f_4_k_cu_main4cuda3std3__45__cpo4cendE:
	.zero		1
	.type		_ZN30_INTERNAL_dd42c68f_4_k_cu_main4cuda3std6ranges3__45__cpo4cendE,@object
	.size		_ZN30_INTERNAL_dd42c68f_4_k_cu_main4cuda3std6ranges3__45__cpo4cendE,(_ZN30_INTERNAL_dd42c68f_4_k_cu_main4cuda3std3__420unreachable_sentinelE - _ZN30_INTERNAL_dd42c68f_4_k_cu_main4cuda3std6ranges3__45__cpo4cendE)
_ZN30_INTERNAL_dd42c68f_4_k_cu_main4cuda3std6ranges3__45__cpo4cendE:
	.zero		1
	.type		_ZN30_INTERNAL_dd42c68f_4_k_cu_main4cuda3std3__420unreachable_sentinelE,@object
	.size		_ZN30_INTERNAL_dd42c68f_4_k_cu_main4cuda3std3__420unreachable_sentinelE,(_ZN30_INTERNAL_dd42c68f_4_k_cu_main4cuda3std6ranges3__45__cpo5ssizeE - _ZN30_INTERNAL_dd42c68f_4_k_cu_main4cuda3std3__420unreachable_sentinelE)
_ZN30_INTERNAL_dd42c68f_4_k_cu_main4cuda3std3__420unreachable_sentinelE:
	.zero		1
	.type		_ZN30_INTERNAL_dd42c68f_4_k_cu_main4cuda3std6ranges3__45__cpo5ssizeE,@object
	.size		_ZN30_INTERNAL_dd42c68f_4_k_cu_main4cuda3std6ranges3__45__cpo5ssizeE,(_ZN30_INTERNAL_dd42c68f_4_k_cu_main6thrust24THRUST_300001_SM_1000_NS12placeholders2_8E - _ZN30_INTERNAL_dd42c68f_4_k_cu_main4cuda3std6ranges3__45__cpo5ssizeE)
_ZN30_INTERNAL_dd42c68f_4_k_cu_main4cuda3std6ranges3__45__cpo5ssizeE:
	.zero		1
	.type		_ZN30_INTERNAL_dd42c68f_4_k_cu_main6thrust24THRUST_300001_SM_1000_NS12placeholders2_8E,@object
	.size		_ZN30_INTERNAL_dd42c68f_4_k_cu_main6thrust24THRUST_300001_SM_1000_NS12placeholders2_8E,(_ZN30_INTERNAL_dd42c68f_4_k_cu_main4cuda3std3__45__cpo5crendE - _ZN30_INTERNAL_dd42c68f_4_k_cu_main6thrust24THRUST_300001_SM_1000_NS12placeholders2_8E)
_ZN30_INTERNAL_dd42c68f_4_k_cu_main6thrust24THRUST_300001_SM_1000_NS12placeholders2_8E:
	.zero		1
	.type		_ZN30_INTERNAL_dd42c68f_4_k_cu_main4cuda3std3__45__cpo5crendE,@object
	.size		_ZN30_INTERNAL_dd42c68f_4_k_cu_main4cuda3std3__45__cpo5crendE,(_ZN30_INTERNAL_dd42c68f_4_k_cu_main4cuda3std6ranges3__45__cpo4prevE - _ZN30_INTERNAL_dd42c68f_4_k_cu_main4cuda3std3__45__cpo5crendE)
_ZN30_INTERNAL_dd42c68f_4_k_cu_main4cuda3std3__45__cpo5crendE:
	.zero		1
	.type		_ZN30_INTERNAL_dd42c68f_4_k_cu_main4cuda3std6ranges3__45__cpo4prevE,@object
	.size		_ZN30_INTERNAL_dd42c68f_4_k_cu_main4cuda3std6ranges3__45__cpo4prevE,(_ZN30_INTERNAL_dd42c68f_4_k_cu_main4cuda3std6ranges3__45__cpo9iter_moveE - _ZN30_INTERNAL_dd42c68f_4_k_cu_main4cuda3std6ranges3__45__cpo4prevE)
_ZN30_INTERNAL_dd42c68f_4_k_cu_main4cuda3std6ranges3__45__cpo4prevE:
	.zero		1
	.type		_ZN30_INTERNAL_dd42c68f_4_k_cu_main4cuda3std6ranges3__45__cpo9iter_moveE,@object
	.size		_ZN30_INTERNAL_dd42c68f_4_k_cu_main4cuda3std6ranges3__45__cpo9iter_moveE,(_ZN30_INTERNAL_dd42c68f_4_k_cu_main6thrust24THRUST_300001_SM_1000_NS6system6detail10sequential3seqE - _ZN30_INTERNAL_dd42c68f_4_k_cu_main4cuda3std6ranges3__45__cpo9iter_moveE)
_ZN30_INTERNAL_dd42c68f_4_k_cu_main4cuda3std6ranges3__45__cpo9iter_moveE:
	.zero		1
	.type		_ZN30_INTERNAL_dd42c68f_4_k_cu_main6thrust24THRUST_300001_SM_1000_NS6system6detail10sequential3seqE,@object
	.size		_ZN30_INTERNAL_dd42c68f_4_k_cu_main6thrust24THRUST_300001_SM_1000_NS6system6detail10sequential3seqE,(.L_31 - _ZN30_INTERNAL_dd42c68f_4_k_cu_main6thrust24THRUST_300001_SM_1000_NS6system6detail10sequential3seqE)
_ZN30_INTERNAL_dd42c68f_4_k_cu_main6thrust24THRUST_300001_SM_1000_NS6system6detail10sequential3seqE:
	.zero		1
.L_31:


//--------------------- .nv.shared._ZN3cub18CUB_300001_SM_10006detail4scan16DeviceScanKernelINS2_10policy_hubIiiijN4cuda3std3__44plusIvEEE10Policy1000EN6thrust24THRUST_300001_SM_1000_NS6detail15normal_iteratorINSD_10device_ptrIiEEEESI_NS0_13ScanTileStateIiLb1EEES9_NS1_10InputValueIiPiEEjiLb0EiEEvT0_T1_T2_iT3_T4_T5_ --------------------------
	.section	.nv.shared._ZN3cub18CUB_300001_SM_10006detail4scan16DeviceScanKernelINS2_10policy_hubIiiijN4cuda3std3__44plusIvEEE10Policy1000EN6thrust24THRUST_300001_SM_1000_NS6detail15normal_iteratorINSD_10device_ptrIiEEEESI_NS0_13ScanTileStateIiLb1EEES9_NS1_10InputValueIiPiEEjiLb0EiEEvT0_T1_T2_iT3_T4_T5_,"aw",@nobits
	.sectionflags	@""
	.align	128
.nv.shared._ZN3cub18CUB_300001_SM_10006detail4scan16DeviceScanKernelINS2_10policy_hubIiiijN4cuda3std3__44plusIvEEE10Policy1000EN6thrust24THRUST_300001_SM_1000_NS6detail15normal_iteratorINSD_10device_ptrIiEEEESI_NS0_13ScanTileStateIiLb1EEES9_NS1_10InputValueIiPiEEjiLb0EiEEvT0_T1_T2_iT3_T4_T5_:
	.zero		34944


//--------------------- .nv.shared._ZN3cub18CUB_300001_SM_10006detail4scan20DeviceScanInitKernelINS0_13ScanTileStateIiLb1EEEEEvT_i --------------------------
	.section	.nv.shared._ZN3cub18CUB_300001_SM_10006detail4scan20DeviceScanInitKernelINS0_13ScanTileStateIiLb1EEEEEvT_i,"aw",@nobits
	.sectionflags	@""
	.align	128
	.zero		1024


//--------------------- .nv.shared._ZN3cub18CUB_300001_SM_10006detail9transform16transform_kernelINS2_10policy_hubILb0EN4cuda3std3__45tupleIJN6thrust24THRUST_300001_SM_1000_NS6detail15normal_iteratorINSA_10device_ptrIiEEEESF_EEEE10policy1000ElNS7_5minusIiEESF_JPiSL_EEEvT0_iT1_T2_DpNS2_10kernel_argIT3_EE --------------------------
	.section	.nv.shared._ZN3cub18CUB_300001_SM_10006detail9transform16transform_kernelINS2_10policy_hubILb0EN4cuda3std3__45tupleIJN6thrust24THRUST_300001_SM_1000_NS6detail15normal_iteratorINSA_10device_ptrIiEEEESF_EEEE10policy1000ElNS7_5minusIiEESF_JPiSL_EEEvT0_iT1_T2_DpNS2_10kernel_argIT3_EE,"aw",@nobits
	.sectionflags	@""
	.align	128
.nv.shared._ZN3cub18CUB_300001_SM_10006detail9transform16transform_kernelINS2_10policy_hubILb0EN4cuda3std3__45tupleIJN6thrust24THRUST_300001_SM_1000_NS6detail15normal_iteratorINSA_10device_ptrIiEEEESF_EEEE10policy1000ElNS7_5minusIiEESF_JPiSL_EEEvT0_iT1_T2_DpNS2_10kernel_argIT3_EE:
	.zero		1152


//--------------------- .nv.shared._ZN3cub18CUB_300001_SM_10006detail9transform16transform_kernelINS2_10policy_hubILb0EN4cuda3std3__45tupleIJN6thrust24THRUST_300001_SM_1000_NS6detail15normal_iteratorINSA_10device_ptrIiEEEESF_EEEE10policy1000EiNS7_5minusIiEESF_JPiSL_EEEvT0_iT1_T2_DpNS2_10kernel_argIT3_EE --------------------------
	.section	.nv.shared._ZN3cub18CUB_300001_SM_10006detail9transform16transform_kernelINS2_10policy_hubILb0EN4cuda3std3__45tupleIJN6thrust24THRUST_300001_SM_1000_NS6detail15normal_iteratorINSA_10device_ptrIiEEEESF_EEEE10policy1000EiNS7_5minusIiEESF_JPiSL_EEEvT0_iT1_T2_DpNS2_10kernel_argIT3_EE,"aw",@nobits
	.sectionflags	@""
	.align	128
.nv.shared._ZN3cub18CUB_300001_SM_10006detail9transform16transform_kernelINS2_10policy_hubILb0EN4cuda3std3__45tupleIJN6thrust24THRUST_300001_SM_1000_NS6detail15normal_iteratorINSA_10device_ptrIiEEEESF_EEEE10policy1000EiNS7_5minusIiEESF_JPiSL_EEEvT0_iT1_T2_DpNS2_10kernel_argIT3_EE:
	.zero		1152


//--------------------- .nv.shared._ZN3cub18CUB_300001_SM_10006detail8for_each13static_kernelINS2_12policy_hub_t12policy_500_tEmN6thrust24THRUST_300001_SM_1000_NS8cuda_cub20__uninitialized_fill7functorINS7_10device_ptrIiEEiEEEEvT0_T1_ --------------------------
	.section	.nv.shared._ZN3cub18CUB_300001_SM_10006detail8for_each13static_kernelINS2_12policy_hub_t12policy_500_tEmN6thrust24THRUST_300001_SM_1000_NS8cuda_cub20__uninitialized_fill7functorINS7_10device_ptrIiEEiEEEEvT0_T1_,"aw",@nobits
	.sectionflags	@""
	.align	128
	.zero		1024


//--------------------- .nv.shared._ZN3cub18CUB_300001_SM_10006detail11EmptyKernelIvEEvv --------------------------
	.section	.nv.shared._ZN3cub18CUB_300001_SM_10006detail11EmptyKernelIvEEvv,"aw",@nobits
	.sectionflags	@""
	.align	128
	.zero		1024


//--------------------- .nv.shared._Z3sumIiEvPT_PKS0_S3_i --------------------------
	.section	.nv.shared._Z3sumIiEvPT_PKS0_S3_i,"aw",@nobits
	.sectionflags	@""
	.align	128
	.zero		1024


//--------------------- .nv.constant0._ZN3cub18CUB_300001_SM_10006detail4scan16DeviceScanKernelINS2_10policy_hubIiiimN4cuda3std3__44plusIvEEE10Policy1000EN6thrust24THRUST_300001_SM_1000_NS6detail15normal_iteratorINSD_10device_ptrIiEEEESI_NS0_13ScanTileStateIiLb1EEES9_NS1_10InputValueIiPiEEmiLb0EiEEvT0_T1_T2_iT3_T4_T5_ --------------------------
	.section	.nv.constant0._ZN3cub18CUB_300001_SM_10006detail4scan16DeviceScanKernelINS2_10policy_hubIiiimN4cuda3std3__44plusIvEEE10Policy1000EN6thrust24THRUST_300001_SM_1000_NS6detail15normal_iteratorINSD_10device_ptrIiEEEESI_NS0_13ScanTileStateIiLb1EEES9_NS1_10InputValueIiPiEEmiLb0EiEEvT0_T1_T2_iT3_T4_T5_,"a",@progbits
	.sectionflags	@""
	.align	4
.nv.constant0._ZN3cub18CUB_300001_SM_10006detail4scan16DeviceScanKernelINS2_10policy_hubIiiimN4cuda3std3__44plusIvEEE10Policy1000EN6thrust24THRUST_300001_SM_1000_NS6detail15normal_iteratorINSD_10device_ptrIiEEEESI_NS0_13ScanTileStateIiLb1EEES9_NS1_10InputValueIiPiEEmiLb0EiEEvT0_T1_T2_iT3_T4_T5_:
	.zero		952


//--------------------- .nv.constant0._ZN3cub18CUB_300001_SM_10006detail4scan16DeviceScanKernelINS2_10policy_hubIiiijN4cuda3std3__44plusIvEEE10Policy1000EN6thrust24THRUST_300001_SM_1000_NS6detail15normal_iteratorINSD_10device_ptrIiEEEESI_NS0_13ScanTileStateIiLb1EEES9_NS1_10InputValueIiPiEEjiLb0EiEEvT0_T1_T2_iT3_T4_T5_ --------------------------
	.section	.nv.constant0._ZN3cub18CUB_300001_SM_10006detail4scan16DeviceScanKernelINS2_10policy_hubIiiijN4cuda3std3__44plusIvEEE10Policy1000EN6thrust24THRUST_300001_SM_1000_NS6detail15normal_iteratorINSD_10device_ptrIiEEEESI_NS0_13ScanTileStateIiLb1EEES9_NS1_10InputValueIiPiEEjiLb0EiEEvT0_T1_T2_iT3_T4_T5_,"a",@progbits
	.sectionflags	@""
	.align	4
.nv.constant0._ZN3cub18CUB_300001_SM_10006detail4scan16DeviceScanKernelINS2_10policy_hubIiiijN4cuda3std3__44plusIvEEE10Policy1000EN6thrust24THRUST_300001_SM_1000_NS6detail15normal_iteratorINSD_10device_ptrIiEEEESI_NS0_13ScanTileStateIiLb1EEES9_NS1_10InputValueIiPiEEjiLb0EiEEvT0_T1_T2_iT3_T4_T5_:
	.zero		948


//--------------------- .nv.constant0._ZN3cub18CUB_300001_SM_10006detail4scan20DeviceScanInitKernelINS0_13ScanTileStateIiLb1EEEEEvT_i --------------------------
	.section	.nv.constant0._ZN3cub18CUB_300001_SM_10006detail4scan20DeviceScanInitKernelINS0_13ScanTileStateIiLb1EEEEEvT_i,"a",@progbits
	.sectionflags	@""
	.align	4
.nv.constant0._ZN3cub18CUB_300001_SM_10006detail4scan20DeviceScanInitKernelINS0_13ScanTileStateIiLb1EEEEEvT_i:
	.zero		908


//--------------------- .nv.constant0._ZN3cub18CUB_300001_SM_10006detail9transform16transform_kernelINS2_10policy_hubILb0EN4cuda3std3__45tupleIJN6thrust24THRUST_300001_SM_1000_NS6detail15normal_iteratorINSA_10device_ptrIiEEEESF_EEEE10policy1000ElNS7_5minusIiEESF_JPiSL_EEEvT0_iT1_T2_DpNS2_10kernel_argIT3_EE --------------------------
	.section	.nv.constant0._ZN3cub18CUB_300001_SM_10006detail9transform16transform_kernelINS2_10policy_hubILb0EN4cuda3std3__45tupleIJN6thrust24THRUST_300001_SM_1000_NS6detail15normal_iteratorINSA_10device_ptrIiEEEESF_EEEE10policy1000ElNS7_5minusIiEESF_JPiSL_EEEvT0_iT1_T2_DpNS2_10kernel_argIT3_EE,"a",@progbits
	.sectionflags	@""
	.align	4
.nv.constant0._ZN3cub18CUB_300001_SM_10006detail9transform16transform_kernelINS2_10policy_hubILb0EN4cuda3std3__45tupleIJN6thrust24THRUST_300001_SM_1000_NS6detail15normal_iteratorINSA_10device_ptrIiEEEESF_EEEE10policy1000ElNS7_5minusIiEESF_JPiSL_EEEvT0_iT1_T2_DpNS2_10kernel_argIT3_EE:
	.zero		952


//--------------------- .nv.constant0._ZN3cub18CUB_300001_SM_10006detail9transform16transform_kernelINS2_10policy_hubILb0EN4cuda3std3__45tupleIJN6thrust24THRUST_300001_SM_1000_NS6detail15normal_iteratorINSA_10device_ptrIiEEEESF_EEEE10policy1000EiNS7_5minusIiEESF_JPiSL_EEEvT0_iT1_T2_DpNS2_10kernel_argIT3_EE --------------------------
	.section	.nv.constant0._ZN3cub18CUB_300001_SM_10006detail9transform16transform_kernelINS2_10policy_hubILb0EN4cuda3std3__45tupleIJN6thrust24THRUST_300001_SM_1000_NS6detail15normal_iteratorINSA_10device_ptrIiEEEESF_EEEE10policy1000EiNS7_5minusIiEESF_JPiSL_EEEvT0_iT1_T2_DpNS2_10kernel_argIT3_EE,"a",@progbits
	.sectionflags	@""
	.align	4
.nv.constant0._ZN3cub18CUB_300001_SM_10006detail9transform16transform_kernelINS2_10policy_hubILb0EN4cuda3std3__45tupleIJN6thrust24THRUST_300001_SM_1000_NS6detail15normal_iteratorINSA_10device_ptrIiEEEESF_EEEE10policy1000EiNS7_5minusIiEESF_JPiSL_EEEvT0_iT1_T2_DpNS2_10kernel_argIT3_EE:
	.zero		952


//--------------------- .nv.constant0._ZN3cub18CUB_300001_SM_10006detail8for_each13static_kernelINS2_12policy_hub_t12policy_500_tEmN6thrust24THRUST_300001_SM_1000_NS8cuda_cub20__uninitialized_fill7functorINS7_10device_ptrIiEEiEEEEvT0_T1_ --------------------------
	.section	.nv.constant0._ZN3cub18CUB_300001_SM_10006detail8for_each13static_kernelINS2_12policy_hub_t12policy_500_tEmN6thrust24THRUST_300001_SM_1000_NS8cuda_cub20__uninitialized_fill7functorINS7_10device_ptrIiEEiEEEEvT0_T1_,"a",@progbits
	.sectionflags	@""
	.align	4
.nv.constant0._ZN3cub18CUB_300001_SM_10006detail8for_each13static_kernelINS2_12policy_hub_t12policy_500_tEmN6thrust24THRUST_300001_SM_1000_NS8cuda_cub20__uninitialized_fill7functorINS7_10device_ptrIiEEiEEEEvT0_T1_:
	.zero		920


//--------------------- .nv.constant0._ZN3cub18CUB_300001_SM_10006detail11EmptyKernelIvEEvv --------------------------
	.section	.nv.constant0._ZN3cub18CUB_300001_SM_10006detail11EmptyKernelIvEEvv,"a",@progbits
	.sectionflags	@""
	.align	4
.nv.constant0._ZN3cub18CUB_300001_SM_10006detail11EmptyKernelIvEEvv:
	.zero		896


//--------------------- .nv.constant0._Z3sumIiEvPT_PKS0_S3_i --------------------------
	.section	.nv.constant0._Z3sumIiEvPT_PKS0_S3_i,"a",@progbits
	.sectionflags	@""
	.align	4
.nv.constant0._Z3sumIiEvPT_PKS0_S3_i:
	.zero		924


//--------------------- SYMBOLS --------------------------

	.type		.nv.reservedSmem.offset0,@object
	.size		.nv.reservedSmem.offset0,0x4
	.type		.nv.reservedSmem.cap,@object
	.size		.nv.reservedSmem.cap,0x4
